	.target	sm_80

	.elftype	@"ET_EXEC"


//--------------------- .note.nv.tkinfo           --------------------------
	.section	.note.nv.tkinfo,"",@"SHT_NOTE"
	.sectionflags	@"SHF_NOTE_NV_TKINFO"
	.tkinfo
        /*0018*/ 	.word	0x00000002
        /*0030*/ 	.string	""
        /*0030*/ 	.string	"ptxas"
        /*0030*/ 	.string	"Cuda compilation tools, release 13.0, V13.0.88"
        /*0030*/ 	.string	"Build cuda_13.0.r13.0/compiler.36424714_0"
        /*0030*/ 	.string	"-arch sm_80 -m 64 "



//--------------------- .note.nv.cuinfo           --------------------------
	.section	.note.nv.cuinfo,"",@"SHT_NOTE"
	.sectionflags	@"SHF_NOTE_NV_CUINFO"
        /*0018*/ 	.short	0x0002
        /*001a*/ 	.short	0x0050
        /*001c*/ 	.short	0x0082
	.zero		2


//--------------------- .nv.info                  --------------------------
	.section	.nv.info,"",@"SHT_CUDA_INFO"
	.align	4


	//----- nvinfo : EIATTR_REGCOUNT
	.align		4
        /*0000*/ 	.byte	0x04, 0x2f
        /*0002*/ 	.short	(.L_38 - .L_37)
	.align		4
.L_37:
        /*0004*/ 	.word	index@(_ZN2at6native54_GLOBAL__N__3a6f1fcb_21_DistributionNormal_cu_0c5b6e8543distribution_elementwise_grid_stride_kernelIdLi2EZNS0_9templates4cuda20normal_and_transformIddPNS_17CUDAGeneratorImplEZZZNS4_13normal_kernelIS7_EEvRKNS_10TensorBaseEddT_ENKUlvE_clEvENKUlvE_clEvEUldE_EEvRNS_18TensorIteratorBaseET1_T2_EUlP24curandStatePhilox4_32_10E_ZNS1_27distribution_nullary_kernelIdd7double2S7_SM_SF_EEvSH_SJ_RKT3_T4_EUlidE_EEvlNS_15PhiloxCudaStateESI_SJ_)
        /*0008*/ 	.word	0x00000036


	//----- nvinfo : EIATTR_FRAME_SIZE
	.align		4
.L_38:
        /*000c*/ 	.byte	0x04, 0x11
        /*000e*/ 	.short	(.L_40 - .L_39)
	.align		4
.L_39:
        /*0010*/ 	.word	index@($__internal_23_$__cuda_sm20_dsqrt_rn_f64_mediumpath_v1)
        /*0014*/ 	.word	0x00000000


	//----- nvinfo : EIATTR_FRAME_SIZE
	.align		4
.L_40:
        /*0018*/ 	.byte	0x04, 0x11
        /*001a*/ 	.short	(.L_42 - .L_41)
	.align		4
.L_41:
        /*001c*/ 	.word	index@($__internal_22_$__cuda_sm20_div_s64)
        /*0020*/ 	.word	0x00000000


	//----- nvinfo : EIATTR_FRAME_SIZE
	.align		4
.L_42:
        /*0024*/ 	.byte	0x04, 0x11
        /*0026*/ 	.short	(.L_44 - .L_43)
	.align		4
.L_43:
        /*0028*/ 	.word	index@(_ZN2at6native54_GLOBAL__N__3a6f1fcb_21_DistributionNormal_cu_0c5b6e8543distribution_elementwise_grid_stride_kernelIdLi2EZNS0_9templates4cuda20normal_and_transformIddPNS_17CUDAGeneratorImplEZZZNS4_13normal_kernelIS7_EEvRKNS_10TensorBaseEddT_ENKUlvE_clEvENKUlvE_clEvEUldE_EEvRNS_18TensorIteratorBaseET1_T2_EUlP24curandStatePhilox4_32_10E_ZNS1_27distribution_nullary_kernelIdd7double2S7_SM_SF_EEvSH_SJ_RKT3_T4_EUlidE_EEvlNS_15PhiloxCudaStateESI_SJ_)
        /*002c*/ 	.word	0x00000000


	//----- nvinfo : EIATTR_REGCOUNT
	.align		4
.L_44:
        /*0030*/ 	.byte	0x04, 0x2f
        /*0032*/ 	.short	(.L_46 - .L_45)
	.align		4
.L_45:
        /*0034*/ 	.word	index@(_ZN2at6native54_GLOBAL__N__3a6f1fcb_21_DistributionNormal_cu_0c5b6e8543distribution_elementwise_grid_stride_kernelIdLi2EZNS0_9templates4cuda20normal_and_transformIddPNS_17CUDAGeneratorImplEZZZNS4_13normal_kernelIS7_EEvRKNS_10TensorBaseEddT_ENKUlvE_clEvENKUlvE_clEvEUldE_EEvRNS_18TensorIteratorBaseET1_T2_EUlP24curandStatePhilox4_32_10E_ZNS1_27distribution_nullary_kernelIdd7double2S7_SM_SF_EEvSH_SJ_RKT3_T4_EUlidE0_EEvlNS_15PhiloxCudaStateESI_SJ_)
        /*0038*/ 	.word	0x00000036


	//----- nvinfo : EIATTR_FRAME_SIZE
	.align		4
.L_46:
        /*003c*/ 	.byte	0x04, 0x11
        /*003e*/ 	.short	(.L_48 - .L_47)
	.align		4
.L_47:
        /*0040*/ 	.word	index@($__internal_21_$__cuda_sm20_dsqrt_rn_f64_mediumpath_v1)
        /*0044*/ 	.word	0x00000000


	//----- nvinfo : EIATTR_FRAME_SIZE
	.align		4
.L_48:
        /*0048*/ 	.byte	0x04, 0x11
        /*004a*/ 	.short	(.L_50 - .L_49)
	.align		4
.L_49:
        /*004c*/ 	.word	index@($__internal_20_$__cuda_sm20_div_s64)
        /*0050*/ 	.word	0x00000000


	//----- nvinfo : EIATTR_FRAME_SIZE
	.align		4
.L_50:
        /*0054*/ 	.byte	0x04, 0x11
        /*0056*/ 	.short	(.L_52 - .L_51)
	.align		4
.L_51:
        /*0058*/ 	.word	index@(_ZN2at6native54_GLOBAL__N__3a6f1fcb_21_DistributionNormal_cu_0c5b6e8543distribution_elementwise_grid_stride_kernelIdLi2EZNS0_9templates4cuda20normal_and_transformIddPNS_17CUDAGeneratorImplEZZZNS4_13normal_kernelIS7_EEvRKNS_10TensorBaseEddT_ENKUlvE_clEvENKUlvE_clEvEUldE_EEvRNS_18TensorIteratorBaseET1_T2_EUlP24curandStatePhilox4_32_10E_ZNS1_27distribution_nullary_kernelIdd7double2S7_SM_SF_EEvSH_SJ_RKT3_T4_EUlidE0_EEvlNS_15PhiloxCudaStateESI_SJ_)
        /*005c*/ 	.word	0x00000000


	//----- nvinfo : EIATTR_REGCOUNT
	.align		4
.L_52:
        /*0060*/ 	.byte	0x04, 0x2f
        /*0062*/ 	.short	(.L_54 - .L_53)
	.align		4
.L_53:
        /*0064*/ 	.word	index@(_ZN2at6native54_GLOBAL__N__3a6f1fcb_21_DistributionNormal_cu_0c5b6e8543distribution_elementwise_grid_stride_kernelIdLi2EZNS0_9templates4cuda20normal_and_transformIddPNS_17CUDAGeneratorImplEZZZNS4_13normal_kernelIS7_EEvRKNS_10TensorBaseEddT_ENKUlvE_clEvENKUlvE_clEvEUldE_EEvRNS_18TensorIteratorBaseET1_T2_EUlP24curandStatePhilox4_32_10E0_ZNS1_27distribution_nullary_kernelIdd6float4S7_SM_SF_EEvSH_SJ_RKT3_T4_EUlidE_EEvlNS_15PhiloxCudaStateESI_SJ_)
        /*0068*/ 	.word	0x00000030


	//----- nvinfo : EIATTR_FRAME_SIZE
	.align		4
.L_54:
        /*006c*/ 	.byte	0x04, 0x11
        /*006e*/ 	.short	(.L_56 - .L_55)
	.align		4
.L_55:
        /*0070*/ 	.word	index@($__internal_19_$__cuda_sm20_div_s64)
        /*0074*/ 	.word	0x00000000


	//----- nvinfo : EIATTR_FRAME_SIZE
	.align		4
.L_56:
        /*0078*/ 	.byte	0x04, 0x11
        /*007a*/ 	.short	(.L_58 - .L_57)
	.align		4
.L_57:
        /*007c*/ 	.word	index@(_ZN2at6native54_GLOBAL__N__3a6f1fcb_21_DistributionNormal_cu_0c5b6e8543distribution_elementwise_grid_stride_kernelIdLi2EZNS0_9templates4cuda20normal_and_transformIddPNS_17CUDAGeneratorImplEZZZNS4_13normal_kernelIS7_EEvRKNS_10TensorBaseEddT_ENKUlvE_clEvENKUlvE_clEvEUldE_EEvRNS_18TensorIteratorBaseET1_T2_EUlP24curandStatePhilox4_32_10E0_ZNS1_27distribution_nullary_kernelIdd6float4S7_SM_SF_EEvSH_SJ_RKT3_T4_EUlidE_EEvlNS_15PhiloxCudaStateESI_SJ_)
        /*0080*/ 	.word	0x00000000


	//----- nvinfo : EIATTR_REGCOUNT
	.align		4
.L_58:
        /*0084*/ 	.byte	0x04, 0x2f
        /*0086*/ 	.short	(.L_60 - .L_59)
	.align		4
.L_59:
        /*0088*/ 	.word	index@(_ZN2at6native54_GLOBAL__N__3a6f1fcb_21_DistributionNormal_cu_0c5b6e8543distribution_elementwise_grid_stride_kernelIdLi2EZNS0_9templates4cuda20normal_and_transformIddPNS_17CUDAGeneratorImplEZZZNS4_13normal_kernelIS7_EEvRKNS_10TensorBaseEddT_ENKUlvE_clEvENKUlvE_clEvEUldE_EEvRNS_18TensorIteratorBaseET1_T2_EUlP24curandStatePhilox4_32_10E0_ZNS1_27distribution_nullary_kernelIdd6float4S7_SM_SF_EEvSH_SJ_RKT3_T4_EUlidE0_EEvlNS_15PhiloxCudaStateESI_SJ_)
        /*008c*/ 	.word	0x00000026


	//----- nvinfo : EIATTR_FRAME_SIZE
	.align		4
.L_60:
        /*0090*/ 	.byte	0x04, 0x11
        /*0092*/ 	.short	(.L_62 - .L_61)
	.align		4
.L_61:
        /*0094*/ 	.word	index@($__internal_18_$__cuda_sm20_div_s64)
        /*0098*/ 	.word	0x00000000


	//----- nvinfo : EIATTR_FRAME_SIZE
	.align		4
.L_62:
        /*009c*/ 	.byte	0x04, 0x11
        /*009e*/ 	.short	(.L_64 - .L_63)
	.align		4
.L_63:
        /*00a0*/ 	.word	index@(_ZN2at6native54_GLOBAL__N__3a6f1fcb_21_DistributionNormal_cu_0c5b6e8543distribution_elementwise_grid_stride_kernelIdLi2EZNS0_9templates4cuda20normal_and_transformIddPNS_17CUDAGeneratorImplEZZZNS4_13normal_kernelIS7_EEvRKNS_10TensorBaseEddT_ENKUlvE_clEvENKUlvE_clEvEUldE_EEvRNS_18TensorIteratorBaseET1_T2_EUlP24curandStatePhilox4_32_10E0_ZNS1_27distribution_nullary_kernelIdd6float4S7_SM_SF_EEvSH_SJ_RKT3_T4_EUlidE0_EEvlNS_15PhiloxCudaStateESI_SJ_)
        /*00a4*/ 	.word	0x00000000


	//----- nvinfo : EIATTR_REGCOUNT
	.align		4
.L_64:
        /*00a8*/ 	.byte	0x04, 0x2f
        /*00aa*/ 	.short	(.L_66 - .L_65)
	.align		4
.L_65:
        /*00ac*/ 	.word	index@(_ZN2at6native54_GLOBAL__N__3a6f1fcb_21_DistributionNormal_cu_0c5b6e8543distribution_elementwise_grid_stride_kernelIfLi4EZNS0_9templates4cuda20normal_and_transformIffPNS_17CUDAGeneratorImplEZZZNS4_13normal_kernelIS7_EEvRKNS_10TensorBaseEddT_ENKUlvE_clEvENKUlvE0_clEvEUlfE_EEvRNS_18TensorIteratorBaseET1_T2_EUlP24curandStatePhilox4_32_10E_ZNS1_27distribution_nullary_kernelIff7double2S7_SM_SF_EEvSH_SJ_RKT3_T4_EUlifE_EEvlNS_15PhiloxCudaStateESI_SJ_)
        /*00b0*/ 	.word	0x00000038


	//----- nvinfo : EIATTR_FRAME_SIZE
	.align		4
.L_66:
        /*00b4*/ 	.byte	0x04, 0x11
        /*00b6*/ 	.short	(.L_68 - .L_67)
	.align		4
.L_67:
        /*00b8*/ 	.word	index@($__internal_17_$__cuda_sm20_dsqrt_rn_f64_mediumpath_v1)
        /*00bc*/ 	.word	0x00000000


	//----- nvinfo : EIATTR_FRAME_SIZE
	.align		4
.L_68:
        /*00c0*/ 	.byte	0x04, 0x11
        /*00c2*/ 	.short	(.L_70 - .L_69)
	.align		4
.L_69:
        /*00c4*/ 	.word	index@($__internal_16_$__cuda_sm20_div_s64)
        /*00c8*/ 	.word	0x00000000


	//----- nvinfo : EIATTR_FRAME_SIZE
	.align		4
.L_70:
        /*00cc*/ 	.byte	0x04, 0x11
        /*00ce*/ 	.short	(.L_72 - .L_71)
	.align		4
.L_71:
        /*00d0*/ 	.word	index@(_ZN2at6native54_GLOBAL__N__3a6f1fcb_21_DistributionNormal_cu_0c5b6e8543distribution_elementwise_grid_stride_kernelIfLi4EZNS0_9templates4cuda20normal_and_transformIffPNS_17CUDAGeneratorImplEZZZNS4_13normal_kernelIS7_EEvRKNS_10TensorBaseEddT_ENKUlvE_clEvENKUlvE0_clEvEUlfE_EEvRNS_18TensorIteratorBaseET1_T2_EUlP24curandStatePhilox4_32_10E_ZNS1_27distribution_nullary_kernelIff7double2S7_SM_SF_EEvSH_SJ_RKT3_T4_EUlifE_EEvlNS_15PhiloxCudaStateESI_SJ_)
        /*00d4*/ 	.word	0x00000000


	//----- nvinfo : EIATTR_REGCOUNT
	.align		4
.L_72:
        /*00d8*/ 	.byte	0x04, 0x2f
        /*00da*/ 	.short	(.L_74 - .L_73)
	.align		4
.L_73:
        /*00dc*/ 	.word	index@(_ZN2at6native54_GLOBAL__N__3a6f1fcb_21_DistributionNormal_cu_0c5b6e8543distribution_elementwise_grid_stride_kernelIfLi4EZNS0_9templates4cuda20normal_and_transformIffPNS_17CUDAGeneratorImplEZZZNS4_13normal_kernelIS7_EEvRKNS_10TensorBaseEddT_ENKUlvE_clEvENKUlvE0_clEvEUlfE_EEvRNS_18TensorIteratorBaseET1_T2_EUlP24curandStatePhilox4_32_10E_ZNS1_27distribution_nullary_kernelIff7double2S7_SM_SF_EEvSH_SJ_RKT3_T4_EUlifE0_EEvlNS_15PhiloxCudaStateESI_SJ_)
        /*00e0*/ 	.word	0x00000038


	//----- nvinfo : EIATTR_FRAME_SIZE
	.align		4
.L_74:
        /*00e4*/ 	.byte	0x04, 0x11
        /*00e6*/ 	.short	(.L_76 - .L_75)
	.align		4
.L_75:
        /*00e8*/ 	.word	index@($__internal_15_$__cuda_sm20_dsqrt_rn_f64_mediumpath_v1)
        /*00ec*/ 	.word	0x00000000


	//----- nvinfo : EIATTR_FRAME_SIZE
	.align		4
.L_76:
        /*00f0*/ 	.byte	0x04, 0x11
        /*00f2*/ 	.short	(.L_78 - .L_77)
	.align		4
.L_77:
        /*00f4*/ 	.word	index@($__internal_14_$__cuda_sm20_div_s64)
        /*00f8*/ 	.word	0x00000000


	//----- nvinfo : EIATTR_FRAME_SIZE
	.align		4
.L_78:
        /*00fc*/ 	.byte	0x04, 0x11
        /*00fe*/ 	.short	(.L_80 - .L_79)
	.align		4
.L_79:
        /*0100*/ 	.word	index@(_ZN2at6native54_GLOBAL__N__3a6f1fcb_21_DistributionNormal_cu_0c5b6e8543distribution_elementwise_grid_stride_kernelIfLi4EZNS0_9templates4cuda20normal_and_transformIffPNS_17CUDAGeneratorImplEZZZNS4_13normal_kernelIS7_EEvRKNS_10TensorBaseEddT_ENKUlvE_clEvENKUlvE0_clEvEUlfE_EEvRNS_18TensorIteratorBaseET1_T2_EUlP24curandStatePhilox4_32_10E_ZNS1_27distribution_nullary_kernelIff7double2S7_SM_SF_EEvSH_SJ_RKT3_T4_EUlifE0_EEvlNS_15PhiloxCudaStateESI_SJ_)
        /*0104*/ 	.word	0x00000000


	//----- nvinfo : EIATTR_REGCOUNT
	.align		4
.L_80:
        /*0108*/ 	.byte	0x04, 0x2f
        /*010a*/ 	.short	(.L_82 - .L_81)
	.align		4
.L_81:
        /*010c*/ 	.word	index@(_ZN2at6native54_GLOBAL__N__3a6f1fcb_21_DistributionNormal_cu_0c5b6e8543distribution_elementwise_grid_stride_kernelIfLi4EZNS0_9templates4cuda20normal_and_transformIffPNS_17CUDAGeneratorImplEZZZNS4_13normal_kernelIS7_EEvRKNS_10TensorBaseEddT_ENKUlvE_clEvENKUlvE0_clEvEUlfE_EEvRNS_18TensorIteratorBaseET1_T2_EUlP24curandStatePhilox4_32_10E0_ZNS1_27distribution_nullary_kernelIff6float4S7_SM_SF_EEvSH_SJ_RKT3_T4_EUlifE_EEvlNS_15PhiloxCudaStateESI_SJ_)
        /*0110*/ 	.word	0x00000032


	//----- nvinfo : EIATTR_FRAME_SIZE
	.align		4
.L_82:
        /*0114*/ 	.byte	0x04, 0x11
        /*0116*/ 	.short	(.L_84 - .L_83)
	.align		4
.L_83:
        /*0118*/ 	.word	index@($__internal_13_$__cuda_sm20_div_s64)
        /*011c*/ 	.word	0x00000000


	//----- nvinfo : EIATTR_FRAME_SIZE
	.align		4
.L_84:
        /*0120*/ 	.byte	0x04, 0x11
        /*0122*/ 	.short	(.L_86 - .L_85)
	.align		4
.L_85:
        /*0124*/ 	.word	index@(_ZN2at6native54_GLOBAL__N__3a6f1fcb_21_DistributionNormal_cu_0c5b6e8543distribution_elementwise_grid_stride_kernelIfLi4EZNS0_9templates4cuda20normal_and_transformIffPNS_17CUDAGeneratorImplEZZZNS4_13normal_kernelIS7_EEvRKNS_10TensorBaseEddT_ENKUlvE_clEvENKUlvE0_clEvEUlfE_EEvRNS_18TensorIteratorBaseET1_T2_EUlP24curandStatePhilox4_32_10E0_ZNS1_27distribution_nullary_kernelIff6float4S7_SM_SF_EEvSH_SJ_RKT3_T4_EUlifE_EEvlNS_15PhiloxCudaStateESI_SJ_)
        /*0128*/ 	.word	0x00000000


	//----- nvinfo : EIATTR_REGCOUNT
	.align		4
.L_86:
        /*012c*/ 	.byte	0x04, 0x2f
        /*012e*/ 	.short	(.L_88 - .L_87)
	.align		4
.L_87:
        /*0130*/ 	.word	index@(_ZN2at6native54_GLOBAL__N__3a6f1fcb_21_DistributionNormal_cu_0c5b6e8543distribution_elementwise_grid_stride_kernelIfLi4EZNS0_9templates4cuda20normal_and_transformIffPNS_17CUDAGeneratorImplEZZZNS4_13normal_kernelIS7_EEvRKNS_10TensorBaseEddT_ENKUlvE_clEvENKUlvE0_clEvEUlfE_EEvRNS_18TensorIteratorBaseET1_T2_EUlP24curandStatePhilox4_32_10E0_ZNS1_27distribution_nullary_kernelIff6float4S7_SM_SF_EEvSH_SJ_RKT3_T4_EUlifE0_EEvlNS_15PhiloxCudaStateESI_SJ_)
        /*0134*/ 	.word	0x00000028


	//----- nvinfo : EIATTR_FRAME_SIZE
	.align		4
.L_88:
        /*0138*/ 	.byte	0x04, 0x11
        /*013a*/ 	.short	(.L_90 - .L_89)
	.align		4
.L_89:
        /*013c*/ 	.word	index@($__internal_12_$__cuda_sm20_div_s64)
        /*0140*/ 	.word	0x00000000


	//----- nvinfo : EIATTR_FRAME_SIZE
	.align		4
.L_90:
        /*0144*/ 	.byte	0x04, 0x11
        /*0146*/ 	.short	(.L_92 - .L_91)
	.align		4
.L_91:
        /*0148*/ 	.word	index@(_ZN2at6native54_GLOBAL__N__3a6f1fcb_21_DistributionNormal_cu_0c5b6e8543distribution_elementwise_grid_stride_kernelIfLi4EZNS0_9templates4cuda20normal_and_transformIffPNS_17CUDAGeneratorImplEZZZNS4_13normal_kernelIS7_EEvRKNS_10TensorBaseEddT_ENKUlvE_clEvENKUlvE0_clEvEUlfE_EEvRNS_18TensorIteratorBaseET1_T2_EUlP24curandStatePhilox4_32_10E0_ZNS1_27distribution_nullary_kernelIff6float4S7_SM_SF_EEvSH_SJ_RKT3_T4_EUlifE0_EEvlNS_15PhiloxCudaStateESI_SJ_)
        /*014c*/ 	.word	0x00000000


	//----- nvinfo : EIATTR_REGCOUNT
	.align		4
.L_92:
        /*0150*/ 	.byte	0x04, 0x2f
        /*0152*/ 	.short	(.L_94 - .L_93)
	.align		4
.L_93:
        /*0154*/ 	.word	index@(_ZN2at6native54_GLOBAL__N__3a6f1fcb_21_DistributionNormal_cu_0c5b6e8543distribution_elementwise_grid_stride_kernelIfLi4EZNS0_9templates4cuda20normal_and_transformIN3c104HalfEfPNS_17CUDAGeneratorImplEZZZNS4_13normal_kernelIS9_EEvRKNS_10TensorBaseEddT_ENKUlvE_clEvENKUlvE1_clEvEUlfE_EEvRNS_18TensorIteratorBaseET1_T2_EUlP24curandStatePhilox4_32_10E_ZNS1_27distribution_nullary_kernelIS7_f7double2S9_SO_SH_EEvSJ_SL_RKT3_T4_EUlifE_EEvlNS_15PhiloxCudaStateESK_SL_)
        /*0158*/ 	.word	0x00000038


	//----- nvinfo : EIATTR_FRAME_SIZE
	.align		4
.L_94:
        /*015c*/ 	.byte	0x04, 0x11
        /*015e*/ 	.short	(.L_96 - .L_95)
	.align		4
.L_95:
        /*0160*/ 	.word	index@($__internal_11_$__cuda_sm20_dsqrt_rn_f64_mediumpath_v1)
        /*0164*/ 	.word	0x00000000


	//----- nvinfo : EIATTR_FRAME_SIZE
	.align		4
.L_96:
        /*0168*/ 	.byte	0x04, 0x11
        /*016a*/ 	.short	(.L_98 - .L_97)
	.align		4
.L_97:
        /*016c*/ 	.word	index@($__internal_10_$__cuda_sm20_div_s64)
        /*0170*/ 	.word	0x00000000


	//----- nvinfo : EIATTR_FRAME_SIZE
	.align		4
.L_98:
        /*0174*/ 	.byte	0x04, 0x11
        /*0176*/ 	.short	(.L_100 - .L_99)
	.align		4
.L_99:
        /*0178*/ 	.word	index@(_ZN2at6native54_GLOBAL__N__3a6f1fcb_21_DistributionNormal_cu_0c5b6e8543distribution_elementwise_grid_stride_kernelIfLi4EZNS0_9templates4cuda20normal_and_transformIN3c104HalfEfPNS_17CUDAGeneratorImplEZZZNS4_13normal_kernelIS9_EEvRKNS_10TensorBaseEddT_ENKUlvE_clEvENKUlvE1_clEvEUlfE_EEvRNS_18TensorIteratorBaseET1_T2_EUlP24curandStatePhilox4_32_10E_ZNS1_27distribution_nullary_kernelIS7_f7double2S9_SO_SH_EEvSJ_SL_RKT3_T4_EUlifE_EEvlNS_15PhiloxCudaStateESK_SL_)
        /*017c*/ 	.word	0x00000000


	//----- nvinfo : EIATTR_REGCOUNT
	.align		4
.L_100:
        /*0180*/ 	.byte	0x04, 0x2f
        /*0182*/ 	.short	(.L_102 - .L_101)
	.align		4
.L_101:
        /*0184*/ 	.word	index@(_ZN2at6native54_GLOBAL__N__3a6f1fcb_21_DistributionNormal_cu_0c5b6e8543distribution_elementwise_grid_stride_kernelIfLi4EZNS0_9templates4cuda20normal_and_transformIN3c104HalfEfPNS_17CUDAGeneratorImplEZZZNS4_13normal_kernelIS9_EEvRKNS_10TensorBaseEddT_ENKUlvE_clEvENKUlvE1_clEvEUlfE_EEvRNS_18TensorIteratorBaseET1_T2_EUlP24curandStatePhilox4_32_10E_ZNS1_27distribution_nullary_kernelIS7_f7double2S9_SO_SH_EEvSJ_SL_RKT3_T4_EUlifE0_EEvlNS_15PhiloxCudaStateESK_SL_)
        /*0188*/ 	.word	0x00000036


	//----- nvinfo : EIATTR_FRAME_SIZE
	.align		4
.L_102:
        /*018c*/ 	.byte	0x04, 0x11
        /*018e*/ 	.short	(.L_104 - .L_103)
	.align		4
.L_103:
        /*0190*/ 	.word	index@($__internal_9_$__cuda_sm20_dsqrt_rn_f64_mediumpath_v1)
        /*0194*/ 	.word	0x00000000


	//----- nvinfo : EIATTR_FRAME_SIZE
	.align		4
.L_104:
        /*0198*/ 	.byte	0x04, 0x11
        /*019a*/ 	.short	(.L_106 - .L_105)
	.align		4
.L_105:
        /*019c*/ 	.word	index@($__internal_8_$__cuda_sm20_div_s64)
        /*01a0*/ 	.word	0x00000000


	//----- nvinfo : EIATTR_FRAME_SIZE
	.align		4
.L_106:
        /*01a4*/ 	.byte	0x04, 0x11
        /*01a6*/ 	.short	(.L_108 - .L_107)
	.align		4
.L_107:
        /*01a8*/ 	.word	index@(_ZN2at6native54_GLOBAL__N__3a6f1fcb_21_DistributionNormal_cu_0c5b6e8543distribution_elementwise_grid_stride_kernelIfLi4EZNS0_9templates4cuda20normal_and_transformIN3c104HalfEfPNS_17CUDAGeneratorImplEZZZNS4_13normal_kernelIS9_EEvRKNS_10TensorBaseEddT_ENKUlvE_clEvENKUlvE1_clEvEUlfE_EEvRNS_18TensorIteratorBaseET1_T2_EUlP24curandStatePhilox4_32_10E_ZNS1_27distribution_nullary_kernelIS7_f7double2S9_SO_SH_EEvSJ_SL_RKT3_T4_EUlifE0_EEvlNS_15PhiloxCudaStateESK_SL_)
        /*01ac*/ 	.word	0x00000000


	//----- nvinfo : EIATTR_REGCOUNT
	.align		4
.L_108:
        /*01b0*/ 	.byte	0x04, 0x2f
        /*01b2*/ 	.short	(.L_110 - .L_109)
	.align		4
.L_109:
        /*01b4*/ 	.word	index@(_ZN2at6native54_GLOBAL__N__3a6f1fcb_21_DistributionNormal_cu_0c5b6e8543distribution_elementwise_grid_stride_kernelIfLi4EZNS0_9templates4cuda20normal_and_transformIN3c104HalfEfPNS_17CUDAGeneratorImplEZZZNS4_13normal_kernelIS9_EEvRKNS_10TensorBaseEddT_ENKUlvE_clEvENKUlvE1_clEvEUlfE_EEvRNS_18TensorIteratorBaseET1_T2_EUlP24curandStatePhilox4_32_10E0_ZNS1_27distribution_nullary_kernelIS7_f6float4S9_SO_SH_EEvSJ_SL_RKT3_T4_EUlifE_EEvlNS_15PhiloxCudaStateESK_SL_)
        /*01b8*/ 	.word	0x00000030


	//----- nvinfo : EIATTR_FRAME_SIZE
	.align		4
.L_110:
        /*01bc*/ 	.byte	0x04, 0x11
        /*01be*/ 	.short	(.L_112 - .L_111)
	.align		4
.L_111:
        /*01c0*/ 	.word	index@($__internal_7_$__cuda_sm20_div_s64)
        /*01c4*/ 	.word	0x00000000


	//----- nvinfo : EIATTR_FRAME_SIZE
	.align		4
.L_112:
        /*01c8*/ 	.byte	0x04, 0x11
        /*01ca*/ 	.short	(.L_114 - .L_113)
	.align		4
.L_113:
        /*01cc*/ 	.word	index@(_ZN2at6native54_GLOBAL__N__3a6f1fcb_21_DistributionNormal_cu_0c5b6e8543distribution_elementwise_grid_stride_kernelIfLi4EZNS0_9templates4cuda20normal_and_transformIN3c104HalfEfPNS_17CUDAGeneratorImplEZZZNS4_13normal_kernelIS9_EEvRKNS_10TensorBaseEddT_ENKUlvE_clEvENKUlvE1_clEvEUlfE_EEvRNS_18TensorIteratorBaseET1_T2_EUlP24curandStatePhilox4_32_10E0_ZNS1_27distribution_nullary_kernelIS7_f6float4S9_SO_SH_EEvSJ_SL_RKT3_T4_EUlifE_EEvlNS_15PhiloxCudaStateESK_SL_)
        /*01d0*/ 	.word	0x00000000


	//----- nvinfo : EIATTR_REGCOUNT
	.align		4
.L_114:
        /*01d4*/ 	.byte	0x04, 0x2f
        /*01d6*/ 	.short	(.L_116 - .L_115)
	.align		4
.L_115:
        /*01d8*/ 	.word	index@(_ZN2at6native54_GLOBAL__N__3a6f1fcb_21_DistributionNormal_cu_0c5b6e8543distribution_elementwise_grid_stride_kernelIfLi4EZNS0_9templates4cuda20normal_and_transformIN3c104HalfEfPNS_17CUDAGeneratorImplEZZZNS4_13normal_kernelIS9_EEvRKNS_10TensorBaseEddT_ENKUlvE_clEvENKUlvE1_clEvEUlfE_EEvRNS_18TensorIteratorBaseET1_T2_EUlP24curandStatePhilox4_32_10E0_ZNS1_27distribution_nullary_kernelIS7_f6float4S9_SO_SH_EEvSJ_SL_RKT3_T4_EUlifE0_EEvlNS_15PhiloxCudaStateESK_SL_)
        /*01dc*/ 	.word	0x00000028


	//----- nvinfo : EIATTR_FRAME_SIZE
	.align		4
.L_116:
        /*01e0*/ 	.byte	0x04, 0x11
        /*01e2*/ 	.short	(.L_118 - .L_117)
	.align		4
.L_117:
        /*01e4*/ 	.word	index@($__internal_6_$__cuda_sm20_div_s64)
        /*01e8*/ 	.word	0x00000000


	//----- nvinfo : EIATTR_FRAME_SIZE
	.align		4
.L_118:
        /*01ec*/ 	.byte	0x04, 0x11
        /*01ee*/ 	.short	(.L_120 - .L_119)
	.align		4
.L_119:
        /*01f0*/ 	.word	index@(_ZN2at6native54_GLOBAL__N__3a6f1fcb_21_DistributionNormal_cu_0c5b6e8543distribution_elementwise_grid_stride_kernelIfLi4EZNS0_9templates4cuda20normal_and_transformIN3c104HalfEfPNS_17CUDAGeneratorImplEZZZNS4_13normal_kernelIS9_EEvRKNS_10TensorBaseEddT_ENKUlvE_clEvENKUlvE1_clEvEUlfE_EEvRNS_18TensorIteratorBaseET1_T2_EUlP24curandStatePhilox4_32_10E0_ZNS1_27distribution_nullary_kernelIS7_f6float4S9_SO_SH_EEvSJ_SL_RKT3_T4_EUlifE0_EEvlNS_15PhiloxCudaStateESK_SL_)
        /*01f4*/ 	.word	0x00000000


	//----- nvinfo : EIATTR_REGCOUNT
	.align		4
.L_120:
        /*01f8*/ 	.byte	0x04, 0x2f
        /*01fa*/ 	.short	(.L_122 - .L_121)
	.align		4
.L_121:
        /*01fc*/ 	.word	index@(_ZN2at6native54_GLOBAL__N__3a6f1fcb_21_DistributionNormal_cu_0c5b6e8543distribution_elementwise_grid_stride_kernelIfLi4EZNS0_9templates4cuda20normal_and_transformIN3c108BFloat16EfPNS_17CUDAGeneratorImplEZZZNS4_13normal_kernelIS9_EEvRKNS_10TensorBaseEddT_ENKUlvE_clEvENKUlvE2_clEvEUlfE_EEvRNS_18TensorIteratorBaseET1_T2_EUlP24curandStatePhilox4_32_10E_ZNS1_27distribution_nullary_kernelIS7_f7double2S9_SO_SH_EEvSJ_SL_RKT3_T4_EUlifE_EEvlNS_15PhiloxCudaStateESK_SL_)
        /*0200*/ 	.word	0x00000038


	//----- nvinfo : EIATTR_FRAME_SIZE
	.align		4
.L_122:
        /*0204*/ 	.byte	0x04, 0x11
        /*0206*/ 	.short	(.L_124 - .L_123)
	.align		4
.L_123:
        /*0208*/ 	.word	index@($__internal_5_$__cuda_sm20_dsqrt_rn_f64_mediumpath_v1)
        /*020c*/ 	.word	0x00000000


	//----- nvinfo : EIATTR_FRAME_SIZE
	.align		4
.L_124:
        /*0210*/ 	.byte	0x04, 0x11
        /*0212*/ 	.short	(.L_126 - .L_125)
	.align		4
.L_125:
        /*0214*/ 	.word	index@($__internal_4_$__cuda_sm20_div_s64)
        /*0218*/ 	.word	0x00000000


	//----- nvinfo : EIATTR_FRAME_SIZE
	.align		4
.L_126:
        /*021c*/ 	.byte	0x04, 0x11
        /*021e*/ 	.short	(.L_128 - .L_127)
	.align		4
.L_127:
        /*0220*/ 	.word	index@(_ZN2at6native54_GLOBAL__N__3a6f1fcb_21_DistributionNormal_cu_0c5b6e8543distribution_elementwise_grid_stride_kernelIfLi4EZNS0_9templates4cuda20normal_and_transformIN3c108BFloat16EfPNS_17CUDAGeneratorImplEZZZNS4_13normal_kernelIS9_EEvRKNS_10TensorBaseEddT_ENKUlvE_clEvENKUlvE2_clEvEUlfE_EEvRNS_18TensorIteratorBaseET1_T2_EUlP24curandStatePhilox4_32_10E_ZNS1_27distribution_nullary_kernelIS7_f7double2S9_SO_SH_EEvSJ_SL_RKT3_T4_EUlifE_EEvlNS_15PhiloxCudaStateESK_SL_)
        /*0224*/ 	.word	0x00000000


	//----- nvinfo : EIATTR_REGCOUNT
	.align		4
.L_128:
        /*0228*/ 	.byte	0x04, 0x2f
        /*022a*/ 	.short	(.L_130 - .L_129)
	.align		4
.L_129:
        /*022c*/ 	.word	index@(_ZN2at6native54_GLOBAL__N__3a6f1fcb_21_DistributionNormal_cu_0c5b6e8543distribution_elementwise_grid_stride_kernelIfLi4EZNS0_9templates4cuda20normal_and_transformIN3c108BFloat16EfPNS_17CUDAGeneratorImplEZZZNS4_13normal_kernelIS9_EEvRKNS_10TensorBaseEddT_ENKUlvE_clEvENKUlvE2_clEvEUlfE_EEvRNS_18TensorIteratorBaseET1_T2_EUlP24curandStatePhilox4_32_10E_ZNS1_27distribution_nullary_kernelIS7_f7double2S9_SO_SH_EEvSJ_SL_RKT3_T4_EUlifE0_EEvlNS_15PhiloxCudaStateESK_SL_)
        /*0230*/ 	.word	0x00000036


	//----- nvinfo : EIATTR_FRAME_SIZE
	.align		4
.L_130:
        /*0234*/ 	.byte	0x04, 0x11
        /*0236*/ 	.short	(.L_132 - .L_131)
	.align		4
.L_131:
        /*0238*/ 	.word	index@($__internal_3_$__cuda_sm20_dsqrt_rn_f64_mediumpath_v1)
        /*023c*/ 	.word	0x00000000


	//----- nvinfo : EIATTR_FRAME_SIZE
	.align		4
.L_132:
        /*0240*/ 	.byte	0x04, 0x11
        /*0242*/ 	.short	(.L_134 - .L_133)
	.align		4
.L_133:
        /*0244*/ 	.word	index@($__internal_2_$__cuda_sm20_div_s64)
        /*0248*/ 	.word	0x00000000


	//----- nvinfo : EIATTR_FRAME_SIZE
	.align		4
.L_134:
        /*024c*/ 	.byte	0x04, 0x11
        /*024e*/ 	.short	(.L_136 - .L_135)
	.align		4
.L_135:
        /*0250*/ 	.word	index@(_ZN2at6native54_GLOBAL__N__3a6f1fcb_21_DistributionNormal_cu_0c5b6e8543distribution_elementwise_grid_stride_kernelIfLi4EZNS0_9templates4cuda20normal_and_transformIN3c108BFloat16EfPNS_17CUDAGeneratorImplEZZZNS4_13normal_kernelIS9_EEvRKNS_10TensorBaseEddT_ENKUlvE_clEvENKUlvE2_clEvEUlfE_EEvRNS_18TensorIteratorBaseET1_T2_EUlP24curandStatePhilox4_32_10E_ZNS1_27distribution_nullary_kernelIS7_f7double2S9_SO_SH_EEvSJ_SL_RKT3_T4_EUlifE0_EEvlNS_15PhiloxCudaStateESK_SL_)
        /*0254*/ 	.word	0x00000000


	//----- nvinfo : EIATTR_REGCOUNT
	.align		4
.L_136:
        /*0258*/ 	.byte	0x04, 0x2f
        /*025a*/ 	.short	(.L_138 - .L_137)
	.align		4
.L_137:
        /*025c*/ 	.word	index@(_ZN2at6native54_GLOBAL__N__3a6f1fcb_21_DistributionNormal_cu_0c5b6e8543distribution_elementwise_grid_stride_kernelIfLi4EZNS0_9templates4cuda20normal_and_transformIN3c108BFloat16EfPNS_17CUDAGeneratorImplEZZZNS4_13normal_kernelIS9_EEvRKNS_10TensorBaseEddT_ENKUlvE_clEvENKUlvE2_clEvEUlfE_EEvRNS_18TensorIteratorBaseET1_T2_EUlP24curandStatePhilox4_32_10E0_ZNS1_27distribution_nullary_kernelIS7_f6float4S9_SO_SH_EEvSJ_SL_RKT3_T4_EUlifE_EEvlNS_15PhiloxCudaStateESK_SL_)
        /*0260*/ 	.word	0x00000030


	//----- nvinfo : EIATTR_FRAME_SIZE
	.align		4
.L_138:
        /*0264*/ 	.byte	0x04, 0x11
        /*0266*/ 	.short	(.L_140 - .L_139)
	.align		4
.L_139:
        /*0268*/ 	.word	index@($__internal_1_$__cuda_sm20_div_s64)
        /*026c*/ 	.word	0x00000000


	//----- nvinfo : EIATTR_FRAME_SIZE
	.align		4
.L_140:
        /*0270*/ 	.byte	0x04, 0x11
        /*0272*/ 	.short	(.L_142 - .L_141)
	.align		4
.L_141:
        /*0274*/ 	.word	index@(_ZN2at6native54_GLOBAL__N__3a6f1fcb_21_DistributionNormal_cu_0c5b6e8543distribution_elementwise_grid_stride_kernelIfLi4EZNS0_9templates4cuda20normal_and_transformIN3c108BFloat16EfPNS_17CUDAGeneratorImplEZZZNS4_13normal_kernelIS9_EEvRKNS_10TensorBaseEddT_ENKUlvE_clEvENKUlvE2_clEvEUlfE_EEvRNS_18TensorIteratorBaseET1_T2_EUlP24curandStatePhilox4_32_10E0_ZNS1_27distribution_nullary_kernelIS7_f6float4S9_SO_SH_EEvSJ_SL_RKT3_T4_EUlifE_EEvlNS_15PhiloxCudaStateESK_SL_)
        /*0278*/ 	.word	0x00000000


	//----- nvinfo : EIATTR_REGCOUNT
	.align		4
.L_142:
        /*027c*/ 	.byte	0x04, 0x2f
        /*027e*/ 	.short	(.L_144 - .L_143)
	.align		4
.L_143:
        /*0280*/ 	.word	index@(_ZN2at6native54_GLOBAL__N__3a6f1fcb_21_DistributionNormal_cu_0c5b6e8543distribution_elementwise_grid_stride_kernelIfLi4EZNS0_9templates4cuda20normal_and_transformIN3c108BFloat16EfPNS_17CUDAGeneratorImplEZZZNS4_13normal_kernelIS9_EEvRKNS_10TensorBaseEddT_ENKUlvE_clEvENKUlvE2_clEvEUlfE_EEvRNS_18TensorIteratorBaseET1_T2_EUlP24curandStatePhilox4_32_10E0_ZNS1_27distribution_nullary_kernelIS7_f6float4S9_SO_SH_EEvSJ_SL_RKT3_T4_EUlifE0_EEvlNS_15PhiloxCudaStateESK_SL_)
        /*0284*/ 	.word	0x00000028


	//----- nvinfo : EIATTR_FRAME_SIZE
	.align		4
.L_144:
        /*0288*/ 	.byte	0x04, 0x11
        /*028a*/ 	.short	(.L_146 - .L_145)
	.align		4
.L_145:
        /*028c*/ 	.word	index@($__internal_0_$__cuda_sm20_div_s64)
        /*0290*/ 	.word	0x00000000


	//----- nvinfo : EIATTR_FRAME_SIZE
	.align		4
.L_146:
        /*0294*/ 	.byte	0x04, 0x11
        /*0296*/ 	.short	(.L_148 - .L_147)
	.align		4
.L_147:
        /*0298*/ 	.word	index@(_ZN2at6native54_GLOBAL__N__3a6f1fcb_21_DistributionNormal_cu_0c5b6e8543distribution_elementwise_grid_stride_kernelIfLi4EZNS0_9templates4cuda20normal_and_transformIN3c108BFloat16EfPNS_17CUDAGeneratorImplEZZZNS4_13normal_kernelIS9_EEvRKNS_10TensorBaseEddT_ENKUlvE_clEvENKUlvE2_clEvEUlfE_EEvRNS_18TensorIteratorBaseET1_T2_EUlP24curandStatePhilox4_32_10E0_ZNS1_27distribution_nullary_kernelIS7_f6float4S9_SO_SH_EEvSJ_SL_RKT3_T4_EUlifE0_EEvlNS_15PhiloxCudaStateESK_SL_)
        /*029c*/ 	.word	0x00000000


	//----- nvinfo : EIATTR_MIN_STACK_SIZE
	.align		4
.L_148:
        /*02a0*/ 	.byte	0x04, 0x12
        /*02a2*/ 	.short	(.L_150 - .L_149)
	.align		4
.L_149:
        /*02a4*/ 	.word	index@(_ZN2at6native54_GLOBAL__N__3a6f1fcb_21_DistributionNormal_cu_0c5b6e8543distribution_elementwise_grid_stride_kernelIfLi4EZNS0_9templates4cuda20normal_and_transformIN3c108BFloat16EfPNS_17CUDAGeneratorImplEZZZNS4_13normal_kernelIS9_EEvRKNS_10TensorBaseEddT_ENKUlvE_clEvENKUlvE2_clEvEUlfE_EEvRNS_18TensorIteratorBaseET1_T2_EUlP24curandStatePhilox4_32_10E0_ZNS1_27distribution_nullary_kernelIS7_f6float4S9_SO_SH_EEvSJ_SL_RKT3_T4_EUlifE0_EEvlNS_15PhiloxCudaStateESK_SL_)
        /*02a8*/ 	.word	0x00000000


	//----- nvinfo : EIATTR_MIN_STACK_SIZE
	.align		4
.L_150:
        /*02ac*/ 	.byte	0x04, 0x12
        /*02ae*/ 	.short	(.L_152 - .L_151)
	.align		4
.L_151:
        /*02b0*/ 	.word	index@(_ZN2at6native54_GLOBAL__N__3a6f1fcb_21_DistributionNormal_cu_0c5b6e8543distribution_elementwise_grid_stride_kernelIfLi4EZNS0_9templates4cuda20normal_and_transformIN3c108BFloat16EfPNS_17CUDAGeneratorImplEZZZNS4_13normal_kernelIS9_EEvRKNS_10TensorBaseEddT_ENKUlvE_clEvENKUlvE2_clEvEUlfE_EEvRNS_18TensorIteratorBaseET1_T2_EUlP24curandStatePhilox4_32_10E0_ZNS1_27distribution_nullary_kernelIS7_f6float4S9_SO_SH_EEvSJ_SL_RKT3_T4_EUlifE_EEvlNS_15PhiloxCudaStateESK_SL_)
        /*02b4*/ 	.word	0x00000000


	//----- nvinfo : EIATTR_MIN_STACK_SIZE
	.align		4
.L_152:
        /*02b8*/ 	.byte	0x04, 0x12
        /*02ba*/ 	.short	(.L_154 - .L_153)
	.align		4
.L_153:
        /*02bc*/ 	.word	index@(_ZN2at6native54_GLOBAL__N__3a6f1fcb_21_DistributionNormal_cu_0c5b6e8543distribution_elementwise_grid_stride_kernelIfLi4EZNS0_9templates4cuda20normal_and_transformIN3c108BFloat16EfPNS_17CUDAGeneratorImplEZZZNS4_13normal_kernelIS9_EEvRKNS_10TensorBaseEddT_ENKUlvE_clEvENKUlvE2_clEvEUlfE_EEvRNS_18TensorIteratorBaseET1_T2_EUlP24curandStatePhilox4_32_10E_ZNS1_27distribution_nullary_kernelIS7_f7double2S9_SO_SH_EEvSJ_SL_RKT3_T4_EUlifE0_EEvlNS_15PhiloxCudaStateESK_SL_)
        /*02c0*/ 	.word	0x00000000


	//----- nvinfo : EIATTR_MIN_STACK_SIZE
	.align		4
.L_154:
        /*02c4*/ 	.byte	0x04, 0x12
        /*02c6*/ 	.short	(.L_156 - .L_155)
	.align		4
.L_155:
        /*02c8*/ 	.word	index@(_ZN2at6native54_GLOBAL__N__3a6f1fcb_21_DistributionNormal_cu_0c5b6e8543distribution_elementwise_grid_stride_kernelIfLi4EZNS0_9templates4cuda20normal_and_transformIN3c108BFloat16EfPNS_17CUDAGeneratorImplEZZZNS4_13normal_kernelIS9_EEvRKNS_10TensorBaseEddT_ENKUlvE_clEvENKUlvE2_clEvEUlfE_EEvRNS_18TensorIteratorBaseET1_T2_EUlP24curandStatePhilox4_32_10E_ZNS1_27distribution_nullary_kernelIS7_f7double2S9_SO_SH_EEvSJ_SL_RKT3_T4_EUlifE_EEvlNS_15PhiloxCudaStateESK_SL_)
        /*02cc*/ 	.word	0x00000000


	//----- nvinfo : EIATTR_MIN_STACK_SIZE
	.align		4
.L_156:
        /*02d0*/ 	.byte	0x04, 0x12
        /*02d2*/ 	.short	(.L_158 - .L_157)
	.align		4
.L_157:
        /*02d4*/ 	.word	index@(_ZN2at6native54_GLOBAL__N__3a6f1fcb_21_DistributionNormal_cu_0c5b6e8543distribution_elementwise_grid_stride_kernelIfLi4EZNS0_9templates4cuda20normal_and_transformIN3c104HalfEfPNS_17CUDAGeneratorImplEZZZNS4_13normal_kernelIS9_EEvRKNS_10TensorBaseEddT_ENKUlvE_clEvENKUlvE1_clEvEUlfE_EEvRNS_18TensorIteratorBaseET1_T2_EUlP24curandStatePhilox4_32_10E0_ZNS1_27distribution_nullary_kernelIS7_f6float4S9_SO_SH_EEvSJ_SL_RKT3_T4_EUlifE0_EEvlNS_15PhiloxCudaStateESK_SL_)
        /*02d8*/ 	.word	0x00000000


	//----- nvinfo : EIATTR_MIN_STACK_SIZE
	.align		4
.L_158:
        /*02dc*/ 	.byte	0x04, 0x12
        /*02de*/ 	.short	(.L_160 - .L_159)
	.align		4
.L_159:
        /*02e0*/ 	.word	index@(_ZN2at6native54_GLOBAL__N__3a6f1fcb_21_DistributionNormal_cu_0c5b6e8543distribution_elementwise_grid_stride_kernelIfLi4EZNS0_9templates4cuda20normal_and_transformIN3c104HalfEfPNS_17CUDAGeneratorImplEZZZNS4_13normal_kernelIS9_EEvRKNS_10TensorBaseEddT_ENKUlvE_clEvENKUlvE1_clEvEUlfE_EEvRNS_18TensorIteratorBaseET1_T2_EUlP24curandStatePhilox4_32_10E0_ZNS1_27distribution_nullary_kernelIS7_f6float4S9_SO_SH_EEvSJ_SL_RKT3_T4_EUlifE_EEvlNS_15PhiloxCudaStateESK_SL_)
        /*02e4*/ 	.word	0x00000000


	//----- nvinfo : EIATTR_MIN_STACK_SIZE
	.align		4
.L_160:
        /*02e8*/ 	.byte	0x04, 0x12
        /*02ea*/ 	.short	(.L_162 - .L_161)
	.align		4
.L_161:
        /*02ec*/ 	.word	index@(_ZN2at6native54_GLOBAL__N__3a6f1fcb_21_DistributionNormal_cu_0c5b6e8543distribution_elementwise_grid_stride_kernelIfLi4EZNS0_9templates4cuda20normal_and_transformIN3c104HalfEfPNS_17CUDAGeneratorImplEZZZNS4_13normal_kernelIS9_EEvRKNS_10TensorBaseEddT_ENKUlvE_clEvENKUlvE1_clEvEUlfE_EEvRNS_18TensorIteratorBaseET1_T2_EUlP24curandStatePhilox4_32_10E_ZNS1_27distribution_nullary_kernelIS7_f7double2S9_SO_SH_EEvSJ_SL_RKT3_T4_EUlifE0_EEvlNS_15PhiloxCudaStateESK_SL_)
        /*02f0*/ 	.word	0x00000000


	//----- nvinfo : EIATTR_MIN_STACK_SIZE
	.align		4
.L_162:
        /*02f4*/ 	.byte	0x04, 0x12
        /*02f6*/ 	.short	(.L_164 - .L_163)
	.align		4
.L_163:
        /*02f8*/ 	.word	index@(_ZN2at6native54_GLOBAL__N__3a6f1fcb_21_DistributionNormal_cu_0c5b6e8543distribution_elementwise_grid_stride_kernelIfLi4EZNS0_9templates4cuda20normal_and_transformIN3c104HalfEfPNS_17CUDAGeneratorImplEZZZNS4_13normal_kernelIS9_EEvRKNS_10TensorBaseEddT_ENKUlvE_clEvENKUlvE1_clEvEUlfE_EEvRNS_18TensorIteratorBaseET1_T2_EUlP24curandStatePhilox4_32_10E_ZNS1_27distribution_nullary_kernelIS7_f7double2S9_SO_SH_EEvSJ_SL_RKT3_T4_EUlifE_EEvlNS_15PhiloxCudaStateESK_SL_)
        /*02fc*/ 	.word	0x00000000


	//----- nvinfo : EIATTR_MIN_STACK_SIZE
	.align		4
.L_164:
        /*0300*/ 	.byte	0x04, 0x12
        /*0302*/ 	.short	(.L_166 - .L_165)
	.align		4
.L_165:
        /*0304*/ 	.word	index@(_ZN2at6native54_GLOBAL__N__3a6f1fcb_21_DistributionNormal_cu_0c5b6e8543distribution_elementwise_grid_stride_kernelIfLi4EZNS0_9templates4cuda20normal_and_transformIffPNS_17CUDAGeneratorImplEZZZNS4_13normal_kernelIS7_EEvRKNS_10TensorBaseEddT_ENKUlvE_clEvENKUlvE0_clEvEUlfE_EEvRNS_18TensorIteratorBaseET1_T2_EUlP24curandStatePhilox4_32_10E0_ZNS1_27distribution_nullary_kernelIff6float4S7_SM_SF_EEvSH_SJ_RKT3_T4_EUlifE0_EEvlNS_15PhiloxCudaStateESI_SJ_)
        /*0308*/ 	.word	0x00000000


	//----- nvinfo : EIATTR_MIN_STACK_SIZE
	.align		4
.L_166:
        /*030c*/ 	.byte	0x04, 0x12
        /*030e*/ 	.short	(.L_168 - .L_167)
	.align		4
.L_167:
        /*0310*/ 	.word	index@(_ZN2at6native54_GLOBAL__N__3a6f1fcb_21_DistributionNormal_cu_0c5b6e8543distribution_elementwise_grid_stride_kernelIfLi4EZNS0_9templates4cuda20normal_and_transformIffPNS_17CUDAGeneratorImplEZZZNS4_13normal_kernelIS7_EEvRKNS_10TensorBaseEddT_ENKUlvE_clEvENKUlvE0_clEvEUlfE_EEvRNS_18TensorIteratorBaseET1_T2_EUlP24curandStatePhilox4_32_10E0_ZNS1_27distribution_nullary_kernelIff6float4S7_SM_SF_EEvSH_SJ_RKT3_T4_EUlifE_EEvlNS_15PhiloxCudaStateESI_SJ_)
        /*0314*/ 	.word	0x00000000


	//----- nvinfo : EIATTR_MIN_STACK_SIZE
	.align		4
.L_168:
        /*0318*/ 	.byte	0x04, 0x12
        /*031a*/ 	.short	(.L_170 - .L_169)
	.align		4
.L_169:
        /*031c*/ 	.word	index@(_ZN2at6native54_GLOBAL__N__3a6f1fcb_21_DistributionNormal_cu_0c5b6e8543distribution_elementwise_grid_stride_kernelIfLi4EZNS0_9templates4cuda20normal_and_transformIffPNS_17CUDAGeneratorImplEZZZNS4_13normal_kernelIS7_EEvRKNS_10TensorBaseEddT_ENKUlvE_clEvENKUlvE0_clEvEUlfE_EEvRNS_18TensorIteratorBaseET1_T2_EUlP24curandStatePhilox4_32_10E_ZNS1_27distribution_nullary_kernelIff7double2S7_SM_SF_EEvSH_SJ_RKT3_T4_EUlifE0_EEvlNS_15PhiloxCudaStateESI_SJ_)
        /*0320*/ 	.word	0x00000000


	//----- nvinfo : EIATTR_MIN_STACK_SIZE
	.align		4
.L_170:
        /*0324*/ 	.byte	0x04, 0x12
        /*0326*/ 	.short	(.L_172 - .L_171)
	.align		4
.L_171:
        /*0328*/ 	.word	index@(_ZN2at6native54_GLOBAL__N__3a6f1fcb_21_DistributionNormal_cu_0c5b6e8543distribution_elementwise_grid_stride_kernelIfLi4EZNS0_9templates4cuda20normal_and_transformIffPNS_17CUDAGeneratorImplEZZZNS4_13normal_kernelIS7_EEvRKNS_10TensorBaseEddT_ENKUlvE_clEvENKUlvE0_clEvEUlfE_EEvRNS_18TensorIteratorBaseET1_T2_EUlP24curandStatePhilox4_32_10E_ZNS1_27distribution_nullary_kernelIff7double2S7_SM_SF_EEvSH_SJ_RKT3_T4_EUlifE_EEvlNS_15PhiloxCudaStateESI_SJ_)
        /*032c*/ 	.word	0x00000000


	//----- nvinfo : EIATTR_MIN_STACK_SIZE
	.align		4
.L_172:
        /*0330*/ 	.byte	0x04, 0x12
        /*0332*/ 	.short	(.L_174 - .L_173)
	.align		4
.L_173:
        /*0334*/ 	.word	index@(_ZN2at6native54_GLOBAL__N__3a6f1fcb_21_DistributionNormal_cu_0c5b6e8543distribution_elementwise_grid_stride_kernelIdLi2EZNS0_9templates4cuda20normal_and_transformIddPNS_17CUDAGeneratorImplEZZZNS4_13normal_kernelIS7_EEvRKNS_10TensorBaseEddT_ENKUlvE_clEvENKUlvE_clEvEUldE_EEvRNS_18TensorIteratorBaseET1_T2_EUlP24curandStatePhilox4_32_10E0_ZNS1_27distribution_nullary_kernelIdd6float4S7_SM_SF_EEvSH_SJ_RKT3_T4_EUlidE0_EEvlNS_15PhiloxCudaStateESI_SJ_)
        /*0338*/ 	.word	0x00000000


	//----- nvinfo : EIATTR_MIN_STACK_SIZE
	.align		4
.L_174:
        /*033c*/ 	.byte	0x04, 0x12
        /*033e*/ 	.short	(.L_176 - .L_175)
	.align		4
.L_175:
        /*0340*/ 	.word	index@(_ZN2at6native54_GLOBAL__N__3a6f1fcb_21_DistributionNormal_cu_0c5b6e8543distribution_elementwise_grid_stride_kernelIdLi2EZNS0_9templates4cuda20normal_and_transformIddPNS_17CUDAGeneratorImplEZZZNS4_13normal_kernelIS7_EEvRKNS_10TensorBaseEddT_ENKUlvE_clEvENKUlvE_clEvEUldE_EEvRNS_18TensorIteratorBaseET1_T2_EUlP24curandStatePhilox4_32_10E0_ZNS1_27distribution_nullary_kernelIdd6float4S7_SM_SF_EEvSH_SJ_RKT3_T4_EUlidE_EEvlNS_15PhiloxCudaStateESI_SJ_)
        /*0344*/ 	.word	0x00000000


	//----- nvinfo : EIATTR_MIN_STACK_SIZE
	.align		4
.L_176:
        /*0348*/ 	.byte	0x04, 0x12
        /*034a*/ 	.short	(.L_178 - .L_177)
	.align		4
.L_177:
        /*034c*/ 	.word	index@(_ZN2at6native54_GLOBAL__N__3a6f1fcb_21_DistributionNormal_cu_0c5b6e8543distribution_elementwise_grid_stride_kernelIdLi2EZNS0_9templates4cuda20normal_and_transformIddPNS_17CUDAGeneratorImplEZZZNS4_13normal_kernelIS7_EEvRKNS_10TensorBaseEddT_ENKUlvE_clEvENKUlvE_clEvEUldE_EEvRNS_18TensorIteratorBaseET1_T2_EUlP24curandStatePhilox4_32_10E_ZNS1_27distribution_nullary_kernelIdd7double2S7_SM_SF_EEvSH_SJ_RKT3_T4_EUlidE0_EEvlNS_15PhiloxCudaStateESI_SJ_)
        /*0350*/ 	.word	0x00000000


	//----- nvinfo : EIATTR_MIN_STACK_SIZE
	.align		4
.L_178:
        /*0354*/ 	.byte	0x04, 0x12
        /*0356*/ 	.short	(.L_180 - .L_179)
	.align		4
.L_179:
        /*0358*/ 	.word	index@(_ZN2at6native54_GLOBAL__N__3a6f1fcb_21_DistributionNormal_cu_0c5b6e8543distribution_elementwise_grid_stride_kernelIdLi2EZNS0_9templates4cuda20normal_and_transformIddPNS_17CUDAGeneratorImplEZZZNS4_13normal_kernelIS7_EEvRKNS_10TensorBaseEddT_ENKUlvE_clEvENKUlvE_clEvEUldE_EEvRNS_18TensorIteratorBaseET1_T2_EUlP24curandStatePhilox4_32_10E_ZNS1_27distribution_nullary_kernelIdd7double2S7_SM_SF_EEvSH_SJ_RKT3_T4_EUlidE_EEvlNS_15PhiloxCudaStateESI_SJ_)
        /*035c*/ 	.word	0x00000000
.L_180:


//--------------------- .nv.info._ZN2at6native54_GLOBAL__N__3a6f1fcb_21_DistributionNormal_cu_0c5b6e8543distribution_elementwise_grid_stride_kernelIfLi4EZNS0_9templates4cuda20normal_and_transformIN3c108BFloat16EfPNS_17CUDAGeneratorImplEZZZNS4_13normal_kernelIS9_EEvRKNS_10TensorBaseEddT_ENKUlvE_clEvENKUlvE2_clEvEUlfE_EEvRNS_18TensorIteratorBaseET1_T2_EUlP24curandStatePhilox4_32_10E0_ZNS1_27distribution_nullary_kernelIS7_f6float4S9_SO_SH_EEvSJ_SL_RKT3_T4_EUlifE0_EEvlNS_15PhiloxCudaStateESK_SL_ --------------------------
	.section	.nv.info._ZN2at6native54_GLOBAL__N__3a6f1fcb_21_DistributionNormal_cu_0c5b6e8543distribution_elementwise_grid_stride_kernelIfLi4EZNS0_9templates4cuda20normal_and_transformIN3c108BFloat16EfPNS_17CUDAGeneratorImplEZZZNS4_13normal_kernelIS9_EEvRKNS_10TensorBaseEddT_ENKUlvE_clEvENKUlvE2_clEvEUlfE_EEvRNS_18TensorIteratorBaseET1_T2_EUlP24curandStatePhilox4_32_10E0_ZNS1_27distribution_nullary_kernelIS7_f6float4S9_SO_SH_EEvSJ_SL_RKT3_T4_EUlifE0_EEvlNS_15PhiloxCudaStateESK_SL_,"",@"SHT_CUDA_INFO"
	.sectionflags	@""
	.align	4


	//----- nvinfo : EIATTR_CUDA_API_VERSION
	.align		4
        /*0000*/ 	.byte	0x04, 0x37
        /*0002*/ 	.short	(.L_182 - .L_181)
.L_181:
        /*0004*/ 	.word	0x00000082


	//----- nvinfo : EIATTR_SW2861232_WAR
	.align		4
.L_182:
        /*0008*/ 	.byte	0x01, 0x35
	.zero		2


	//----- nvinfo : EIATTR_PARAM_CBANK
	.align		4
        /*000c*/ 	.byte	0x04, 0x0a
        /*000e*/ 	.short	(.L_184 - .L_183)
	.align		4
.L_183:
        /*0010*/ 	.word	index@(.nv.constant0._ZN2at6native54_GLOBAL__N__3a6f1fcb_21_DistributionNormal_cu_0c5b6e8543distribution_elementwise_grid_stride_kernelIfLi4EZNS0_9templates4cuda20normal_and_transformIN3c108BFloat16EfPNS_17CUDAGeneratorImplEZZZNS4_13normal_kernelIS9_EEvRKNS_10TensorBaseEddT_ENKUlvE_clEvENKUlvE2_clEvEUlfE_EEvRNS_18TensorIteratorBaseET1_T2_EUlP24curandStatePhilox4_32_10E0_ZNS1_27distribution_nullary_kernelIS7_f6float4S9_SO_SH_EEvSJ_SL_RKT3_T4_EUlifE0_EEvlNS_15PhiloxCudaStateESK_SL_)
        /*0014*/ 	.short	0x0160
        /*0016*/ 	.short	0x01d0


	//----- nvinfo : EIATTR_CBANK_PARAM_SIZE
	.align		4
.L_184:
        /*0018*/ 	.byte	0x03, 0x19
        /*001a*/ 	.short	0x01d0


	//----- nvinfo : EIATTR_KPARAM_INFO
	.align		4
        /*001c*/ 	.byte	0x04, 0x17
        /*001e*/ 	.short	(.L_186 - .L_185)
.L_185:
        /*0020*/ 	.word	0x00000000
        /*0024*/ 	.short	0x0003
        /*0026*/ 	.short	0x0028
        /*0028*/ 	.byte	0x00, 0xf0, 0xa1, 0x06


	//----- nvinfo : EIATTR_KPARAM_INFO
	.align		4
.L_186:
        /*002c*/ 	.byte	0x04, 0x17
        /*002e*/ 	.short	(.L_188 - .L_187)
.L_187:
        /*0030*/ 	.word	0x00000000
        /*0034*/ 	.short	0x0002
        /*0036*/ 	.short	0x0020
        /*0038*/ 	.byte	0x00, 0xf0, 0x05, 0x00


	//----- nvinfo : EIATTR_KPARAM_INFO
	.align		4
.L_188:
        /*003c*/ 	.byte	0x04, 0x17
        /*003e*/ 	.short	(.L_190 - .L_189)
.L_189:
        /*0040*/ 	.word	0x00000000
        /*0044*/ 	.short	0x0001
        /*0046*/ 	.short	0x0008
        /*0048*/ 	.byte	0x00, 0xf0, 0x61, 0x00


	//----- nvinfo : EIATTR_KPARAM_INFO
	.align		4
.L_190:
        /*004c*/ 	.byte	0x04, 0x17
        /*004e*/ 	.short	(.L_192 - .L_191)
.L_191:
        /*0050*/ 	.word	0x00000000
        /*0054*/ 	.short	0x0000
        /*0056*/ 	.short	0x0000
        /*0058*/ 	.byte	0x00, 0xf0, 0x21, 0x00


	//----- nvinfo : EIATTR_MAXREG_COUNT
	.align		4
.L_192:
        /*005c*/ 	.byte	0x03, 0x1b
        /*005e*/ 	.short	0x0040


	//----- nvinfo : EIATTR_NUM_BARRIERS
	.align		4
        /*0060*/ 	.byte	0x02, 0x4c
        /*0062*/ 	.byte	0x01
	.zero		1


	//----- nvinfo : EIATTR_MERCURY_ISA_VERSION
	.align		4
        /*0064*/ 	.byte	0x03, 0x5f
        /*0066*/ 	.short	0x0000


	//----- nvinfo : EIATTR_EXIT_INSTR_OFFSETS
	.align		4
        /*0068*/ 	.byte	0x04, 0x1c
        /*006a*/ 	.short	(.L_194 - .L_193)


	//   ....[0]....
.L_193:
        /*006c*/ 	.word	0x00000810


	//   ....[1]....
        /*0070*/ 	.word	0x000048c0


	//----- nvinfo : EIATTR_MAX_THREADS
	.align		4
.L_194:
        /*0074*/ 	.byte	0x04, 0x05
        /*0076*/ 	.short	(.L_196 - .L_195)
.L_195:
        /*0078*/ 	.word	0x00000100
        /*007c*/ 	.word	0x00000001
        /*0080*/ 	.word	0x00000001


	//----- nvinfo : EIATTR_CRS_STACK_SIZE
	.align		4
.L_196:
        /*0084*/ 	.byte	0x04, 0x1e
        /*0086*/ 	.short	(.L_198 - .L_197)
.L_197:
        /*0088*/ 	.word	0x00000000
.L_198:


//--------------------- .nv.info._ZN2at6native54_GLOBAL__N__3a6f1fcb_21_DistributionNormal_cu_0c5b6e8543distribution_elementwise_grid_stride_kernelIfLi4EZNS0_9templates4cuda20normal_and_transformIN3c108BFloat16EfPNS_17CUDAGeneratorImplEZZZNS4_13normal_kernelIS9_EEvRKNS_10TensorBaseEddT_ENKUlvE_clEvENKUlvE2_clEvEUlfE_EEvRNS_18TensorIteratorBaseET1_T2_EUlP24curandStatePhilox4_32_10E0_ZNS1_27distribution_nullary_kernelIS7_f6float4S9_SO_SH_EEvSJ_SL_RKT3_T4_EUlifE_EEvlNS_15PhiloxCudaStateESK_SL_ --------------------------
	.section	.nv.info._ZN2at6native54_GLOBAL__N__3a6f1fcb_21_DistributionNormal_cu_0c5b6e8543distribution_elementwise_grid_stride_kernelIfLi4EZNS0_9templates4cuda20normal_and_transformIN3c108BFloat16EfPNS_17CUDAGeneratorImplEZZZNS4_13normal_kernelIS9_EEvRKNS_10TensorBaseEddT_ENKUlvE_clEvENKUlvE2_clEvEUlfE_EEvRNS_18TensorIteratorBaseET1_T2_EUlP24curandStatePhilox4_32_10E0_ZNS1_27distribution_nullary_kernelIS7_f6float4S9_SO_SH_EEvSJ_SL_RKT3_T4_EUlifE_EEvlNS_15PhiloxCudaStateESK_SL_,"",@"SHT_CUDA_INFO"
	.sectionflags	@""
	.align	4


	//----- nvinfo : EIATTR_CUDA_API_VERSION
	.align		4
        /*0000*/ 	.byte	0x04, 0x37
        /*0002*/ 	.short	(.L_200 - .L_199)
.L_199:
        /*0004*/ 	.word	0x00000082


	//----- nvinfo : EIATTR_SW2861232_WAR
	.align		4
.L_200:
        /*0008*/ 	.byte	0x01, 0x35
	.zero		2


	//----- nvinfo : EIATTR_PARAM_CBANK
	.align		4
        /*000c*/ 	.byte	0x04, 0x0a
        /*000e*/ 	.short	(.L_202 - .L_201)
	.align		4
.L_201:
        /*0010*/ 	.word	index@(.nv.constant0._ZN2at6native54_GLOBAL__N__3a6f1fcb_21_DistributionNormal_cu_0c5b6e8543distribution_elementwise_grid_stride_kernelIfLi4EZNS0_9templates4cuda20normal_and_transformIN3c108BFloat16EfPNS_17CUDAGeneratorImplEZZZNS4_13normal_kernelIS9_EEvRKNS_10TensorBaseEddT_ENKUlvE_clEvENKUlvE2_clEvEUlfE_EEvRNS_18TensorIteratorBaseET1_T2_EUlP24curandStatePhilox4_32_10E0_ZNS1_27distribution_nullary_kernelIS7_f6float4S9_SO_SH_EEvSJ_SL_RKT3_T4_EUlifE_EEvlNS_15PhiloxCudaStateESK_SL_)
        /*0014*/ 	.short	0x0160
        /*0016*/ 	.short	0x0040


	//----- nvinfo : EIATTR_CBANK_PARAM_SIZE
	.align		4
.L_202:
        /*0018*/ 	.byte	0x03, 0x19
        /*001a*/ 	.short	0x0040


	//----- nvinfo : EIATTR_KPARAM_INFO
	.align		4
        /*001c*/ 	.byte	0x04, 0x17
        /*001e*/ 	.short	(.L_204 - .L_203)
.L_203:
        /*0020*/ 	.word	0x00000000
        /*0024*/ 	.short	0x0003
        /*0026*/ 	.short	0x0028
        /*0028*/ 	.byte	0x00, 0xf0, 0x61, 0x00


	//----- nvinfo : EIATTR_KPARAM_INFO
	.align		4
.L_204:
        /*002c*/ 	.byte	0x04, 0x17
        /*002e*/ 	.short	(.L_206 - .L_205)
.L_205:
        /*0030*/ 	.word	0x00000000
        /*0034*/ 	.short	0x0002
        /*0036*/ 	.short	0x0020
        /*0038*/ 	.byte	0x00, 0xf0, 0x05, 0x00


	//----- nvinfo : EIATTR_KPARAM_INFO
	.align		4
.L_206:
        /*003c*/ 	.byte	0x04, 0x17
        /*003e*/ 	.short	(.L_208 - .L_207)
.L_207:
        /*0040*/ 	.word	0x00000000
        /*0044*/ 	.short	0x0001
        /*0046*/ 	.short	0x0008
        /*0048*/ 	.byte	0x00, 0xf0, 0x61, 0x00


	//----- nvinfo : EIATTR_KPARAM_INFO
	.align		4
.L_208:
        /*004c*/ 	.byte	0x04, 0x17
        /*004e*/ 	.short	(.L_210 - .L_209)
.L_209:
        /*0050*/ 	.word	0x00000000
        /*0054*/ 	.short	0x0000
        /*0056*/ 	.short	0x0000
        /*0058*/ 	.byte	0x00, 0xf0, 0x21, 0x00


	//----- nvinfo : EIATTR_MAXREG_COUNT
	.align		4
.L_210:
        /*005c*/ 	.byte	0x03, 0x1b
        /*005e*/ 	.short	0x0040


	//----- nvinfo : EIATTR_NUM_BARRIERS
	.align		4
        /*0060*/ 	.byte	0x02, 0x4c
        /*0062*/ 	.byte	0x01
	.zero		1


	//----- nvinfo : EIATTR_MERCURY_ISA_VERSION
	.align		4
        /*0064*/ 	.byte	0x03, 0x5f
        /*0066*/ 	.short	0x0000


	//----- nvinfo : EIATTR_EXIT_INSTR_OFFSETS
	.align		4
        /*0068*/ 	.byte	0x04, 0x1c
        /*006a*/ 	.short	(.L_212 - .L_211)


	//   ....[0]....
.L_211:
        /*006c*/ 	.word	0x000007d0


	//   ....[1]....
        /*0070*/ 	.word	0x00001350


	//----- nvinfo : EIATTR_MAX_THREADS
	.align		4
.L_212:
        /*0074*/ 	.byte	0x04, 0x05
        /*0076*/ 	.short	(.L_214 - .L_213)
.L_213:
        /*0078*/ 	.word	0x00000100
        /*007c*/ 	.word	0x00000001
        /*0080*/ 	.word	0x00000001


	//----- nvinfo : EIATTR_CRS_STACK_SIZE
	.align		4
.L_214:
        /*0084*/ 	.byte	0x04, 0x1e
        /*0086*/ 	.short	(.L_216 - .L_215)
.L_215:
        /*0088*/ 	.word	0x00000000
.L_216:


//--------------------- .nv.info._ZN2at6native54_GLOBAL__N__3a6f1fcb_21_DistributionNormal_cu_0c5b6e8543distribution_elementwise_grid_stride_kernelIfLi4EZNS0_9templates4cuda20normal_and_transformIN3c108BFloat16EfPNS_17CUDAGeneratorImplEZZZNS4_13normal_kernelIS9_EEvRKNS_10TensorBaseEddT_ENKUlvE_clEvENKUlvE2_clEvEUlfE_EEvRNS_18TensorIteratorBaseET1_T2_EUlP24curandStatePhilox4_32_10E_ZNS1_27distribution_nullary_kernelIS7_f7double2S9_SO_SH_EEvSJ_SL_RKT3_T4_EUlifE0_EEvlNS_15PhiloxCudaStateESK_SL_ --------------------------
	.section	.nv.info._ZN2at6native54_GLOBAL__N__3a6f1fcb_21_DistributionNormal_cu_0c5b6e8543distribution_elementwise_grid_stride_kernelIfLi4EZNS0_9templates4cuda20normal_and_transformIN3c108BFloat16EfPNS_17CUDAGeneratorImplEZZZNS4_13normal_kernelIS9_EEvRKNS_10TensorBaseEddT_ENKUlvE_clEvENKUlvE2_clEvEUlfE_EEvRNS_18TensorIteratorBaseET1_T2_EUlP24curandStatePhilox4_32_10E_ZNS1_27distribution_nullary_kernelIS7_f7double2S9_SO_SH_EEvSJ_SL_RKT3_T4_EUlifE0_EEvlNS_15PhiloxCudaStateESK_SL_,"",@"SHT_CUDA_INFO"
	.sectionflags	@""
	.align	4


	//----- nvinfo : EIATTR_CUDA_API_VERSION
	.align		4
        /*0000*/ 	.byte	0x04, 0x37
        /*0002*/ 	.short	(.L_218 - .L_217)
.L_217:
        /*0004*/ 	.word	0x00000082


	//----- nvinfo : EIATTR_SW2861232_WAR
	.align		4
.L_218:
        /*0008*/ 	.byte	0x01, 0x35
	.zero		2


	//----- nvinfo : EIATTR_PARAM_CBANK
	.align		4
        /*000c*/ 	.byte	0x04, 0x0a
        /*000e*/ 	.short	(.L_220 - .L_219)
	.align		4
.L_219:
        /*0010*/ 	.word	index@(.nv.constant0._ZN2at6native54_GLOBAL__N__3a6f1fcb_21_DistributionNormal_cu_0c5b6e8543distribution_elementwise_grid_stride_kernelIfLi4EZNS0_9templates4cuda20normal_and_transformIN3c108BFloat16EfPNS_17CUDAGeneratorImplEZZZNS4_13normal_kernelIS9_EEvRKNS_10TensorBaseEddT_ENKUlvE_clEvENKUlvE2_clEvEUlfE_EEvRNS_18TensorIteratorBaseET1_T2_EUlP24curandStatePhilox4_32_10E_ZNS1_27distribution_nullary_kernelIS7_f7double2S9_SO_SH_EEvSJ_SL_RKT3_T4_EUlifE0_EEvlNS_15PhiloxCudaStateESK_SL_)
        /*0014*/ 	.short	0x0160
        /*0016*/ 	.short	0x01d0


	//----- nvinfo : EIATTR_CBANK_PARAM_SIZE
	.align		4
.L_220:
        /*0018*/ 	.byte	0x03, 0x19
        /*001a*/ 	.short	0x01d0


	//----- nvinfo : EIATTR_KPARAM_INFO
	.align		4
        /*001c*/ 	.byte	0x04, 0x17
        /*001e*/ 	.short	(.L_222 - .L_221)
.L_221:
        /*0020*/ 	.word	0x00000000
        /*0024*/ 	.short	0x0003
        /*0026*/ 	.short	0x0028
        /*0028*/ 	.byte	0x00, 0xf0, 0xa1, 0x06


	//----- nvinfo : EIATTR_KPARAM_INFO
	.align		4
.L_222:
        /*002c*/ 	.byte	0x04, 0x17
        /*002e*/ 	.short	(.L_224 - .L_223)
.L_223:
        /*0030*/ 	.word	0x00000000
        /*0034*/ 	.short	0x0002
        /*0036*/ 	.short	0x0020
        /*0038*/ 	.byte	0x00, 0xf0, 0x05, 0x00


	//----- nvinfo : EIATTR_KPARAM_INFO
	.align		4
.L_224:
        /*003c*/ 	.byte	0x04, 0x17
        /*003e*/ 	.short	(.L_226 - .L_225)
.L_225:
        /*0040*/ 	.word	0x00000000
        /*0044*/ 	.short	0x0001
        /*0046*/ 	.short	0x0008
        /*0048*/ 	.byte	0x00, 0xf0, 0x61, 0x00


	//----- nvinfo : EIATTR_KPARAM_INFO
	.align		4
.L_226:
        /*004c*/ 	.byte	0x04, 0x17
        /*004e*/ 	.short	(.L_228 - .L_227)
.L_227:
        /*0050*/ 	.word	0x00000000
        /*0054*/ 	.short	0x0000
        /*0056*/ 	.short	0x0000
        /*0058*/ 	.byte	0x00, 0xf0, 0x21, 0x00


	//----- nvinfo : EIATTR_MAXREG_COUNT
	.align		4
.L_228:
        /*005c*/ 	.byte	0x03, 0x1b
        /*005e*/ 	.short	0x0040


	//----- nvinfo : EIATTR_NUM_BARRIERS
	.align		4
        /*0060*/ 	.byte	0x02, 0x4c
        /*0062*/ 	.byte	0x01
	.zero		1


	//----- nvinfo : EIATTR_MERCURY_ISA_VERSION
	.align		4
        /*0064*/ 	.byte	0x03, 0x5f
        /*0066*/ 	.short	0x0000


	//----- nvinfo : EIATTR_EXIT_INSTR_OFFSETS
	.align		4
        /*0068*/ 	.byte	0x04, 0x1c
        /*006a*/ 	.short	(.L_230 - .L_229)


	//   ....[0]....
.L_229:
        /*006c*/ 	.word	0x00000810


	//   ....[1]....
        /*0070*/ 	.word	0x00005270


	//----- nvinfo : EIATTR_MAX_THREADS
	.align		4
.L_230:
        /*0074*/ 	.byte	0x04, 0x05
        /*0076*/ 	.short	(.L_232 - .L_231)
.L_231:
        /*0078*/ 	.word	0x00000100
        /*007c*/ 	.word	0x00000001
        /*0080*/ 	.word	0x00000001


	//----- nvinfo : EIATTR_CRS_STACK_SIZE
	.align		4
.L_232:
        /*0084*/ 	.byte	0x04, 0x1e
        /*0086*/ 	.short	(.L_234 - .L_233)
.L_233:
        /*0088*/ 	.word	0x00000000
.L_234:


//--------------------- .nv.info._ZN2at6native54_GLOBAL__N__3a6f1fcb_21_DistributionNormal_cu_0c5b6e8543distribution_elementwise_grid_stride_kernelIfLi4EZNS0_9templates4cuda20normal_and_transformIN3c108BFloat16EfPNS_17CUDAGeneratorImplEZZZNS4_13normal_kernelIS9_EEvRKNS_10TensorBaseEddT_ENKUlvE_clEvENKUlvE2_clEvEUlfE_EEvRNS_18TensorIteratorBaseET1_T2_EUlP24curandStatePhilox4_32_10E_ZNS1_27distribution_nullary_kernelIS7_f7double2S9_SO_SH_EEvSJ_SL_RKT3_T4_EUlifE_EEvlNS_15PhiloxCudaStateESK_SL_ --------------------------
	.section	.nv.info._ZN2at6native54_GLOBAL__N__3a6f1fcb_21_DistributionNormal_cu_0c5b6e8543distribution_elementwise_grid_stride_kernelIfLi4EZNS0_9templates4cuda20normal_and_transformIN3c108BFloat16EfPNS_17CUDAGeneratorImplEZZZNS4_13normal_kernelIS9_EEvRKNS_10TensorBaseEddT_ENKUlvE_clEvENKUlvE2_clEvEUlfE_EEvRNS_18TensorIteratorBaseET1_T2_EUlP24curandStatePhilox4_32_10E_ZNS1_27distribution_nullary_kernelIS7_f7double2S9_SO_SH_EEvSJ_SL_RKT3_T4_EUlifE_EEvlNS_15PhiloxCudaStateESK_SL_,"",@"SHT_CUDA_INFO"
	.sectionflags	@""
	.align	4


	//----- nvinfo : EIATTR_CUDA_API_VERSION
	.align		4
        /*0000*/ 	.byte	0x04, 0x37
        /*0002*/ 	.short	(.L_236 - .L_235)
.L_235:
        /*0004*/ 	.word	0x00000082


	//----- nvinfo : EIATTR_SW2861232_WAR
	.align		4
.L_236:
        /*0008*/ 	.byte	0x01, 0x35
	.zero		2


	//----- nvinfo : EIATTR_PARAM_CBANK
	.align		4
        /*000c*/ 	.byte	0x04, 0x0a
        /*000e*/ 	.short	(.L_238 - .L_237)
	.align		4
.L_237:
        /*0010*/ 	.word	index@(.nv.constant0._ZN2at6native54_GLOBAL__N__3a6f1fcb_21_DistributionNormal_cu_0c5b6e8543distribution_elementwise_grid_stride_kernelIfLi4EZNS0_9templates4cuda20normal_and_transformIN3c108BFloat16EfPNS_17CUDAGeneratorImplEZZZNS4_13normal_kernelIS9_EEvRKNS_10TensorBaseEddT_ENKUlvE_clEvENKUlvE2_clEvEUlfE_EEvRNS_18TensorIteratorBaseET1_T2_EUlP24curandStatePhilox4_32_10E_ZNS1_27distribution_nullary_kernelIS7_f7double2S9_SO_SH_EEvSJ_SL_RKT3_T4_EUlifE_EEvlNS_15PhiloxCudaStateESK_SL_)
        /*0014*/ 	.short	0x0160
        /*0016*/ 	.short	0x0040


	//----- nvinfo : EIATTR_CBANK_PARAM_SIZE
	.align		4
.L_238:
        /*0018*/ 	.byte	0x03, 0x19
        /*001a*/ 	.short	0x0040


	//----- nvinfo : EIATTR_KPARAM_INFO
	.align		4
        /*001c*/ 	.byte	0x04, 0x17
        /*001e*/ 	.short	(.L_240 - .L_239)
.L_239:
        /*0020*/ 	.word	0x00000000
        /*0024*/ 	.short	0x0003
        /*0026*/ 	.short	0x0028
        /*0028*/ 	.byte	0x00, 0xf0, 0x61, 0x00


	//----- nvinfo : EIATTR_KPARAM_INFO
	.align		4
.L_240:
        /*002c*/ 	.byte	0x04, 0x17
        /*002e*/ 	.short	(.L_242 - .L_241)
.L_241:
        /*0030*/ 	.word	0x00000000
        /*0034*/ 	.short	0x0002
        /*0036*/ 	.short	0x0020
        /*0038*/ 	.byte	0x00, 0xf0, 0x05, 0x00


	//----- nvinfo : EIATTR_KPARAM_INFO
	.align		4
.L_242:
        /*003c*/ 	.byte	0x04, 0x17
        /*003e*/ 	.short	(.L_244 - .L_243)
.L_243:
        /*0040*/ 	.word	0x00000000
        /*0044*/ 	.short	0x0001
        /*0046*/ 	.short	0x0008
        /*0048*/ 	.byte	0x00, 0xf0, 0x61, 0x00


	//----- nvinfo : EIATTR_KPARAM_INFO
	.align		4
.L_244:
        /*004c*/ 	.byte	0x04, 0x17
        /*004e*/ 	.short	(.L_246 - .L_245)
.L_245:
        /*0050*/ 	.word	0x00000000
        /*0054*/ 	.short	0x0000
        /*0056*/ 	.short	0x0000
        /*0058*/ 	.byte	0x00, 0xf0, 0x21, 0x00


	//----- nvinfo : EIATTR_MAXREG_COUNT
	.align		4
.L_246:
        /*005c*/ 	.byte	0x03, 0x1b
        /*005e*/ 	.short	0x0040


	//----- nvinfo : EIATTR_NUM_BARRIERS
	.align		4
        /*0060*/ 	.byte	0x02, 0x4c
        /*0062*/ 	.byte	0x01
	.zero		1


	//----- nvinfo : EIATTR_MERCURY_ISA_VERSION
	.align		4
        /*0064*/ 	.byte	0x03, 0x5f
        /*0066*/ 	.short	0x0000


	//----- nvinfo : EIATTR_EXIT_INSTR_OFFSETS
	.align		4
        /*0068*/ 	.byte	0x04, 0x1c
        /*006a*/ 	.short	(.L_248 - .L_247)


	//   ....[0]....
.L_247:
        /*006c*/ 	.word	0x000007f0


	//   ....[1]....
        /*0070*/ 	.word	0x00001b50


	//----- nvinfo : EIATTR_MAX_THREADS
	.align		4
.L_248:
        /*0074*/ 	.byte	0x04, 0x05
        /*0076*/ 	.short	(.L_250 - .L_249)
.L_249:
        /*0078*/ 	.word	0x00000100
        /*007c*/ 	.word	0x00000001
        /*0080*/ 	.word	0x00000001


	//----- nvinfo : EIATTR_CRS_STACK_SIZE
	.align		4
.L_250:
        /*0084*/ 	.byte	0x04, 0x1e
        /*0086*/ 	.short	(.L_252 - .L_251)
.L_251:
        /*0088*/ 	.word	0x00000000
.L_252:


//--------------------- .nv.info._ZN2at6native54_GLOBAL__N__3a6f1fcb_21_DistributionNormal_cu_0c5b6e8543distribution_elementwise_grid_stride_kernelIfLi4EZNS0_9templates4cuda20normal_and_transformIN3c104HalfEfPNS_17CUDAGeneratorImplEZZZNS4_13normal_kernelIS9_EEvRKNS_10TensorBaseEddT_ENKUlvE_clEvENKUlvE1_clEvEUlfE_EEvRNS_18TensorIteratorBaseET1_T2_EUlP24curandStatePhilox4_32_10E0_ZNS1_27distribution_nullary_kernelIS7_f6float4S9_SO_SH_EEvSJ_SL_RKT3_T4_EUlifE0_EEvlNS_15PhiloxCudaStateESK_SL_ --------------------------
	.section	.nv.info._ZN2at6native54_GLOBAL__N__3a6f1fcb_21_DistributionNormal_cu_0c5b6e8543distribution_elementwise_grid_stride_kernelIfLi4EZNS0_9templates4cuda20normal_and_transformIN3c104HalfEfPNS_17CUDAGeneratorImplEZZZNS4_13normal_kernelIS9_EEvRKNS_10TensorBaseEddT_ENKUlvE_clEvENKUlvE1_clEvEUlfE_EEvRNS_18TensorIteratorBaseET1_T2_EUlP24curandStatePhilox4_32_10E0_ZNS1_27distribution_nullary_kernelIS7_f6float4S9_SO_SH_EEvSJ_SL_RKT3_T4_EUlifE0_EEvlNS_15PhiloxCudaStateESK_SL_,"",@"SHT_CUDA_INFO"
	.sectionflags	@""
	.align	4


	//----- nvinfo : EIATTR_CUDA_API_VERSION
	.align		4
        /*0000*/ 	.byte	0x04, 0x37
        /*0002*/ 	.short	(.L_254 - .L_253)
.L_253:
        /*0004*/ 	.word	0x00000082


	//----- nvinfo : EIATTR_SW2861232_WAR
	.align		4
.L_254:
        /*0008*/ 	.byte	0x01, 0x35
	.zero		2


	//----- nvinfo : EIATTR_PARAM_CBANK
	.align		4
        /*000c*/ 	.byte	0x04, 0x0a
        /*000e*/ 	.short	(.L_256 - .L_255)
	.align		4
.L_255:
        /*0010*/ 	.word	index@(.nv.constant0._ZN2at6native54_GLOBAL__N__3a6f1fcb_21_DistributionNormal_cu_0c5b6e8543distribution_elementwise_grid_stride_kernelIfLi4EZNS0_9templates4cuda20normal_and_transformIN3c104HalfEfPNS_17CUDAGeneratorImplEZZZNS4_13normal_kernelIS9_EEvRKNS_10TensorBaseEddT_ENKUlvE_clEvENKUlvE1_clEvEUlfE_EEvRNS_18TensorIteratorBaseET1_T2_EUlP24curandStatePhilox4_32_10E0_ZNS1_27distribution_nullary_kernelIS7_f6float4S9_SO_SH_EEvSJ_SL_RKT3_T4_EUlifE0_EEvlNS_15PhiloxCudaStateESK_SL_)
        /*0014*/ 	.short	0x0160
        /*0016*/ 	.short	0x01d0


	//----- nvinfo : EIATTR_CBANK_PARAM_SIZE
	.align		4
.L_256:
        /*0018*/ 	.byte	0x03, 0x19
        /*001a*/ 	.short	0x01d0


	//----- nvinfo : EIATTR_KPARAM_INFO
	.align		4
        /*001c*/ 	.byte	0x04, 0x17
        /*001e*/ 	.short	(.L_258 - .L_257)
.L_257:
        /*0020*/ 	.word	0x00000000
        /*0024*/ 	.short	0x0003
        /*0026*/ 	.short	0x0028
        /*0028*/ 	.byte	0x00, 0xf0, 0xa1, 0x06


	//----- nvinfo : EIATTR_KPARAM_INFO
	.align		4
.L_258:
        /*002c*/ 	.byte	0x04, 0x17
        /*002e*/ 	.short	(.L_260 - .L_259)
.L_259:
        /*0030*/ 	.word	0x00000000
        /*0034*/ 	.short	0x0002
        /*0036*/ 	.short	0x0020
        /*0038*/ 	.byte	0x00, 0xf0, 0x05, 0x00


	//----- nvinfo : EIATTR_KPARAM_INFO
	.align		4
.L_260:
        /*003c*/ 	.byte	0x04, 0x17
        /*003e*/ 	.short	(.L_262 - .L_261)
.L_261:
        /*0040*/ 	.word	0x00000000
        /*0044*/ 	.short	0x0001
        /*0046*/ 	.short	0x0008
        /*0048*/ 	.byte	0x00, 0xf0, 0x61, 0x00


	//----- nvinfo : EIATTR_KPARAM_INFO
	.align		4
.L_262:
        /*004c*/ 	.byte	0x04, 0x17
        /*004e*/ 	.short	(.L_264 - .L_263)
.L_263:
        /*0050*/ 	.word	0x00000000
        /*0054*/ 	.short	0x0000
        /*0056*/ 	.short	0x0000
        /*0058*/ 	.byte	0x00, 0xf0, 0x21, 0x00


	//----- nvinfo : EIATTR_MAXREG_COUNT
	.align		4
.L_264:
        /*005c*/ 	.byte	0x03, 0x1b
        /*005e*/ 	.short	0x0040


	//----- nvinfo : EIATTR_NUM_BARRIERS
	.align		4
        /*0060*/ 	.byte	0x02, 0x4c
        /*0062*/ 	.byte	0x01
	.zero		1


	//----- nvinfo : EIATTR_MERCURY_ISA_VERSION
	.align		4
        /*0064*/ 	.byte	0x03, 0x5f
        /*0066*/ 	.short	0x0000


	//----- nvinfo : EIATTR_EXIT_INSTR_OFFSETS
	.align		4
        /*0068*/ 	.byte	0x04, 0x1c
        /*006a*/ 	.short	(.L_266 - .L_265)


	//   ....[0]....
.L_265:
        /*006c*/ 	.word	0x00000810


	//   ....[1]....
        /*0070*/ 	.word	0x000048c0


	//----- nvinfo : EIATTR_MAX_THREADS
	.align		4
.L_266:
        /*0074*/ 	.byte	0x04, 0x05
        /*0076*/ 	.short	(.L_268 - .L_267)
.L_267:
        /*0078*/ 	.word	0x00000100
        /*007c*/ 	.word	0x00000001
        /*0080*/ 	.word	0x00000001


	//----- nvinfo : EIATTR_CRS_STACK_SIZE
	.align		4
.L_268:
        /*0084*/ 	.byte	0x04, 0x1e
        /*0086*/ 	.short	(.L_270 - .L_269)
.L_269:
        /*0088*/ 	.word	0x00000000
.L_270:


//--------------------- .nv.info._ZN2at6native54_GLOBAL__N__3a6f1fcb_21_DistributionNormal_cu_0c5b6e8543distribution_elementwise_grid_stride_kernelIfLi4EZNS0_9templates4cuda20normal_and_transformIN3c104HalfEfPNS_17CUDAGeneratorImplEZZZNS4_13normal_kernelIS9_EEvRKNS_10TensorBaseEddT_ENKUlvE_clEvENKUlvE1_clEvEUlfE_EEvRNS_18TensorIteratorBaseET1_T2_EUlP24curandStatePhilox4_32_10E0_ZNS1_27distribution_nullary_kernelIS7_f6float4S9_SO_SH_EEvSJ_SL_RKT3_T4_EUlifE_EEvlNS_15PhiloxCudaStateESK_SL_ --------------------------
	.section	.nv.info._ZN2at6native54_GLOBAL__N__3a6f1fcb_21_DistributionNormal_cu_0c5b6e8543distribution_elementwise_grid_stride_kernelIfLi4EZNS0_9templates4cuda20normal_and_transformIN3c104HalfEfPNS_17CUDAGeneratorImplEZZZNS4_13normal_kernelIS9_EEvRKNS_10TensorBaseEddT_ENKUlvE_clEvENKUlvE1_clEvEUlfE_EEvRNS_18TensorIteratorBaseET1_T2_EUlP24curandStatePhilox4_32_10E0_ZNS1_27distribution_nullary_kernelIS7_f6float4S9_SO_SH_EEvSJ_SL_RKT3_T4_EUlifE_EEvlNS_15PhiloxCudaStateESK_SL_,"",@"SHT_CUDA_INFO"
	.sectionflags	@""
	.align	4


	//----- nvinfo : EIATTR_CUDA_API_VERSION
	.align		4
        /*0000*/ 	.byte	0x04, 0x37
        /*0002*/ 	.short	(.L_272 - .L_271)
.L_271:
        /*0004*/ 	.word	0x00000082


	//----- nvinfo : EIATTR_SW2861232_WAR
	.align		4
.L_272:
        /*0008*/ 	.byte	0x01, 0x35
	.zero		2


	//----- nvinfo : EIATTR_PARAM_CBANK
	.align		4
        /*000c*/ 	.byte	0x04, 0x0a
        /*000e*/ 	.short	(.L_274 - .L_273)
	.align		4
.L_273:
        /*0010*/ 	.word	index@(.nv.constant0._ZN2at6native54_GLOBAL__N__3a6f1fcb_21_DistributionNormal_cu_0c5b6e8543distribution_elementwise_grid_stride_kernelIfLi4EZNS0_9templates4cuda20normal_and_transformIN3c104HalfEfPNS_17CUDAGeneratorImplEZZZNS4_13normal_kernelIS9_EEvRKNS_10TensorBaseEddT_ENKUlvE_clEvENKUlvE1_clEvEUlfE_EEvRNS_18TensorIteratorBaseET1_T2_EUlP24curandStatePhilox4_32_10E0_ZNS1_27distribution_nullary_kernelIS7_f6float4S9_SO_SH_EEvSJ_SL_RKT3_T4_EUlifE_EEvlNS_15PhiloxCudaStateESK_SL_)
        /*0014*/ 	.short	0x0160
        /*0016*/ 	.short	0x0040


	//----- nvinfo : EIATTR_CBANK_PARAM_SIZE
	.align		4
.L_274:
        /*0018*/ 	.byte	0x03, 0x19
        /*001a*/ 	.short	0x0040


	//----- nvinfo : EIATTR_KPARAM_INFO
	.align		4
        /*001c*/ 	.byte	0x04, 0x17
        /*001e*/ 	.short	(.L_276 - .L_275)
.L_275:
        /*0020*/ 	.word	0x00000000
        /*0024*/ 	.short	0x0003
        /*0026*/ 	.short	0x0028
        /*0028*/ 	.byte	0x00, 0xf0, 0x61, 0x00


	//----- nvinfo : EIATTR_KPARAM_INFO
	.align		4
.L_276:
        /*002c*/ 	.byte	0x04, 0x17
        /*002e*/ 	.short	(.L_278 - .L_277)
.L_277:
        /*0030*/ 	.word	0x00000000
        /*0034*/ 	.short	0x0002
        /*0036*/ 	.short	0x0020
        /*0038*/ 	.byte	0x00, 0xf0, 0x05, 0x00


	//----- nvinfo : EIATTR_KPARAM_INFO
	.align		4
.L_278:
        /*003c*/ 	.byte	0x04, 0x17
        /*003e*/ 	.short	(.L_280 - .L_279)
.L_279:
        /*0040*/ 	.word	0x00000000
        /*0044*/ 	.short	0x0001
        /*0046*/ 	.short	0x0008
        /*0048*/ 	.byte	0x00, 0xf0, 0x61, 0x00


	//----- nvinfo : EIATTR_KPARAM_INFO
	.align		4
.L_280:
        /*004c*/ 	.byte	0x04, 0x17
        /*004e*/ 	.short	(.L_282 - .L_281)
.L_281:
        /*0050*/ 	.word	0x00000000
        /*0054*/ 	.short	0x0000
        /*0056*/ 	.short	0x0000
        /*0058*/ 	.byte	0x00, 0xf0, 0x21, 0x00


	//----- nvinfo : EIATTR_MAXREG_COUNT
	.align		4
.L_282:
        /*005c*/ 	.byte	0x03, 0x1b
        /*005e*/ 	.short	0x0040


	//----- nvinfo : EIATTR_NUM_BARRIERS
	.align		4
        /*0060*/ 	.byte	0x02, 0x4c
        /*0062*/ 	.byte	0x01
	.zero		1


	//----- nvinfo : EIATTR_MERCURY_ISA_VERSION
	.align		4
        /*0064*/ 	.byte	0x03, 0x5f
        /*0066*/ 	.short	0x0000


	//----- nvinfo : EIATTR_EXIT_INSTR_OFFSETS
	.align		4
        /*0068*/ 	.byte	0x04, 0x1c
        /*006a*/ 	.short	(.L_284 - .L_283)


	//   ....[0]....
.L_283:
        /*006c*/ 	.word	0x000007d0


	//   ....[1]....
        /*0070*/ 	.word	0x00001350


	//----- nvinfo : EIATTR_MAX_THREADS
	.align		4
.L_284:
        /*0074*/ 	.byte	0x04, 0x05
        /*0076*/ 	.short	(.L_286 - .L_285)
.L_285:
        /*0078*/ 	.word	0x00000100
        /*007c*/ 	.word	0x00000001
        /*0080*/ 	.word	0x00000001


	//----- nvinfo : EIATTR_CRS_STACK_SIZE
	.align		4
.L_286:
        /*0084*/ 	.byte	0x04, 0x1e
        /*0086*/ 	.short	(.L_288 - .L_287)
.L_287:
        /*0088*/ 	.word	0x00000000
.L_288:


//--------------------- .nv.info._ZN2at6native54_GLOBAL__N__3a6f1fcb_21_DistributionNormal_cu_0c5b6e8543distribution_elementwise_grid_stride_kernelIfLi4EZNS0_9templates4cuda20normal_and_transformIN3c104HalfEfPNS_17CUDAGeneratorImplEZZZNS4_13normal_kernelIS9_EEvRKNS_10TensorBaseEddT_ENKUlvE_clEvENKUlvE1_clEvEUlfE_EEvRNS_18TensorIteratorBaseET1_T2_EUlP24curandStatePhilox4_32_10E_ZNS1_27distribution_nullary_kernelIS7_f7double2S9_SO_SH_EEvSJ_SL_RKT3_T4_EUlifE0_EEvlNS_15PhiloxCudaStateESK_SL_ --------------------------
	.section	.nv.info._ZN2at6native54_GLOBAL__N__3a6f1fcb_21_DistributionNormal_cu_0c5b6e8543distribution_elementwise_grid_stride_kernelIfLi4EZNS0_9templates4cuda20normal_and_transformIN3c104HalfEfPNS_17CUDAGeneratorImplEZZZNS4_13normal_kernelIS9_EEvRKNS_10TensorBaseEddT_ENKUlvE_clEvENKUlvE1_clEvEUlfE_EEvRNS_18TensorIteratorBaseET1_T2_EUlP24curandStatePhilox4_32_10E_ZNS1_27distribution_nullary_kernelIS7_f7double2S9_SO_SH_EEvSJ_SL_RKT3_T4_EUlifE0_EEvlNS_15PhiloxCudaStateESK_SL_,"",@"SHT_CUDA_INFO"
	.sectionflags	@""
	.align	4


	//----- nvinfo : EIATTR_CUDA_API_VERSION
	.align		4
        /*0000*/ 	.byte	0x04, 0x37
        /*0002*/ 	.short	(.L_290 - .L_289)
.L_289:
        /*0004*/ 	.word	0x00000082


	//----- nvinfo : EIATTR_SW2861232_WAR
	.align		4
.L_290:
        /*0008*/ 	.byte	0x01, 0x35
	.zero		2


	//----- nvinfo : EIATTR_PARAM_CBANK
	.align		4
        /*000c*/ 	.byte	0x04, 0x0a
        /*000e*/ 	.short	(.L_292 - .L_291)
	.align		4
.L_291:
        /*0010*/ 	.word	index@(.nv.constant0._ZN2at6native54_GLOBAL__N__3a6f1fcb_21_DistributionNormal_cu_0c5b6e8543distribution_elementwise_grid_stride_kernelIfLi4EZNS0_9templates4cuda20normal_and_transformIN3c104HalfEfPNS_17CUDAGeneratorImplEZZZNS4_13normal_kernelIS9_EEvRKNS_10TensorBaseEddT_ENKUlvE_clEvENKUlvE1_clEvEUlfE_EEvRNS_18TensorIteratorBaseET1_T2_EUlP24curandStatePhilox4_32_10E_ZNS1_27distribution_nullary_kernelIS7_f7double2S9_SO_SH_EEvSJ_SL_RKT3_T4_EUlifE0_EEvlNS_15PhiloxCudaStateESK_SL_)
        /*0014*/ 	.short	0x0160
        /*0016*/ 	.short	0x01d0


	//----- nvinfo : EIATTR_CBANK_PARAM_SIZE
	.align		4
.L_292:
        /*0018*/ 	.byte	0x03, 0x19
        /*001a*/ 	.short	0x01d0


	//----- nvinfo : EIATTR_KPARAM_INFO
	.align		4
        /*001c*/ 	.byte	0x04, 0x17
        /*001e*/ 	.short	(.L_294 - .L_293)
.L_293:
        /*0020*/ 	.word	0x00000000
        /*0024*/ 	.short	0x0003
        /*0026*/ 	.short	0x0028
        /*0028*/ 	.byte	0x00, 0xf0, 0xa1, 0x06


	//----- nvinfo : EIATTR_KPARAM_INFO
	.align		4
.L_294:
        /*002c*/ 	.byte	0x04, 0x17
        /*002e*/ 	.short	(.L_296 - .L_295)
.L_295:
        /*0030*/ 	.word	0x00000000
        /*0034*/ 	.short	0x0002
        /*0036*/ 	.short	0x0020
        /*0038*/ 	.byte	0x00, 0xf0, 0x05, 0x00


	//----- nvinfo : EIATTR_KPARAM_INFO
	.align		4
.L_296:
        /*003c*/ 	.byte	0x04, 0x17
        /*003e*/ 	.short	(.L_298 - .L_297)
.L_297:
        /*0040*/ 	.word	0x00000000
        /*0044*/ 	.short	0x0001
        /*0046*/ 	.short	0x0008
        /*0048*/ 	.byte	0x00, 0xf0, 0x61, 0x00


	//----- nvinfo : EIATTR_KPARAM_INFO
	.align		4
.L_298:
        /*004c*/ 	.byte	0x04, 0x17
        /*004e*/ 	.short	(.L_300 - .L_299)
.L_299:
        /*0050*/ 	.word	0x00000000
        /*0054*/ 	.short	0x0000
        /*0056*/ 	.short	0x0000
        /*0058*/ 	.byte	0x00, 0xf0, 0x21, 0x00


	//----- nvinfo : EIATTR_MAXREG_COUNT
	.align		4
.L_300:
        /*005c*/ 	.byte	0x03, 0x1b
        /*005e*/ 	.short	0x0040


	//----- nvinfo : EIATTR_NUM_BARRIERS
	.align		4
        /*0060*/ 	.byte	0x02, 0x4c
        /*0062*/ 	.byte	0x01
	.zero		1


	//----- nvinfo : EIATTR_MERCURY_ISA_VERSION
	.align		4
        /*0064*/ 	.byte	0x03, 0x5f
        /*0066*/ 	.short	0x0000


	//----- nvinfo : EIATTR_EXIT_INSTR_OFFSETS
	.align		4
        /*0068*/ 	.byte	0x04, 0x1c
        /*006a*/ 	.short	(.L_302 - .L_301)


	//   ....[0]....
.L_301:
        /*006c*/ 	.word	0x00000810


	//   ....[1]....
        /*0070*/ 	.word	0x00005270


	//----- nvinfo : EIATTR_MAX_THREADS
	.align		4
.L_302:
        /*0074*/ 	.byte	0x04, 0x05
        /*0076*/ 	.short	(.L_304 - .L_303)
.L_303:
        /*0078*/ 	.word	0x00000100
        /*007c*/ 	.word	0x00000001
        /*0080*/ 	.word	0x00000001


	//----- nvinfo : EIATTR_CRS_STACK_SIZE
	.align		4
.L_304:
        /*0084*/ 	.byte	0x04, 0x1e
        /*0086*/ 	.short	(.L_306 - .L_305)
.L_305:
        /*0088*/ 	.word	0x00000000
.L_306:


//--------------------- .nv.info._ZN2at6native54_GLOBAL__N__3a6f1fcb_21_DistributionNormal_cu_0c5b6e8543distribution_elementwise_grid_stride_kernelIfLi4EZNS0_9templates4cuda20normal_and_transformIN3c104HalfEfPNS_17CUDAGeneratorImplEZZZNS4_13normal_kernelIS9_EEvRKNS_10TensorBaseEddT_ENKUlvE_clEvENKUlvE1_clEvEUlfE_EEvRNS_18TensorIteratorBaseET1_T2_EUlP24curandStatePhilox4_32_10E_ZNS1_27distribution_nullary_kernelIS7_f7double2S9_SO_SH_EEvSJ_SL_RKT3_T4_EUlifE_EEvlNS_15PhiloxCudaStateESK_SL_ --------------------------
	.section	.nv.info._ZN2at6native54_GLOBAL__N__3a6f1fcb_21_DistributionNormal_cu_0c5b6e8543distribution_elementwise_grid_stride_kernelIfLi4EZNS0_9templates4cuda20normal_and_transformIN3c104HalfEfPNS_17CUDAGeneratorImplEZZZNS4_13normal_kernelIS9_EEvRKNS_10TensorBaseEddT_ENKUlvE_clEvENKUlvE1_clEvEUlfE_EEvRNS_18TensorIteratorBaseET1_T2_EUlP24curandStatePhilox4_32_10E_ZNS1_27distribution_nullary_kernelIS7_f7double2S9_SO_SH_EEvSJ_SL_RKT3_T4_EUlifE_EEvlNS_15PhiloxCudaStateESK_SL_,"",@"SHT_CUDA_INFO"
	.sectionflags	@""
	.align	4


	//----- nvinfo : EIATTR_CUDA_API_VERSION
	.align		4
        /*0000*/ 	.byte	0x04, 0x37
        /*0002*/ 	.short	(.L_308 - .L_307)
.L_307:
        /*0004*/ 	.word	0x00000082


	//----- nvinfo : EIATTR_SW2861232_WAR
	.align		4
.L_308:
        /*0008*/ 	.byte	0x01, 0x35
	.zero		2


	//----- nvinfo : EIATTR_PARAM_CBANK
	.align		4
        /*000c*/ 	.byte	0x04, 0x0a
        /*000e*/ 	.short	(.L_310 - .L_309)
	.align		4
.L_309:
        /*0010*/ 	.word	index@(.nv.constant0._ZN2at6native54_GLOBAL__N__3a6f1fcb_21_DistributionNormal_cu_0c5b6e8543distribution_elementwise_grid_stride_kernelIfLi4EZNS0_9templates4cuda20normal_and_transformIN3c104HalfEfPNS_17CUDAGeneratorImplEZZZNS4_13normal_kernelIS9_EEvRKNS_10TensorBaseEddT_ENKUlvE_clEvENKUlvE1_clEvEUlfE_EEvRNS_18TensorIteratorBaseET1_T2_EUlP24curandStatePhilox4_32_10E_ZNS1_27distribution_nullary_kernelIS7_f7double2S9_SO_SH_EEvSJ_SL_RKT3_T4_EUlifE_EEvlNS_15PhiloxCudaStateESK_SL_)
        /*0014*/ 	.short	0x0160
        /*0016*/ 	.short	0x0040


	//----- nvinfo : EIATTR_CBANK_PARAM_SIZE
	.align		4
.L_310:
        /*0018*/ 	.byte	0x03, 0x19
        /*001a*/ 	.short	0x0040


	//----- nvinfo : EIATTR_KPARAM_INFO
	.align		4
        /*001c*/ 	.byte	0x04, 0x17
        /*001e*/ 	.short	(.L_312 - .L_311)
.L_311:
        /*0020*/ 	.word	0x00000000
        /*0024*/ 	.short	0x0003
        /*0026*/ 	.short	0x0028
        /*0028*/ 	.byte	0x00, 0xf0, 0x61, 0x00


	//----- nvinfo : EIATTR_KPARAM_INFO
	.align		4
.L_312:
        /*002c*/ 	.byte	0x04, 0x17
        /*002e*/ 	.short	(.L_314 - .L_313)
.L_313:
        /*0030*/ 	.word	0x00000000
        /*0034*/ 	.short	0x0002
        /*0036*/ 	.short	0x0020
        /*0038*/ 	.byte	0x00, 0xf0, 0x05, 0x00


	//----- nvinfo : EIATTR_KPARAM_INFO
	.align		4
.L_314:
        /*003c*/ 	.byte	0x04, 0x17
        /*003e*/ 	.short	(.L_316 - .L_315)
.L_315:
        /*0040*/ 	.word	0x00000000
        /*0044*/ 	.short	0x0001
        /*0046*/ 	.short	0x0008
        /*0048*/ 	.byte	0x00, 0xf0, 0x61, 0x00


	//----- nvinfo : EIATTR_KPARAM_INFO
	.align		4
.L_316:
        /*004c*/ 	.byte	0x04, 0x17
        /*004e*/ 	.short	(.L_318 - .L_317)
.L_317:
        /*0050*/ 	.word	0x00000000
        /*0054*/ 	.short	0x0000
        /*0056*/ 	.short	0x0000
        /*0058*/ 	.byte	0x00, 0xf0, 0x21, 0x00


	//----- nvinfo : EIATTR_MAXREG_COUNT
	.align		4
.L_318:
        /*005c*/ 	.byte	0x03, 0x1b
        /*005e*/ 	.short	0x0040


	//----- nvinfo : EIATTR_NUM_BARRIERS
	.align		4
        /*0060*/ 	.byte	0x02, 0x4c
        /*0062*/ 	.byte	0x01
	.zero		1


	//----- nvinfo : EIATTR_MERCURY_ISA_VERSION
	.align		4
        /*0064*/ 	.byte	0x03, 0x5f
        /*0066*/ 	.short	0x0000


	//----- nvinfo : EIATTR_EXIT_INSTR_OFFSETS
	.align		4
        /*0068*/ 	.byte	0x04, 0x1c
        /*006a*/ 	.short	(.L_320 - .L_319)


	//   ....[0]....
.L_319:
        /*006c*/ 	.word	0x000007f0


	//   ....[1]....
        /*0070*/ 	.word	0x00001b50


	//----- nvinfo : EIATTR_MAX_THREADS
	.align		4
.L_320:
        /*0074*/ 	.byte	0x04, 0x05
        /*0076*/ 	.short	(.L_322 - .L_321)
.L_321:
        /*0078*/ 	.word	0x00000100
        /*007c*/ 	.word	0x00000001
        /*0080*/ 	.word	0x00000001


	//----- nvinfo : EIATTR_CRS_STACK_SIZE
	.align		4
.L_322:
        /*0084*/ 	.byte	0x04, 0x1e
        /*0086*/ 	.short	(.L_324 - .L_323)
.L_323:
        /*0088*/ 	.word	0x00000000
.L_324:


//--------------------- .nv.info._ZN2at6native54_GLOBAL__N__3a6f1fcb_21_DistributionNormal_cu_0c5b6e8543distribution_elementwise_grid_stride_kernelIfLi4EZNS0_9templates4cuda20normal_and_transformIffPNS_17CUDAGeneratorImplEZZZNS4_13normal_kernelIS7_EEvRKNS_10TensorBaseEddT_ENKUlvE_clEvENKUlvE0_clEvEUlfE_EEvRNS_18TensorIteratorBaseET1_T2_EUlP24curandStatePhilox4_32_10E0_ZNS1_27distribution_nullary_kernelIff6float4S7_SM_SF_EEvSH_SJ_RKT3_T4_EUlifE0_EEvlNS_15PhiloxCudaStateESI_SJ_ --------------------------
	.section	.nv.info._ZN2at6native54_GLOBAL__N__3a6f1fcb_21_DistributionNormal_cu_0c5b6e8543distribution_elementwise_grid_stride_kernelIfLi4EZNS0_9templates4cuda20normal_and_transformIffPNS_17CUDAGeneratorImplEZZZNS4_13normal_kernelIS7_EEvRKNS_10TensorBaseEddT_ENKUlvE_clEvENKUlvE0_clEvEUlfE_EEvRNS_18TensorIteratorBaseET1_T2_EUlP24curandStatePhilox4_32_10E0_ZNS1_27distribution_nullary_kernelIff6float4S7_SM_SF_EEvSH_SJ_RKT3_T4_EUlifE0_EEvlNS_15PhiloxCudaStateESI_SJ_,"",@"SHT_CUDA_INFO"
	.sectionflags	@""
	.align	4


	//----- nvinfo : EIATTR_CUDA_API_VERSION
	.align		4
        /*0000*/ 	.byte	0x04, 0x37
        /*0002*/ 	.short	(.L_326 - .L_325)
.L_325:
        /*0004*/ 	.word	0x00000082


	//----- nvinfo : EIATTR_SW2861232_WAR
	.align		4
.L_326:
        /*0008*/ 	.byte	0x01, 0x35
	.zero		2


	//----- nvinfo : EIATTR_PARAM_CBANK
	.align		4
        /*000c*/ 	.byte	0x04, 0x0a
        /*000e*/ 	.short	(.L_328 - .L_327)
	.align		4
.L_327:
        /*0010*/ 	.word	index@(.nv.constant0._ZN2at6native54_GLOBAL__N__3a6f1fcb_21_DistributionNormal_cu_0c5b6e8543distribution_elementwise_grid_stride_kernelIfLi4EZNS0_9templates4cuda20normal_and_transformIffPNS_17CUDAGeneratorImplEZZZNS4_13normal_kernelIS7_EEvRKNS_10TensorBaseEddT_ENKUlvE_clEvENKUlvE0_clEvEUlfE_EEvRNS_18TensorIteratorBaseET1_T2_EUlP24curandStatePhilox4_32_10E0_ZNS1_27distribution_nullary_kernelIff6float4S7_SM_SF_EEvSH_SJ_RKT3_T4_EUlifE0_EEvlNS_15PhiloxCudaStateESI_SJ_)
        /*0014*/ 	.short	0x0160
        /*0016*/ 	.short	0x01d0


	//----- nvinfo : EIATTR_CBANK_PARAM_SIZE
	.align		4
.L_328:
        /*0018*/ 	.byte	0x03, 0x19
        /*001a*/ 	.short	0x01d0


	//----- nvinfo : EIATTR_KPARAM_INFO
	.align		4
        /*001c*/ 	.byte	0x04, 0x17
        /*001e*/ 	.short	(.L_330 - .L_329)
.L_329:
        /*0020*/ 	.word	0x00000000
        /*0024*/ 	.short	0x0003
        /*0026*/ 	.short	0x0028
        /*0028*/ 	.byte	0x00, 0xf0, 0xa1, 0x06


	//----- nvinfo : EIATTR_KPARAM_INFO
	.align		4
.L_330:
        /*002c*/ 	.byte	0x04, 0x17
        /*002e*/ 	.short	(.L_332 - .L_331)
.L_331:
        /*0030*/ 	.word	0x00000000
        /*0034*/ 	.short	0x0002
        /*0036*/ 	.short	0x0020
        /*0038*/ 	.byte	0x00, 0xf0, 0x05, 0x00


	//----- nvinfo : EIATTR_KPARAM_INFO
	.align		4
.L_332:
        /*003c*/ 	.byte	0x04, 0x17
        /*003e*/ 	.short	(.L_334 - .L_333)
.L_333:
        /*0040*/ 	.word	0x00000000
        /*0044*/ 	.short	0x0001
        /*0046*/ 	.short	0x0008
        /*0048*/ 	.byte	0x00, 0xf0, 0x61, 0x00


	//----- nvinfo : EIATTR_KPARAM_INFO
	.align		4
.L_334:
        /*004c*/ 	.byte	0x04, 0x17
        /*004e*/ 	.short	(.L_336 - .L_335)
.L_335:
        /*0050*/ 	.word	0x00000000
        /*0054*/ 	.short	0x0000
        /*0056*/ 	.short	0x0000
        /*0058*/ 	.byte	0x00, 0xf0, 0x21, 0x00


	//----- nvinfo : EIATTR_MAXREG_COUNT
	.align		4
.L_336:
        /*005c*/ 	.byte	0x03, 0x1b
        /*005e*/ 	.short	0x0040


	//----- nvinfo : EIATTR_NUM_BARRIERS
	.align		4
        /*0060*/ 	.byte	0x02, 0x4c
        /*0062*/ 	.byte	0x01
	.zero		1


	//----- nvinfo : EIATTR_MERCURY_ISA_VERSION
	.align		4
        /*0064*/ 	.byte	0x03, 0x5f
        /*0066*/ 	.short	0x0000


	//----- nvinfo : EIATTR_EXIT_INSTR_OFFSETS
	.align		4
        /*0068*/ 	.byte	0x04, 0x1c
        /*006a*/ 	.short	(.L_338 - .L_337)


	//   ....[0]....
.L_337:
        /*006c*/ 	.word	0x00000810


	//   ....[1]....
        /*0070*/ 	.word	0x00004880


	//----- nvinfo : EIATTR_MAX_THREADS
	.align		4
.L_338:
        /*0074*/ 	.byte	0x04, 0x05
        /*0076*/ 	.short	(.L_340 - .L_339)
.L_339:
        /*0078*/ 	.word	0x00000100
        /*007c*/ 	.word	0x00000001
        /*0080*/ 	.word	0x00000001


	//----- nvinfo : EIATTR_CRS_STACK_SIZE
	.align		4
.L_340:
        /*0084*/ 	.byte	0x04, 0x1e
        /*0086*/ 	.short	(.L_342 - .L_341)
.L_341:
        /*0088*/ 	.word	0x00000000
.L_342:


//--------------------- .nv.info._ZN2at6native54_GLOBAL__N__3a6f1fcb_21_DistributionNormal_cu_0c5b6e8543distribution_elementwise_grid_stride_kernelIfLi4EZNS0_9templates4cuda20normal_and_transformIffPNS_17CUDAGeneratorImplEZZZNS4_13normal_kernelIS7_EEvRKNS_10TensorBaseEddT_ENKUlvE_clEvENKUlvE0_clEvEUlfE_EEvRNS_18TensorIteratorBaseET1_T2_EUlP24curandStatePhilox4_32_10E0_ZNS1_27distribution_nullary_kernelIff6float4S7_SM_SF_EEvSH_SJ_RKT3_T4_EUlifE_EEvlNS_15PhiloxCudaStateESI_SJ_ --------------------------
	.section	.nv.info._ZN2at6native54_GLOBAL__N__3a6f1fcb_21_DistributionNormal_cu_0c5b6e8543distribution_elementwise_grid_stride_kernelIfLi4EZNS0_9templates4cuda20normal_and_transformIffPNS_17CUDAGeneratorImplEZZZNS4_13normal_kernelIS7_EEvRKNS_10TensorBaseEddT_ENKUlvE_clEvENKUlvE0_clEvEUlfE_EEvRNS_18TensorIteratorBaseET1_T2_EUlP24curandStatePhilox4_32_10E0_ZNS1_27distribution_nullary_kernelIff6float4S7_SM_SF_EEvSH_SJ_RKT3_T4_EUlifE_EEvlNS_15PhiloxCudaStateESI_SJ_,"",@"SHT_CUDA_INFO"
	.sectionflags	@""
	.align	4


	//----- nvinfo : EIATTR_CUDA_API_VERSION
	.align		4
        /*0000*/ 	.byte	0x04, 0x37
        /*0002*/ 	.short	(.L_344 - .L_343)
.L_343:
        /*0004*/ 	.word	0x00000082


	//----- nvinfo : EIATTR_SW2861232_WAR
	.align		4
.L_344:
        /*0008*/ 	.byte	0x01, 0x35
	.zero		2


	//----- nvinfo : EIATTR_PARAM_CBANK
	.align		4
        /*000c*/ 	.byte	0x04, 0x0a
        /*000e*/ 	.short	(.L_346 - .L_345)
	.align		4
.L_345:
        /*0010*/ 	.word	index@(.nv.constant0._ZN2at6native54_GLOBAL__N__3a6f1fcb_21_DistributionNormal_cu_0c5b6e8543distribution_elementwise_grid_stride_kernelIfLi4EZNS0_9templates4cuda20normal_and_transformIffPNS_17CUDAGeneratorImplEZZZNS4_13normal_kernelIS7_EEvRKNS_10TensorBaseEddT_ENKUlvE_clEvENKUlvE0_clEvEUlfE_EEvRNS_18TensorIteratorBaseET1_T2_EUlP24curandStatePhilox4_32_10E0_ZNS1_27distribution_nullary_kernelIff6float4S7_SM_SF_EEvSH_SJ_RKT3_T4_EUlifE_EEvlNS_15PhiloxCudaStateESI_SJ_)
        /*0014*/ 	.short	0x0160
        /*0016*/ 	.short	0x0040


	//----- nvinfo : EIATTR_CBANK_PARAM_SIZE
	.align		4
.L_346:
        /*0018*/ 	.byte	0x03, 0x19
        /*001a*/ 	.short	0x0040


	//----- nvinfo : EIATTR_KPARAM_INFO
	.align		4
        /*001c*/ 	.byte	0x04, 0x17
        /*001e*/ 	.short	(.L_348 - .L_347)
.L_347:
        /*0020*/ 	.word	0x00000000
        /*0024*/ 	.short	0x0003
        /*0026*/ 	.short	0x0028
        /*0028*/ 	.byte	0x00, 0xf0, 0x61, 0x00


	//----- nvinfo : EIATTR_KPARAM_INFO
	.align		4
.L_348:
        /*002c*/ 	.byte	0x04, 0x17
        /*002e*/ 	.short	(.L_350 - .L_349)
.L_349:
        /*0030*/ 	.word	0x00000000
        /*0034*/ 	.short	0x0002
        /*0036*/ 	.short	0x0020
        /*0038*/ 	.byte	0x00, 0xf0, 0x05, 0x00


	//----- nvinfo : EIATTR_KPARAM_INFO
	.align		4
.L_350:
        /*003c*/ 	.byte	0x04, 0x17
        /*003e*/ 	.short	(.L_352 - .L_351)
.L_351:
        /*0040*/ 	.word	0x00000000
        /*0044*/ 	.short	0x0001
        /*0046*/ 	.short	0x0008
        /*0048*/ 	.byte	0x00, 0xf0, 0x61, 0x00


	//----- nvinfo : EIATTR_KPARAM_INFO
	.align		4
.L_352:
        /*004c*/ 	.byte	0x04, 0x17
        /*004e*/ 	.short	(.L_354 - .L_353)
.L_353:
        /*0050*/ 	.word	0x00000000
        /*0054*/ 	.short	0x0000
        /*0056*/ 	.short	0x0000
        /*0058*/ 	.byte	0x00, 0xf0, 0x21, 0x00


	//----- nvinfo : EIATTR_MAXREG_COUNT
	.align		4
.L_354:
        /*005c*/ 	.byte	0x03, 0x1b
        /*005e*/ 	.short	0x0040


	//----- nvinfo : EIATTR_NUM_BARRIERS
	.align		4
        /*0060*/ 	.byte	0x02, 0x4c
        /*0062*/ 	.byte	0x01
	.zero		1


	//----- nvinfo : EIATTR_MERCURY_ISA_VERSION
	.align		4
        /*0064*/ 	.byte	0x03, 0x5f
        /*0066*/ 	.short	0x0000


	//----- nvinfo : EIATTR_EXIT_INSTR_OFFSETS
	.align		4
        /*0068*/ 	.byte	0x04, 0x1c
        /*006a*/ 	.short	(.L_356 - .L_355)


	//   ....[0]....
.L_355:
        /*006c*/ 	.word	0x000007c0


	//   ....[1]....
        /*0070*/ 	.word	0x000012f0


	//----- nvinfo : EIATTR_MAX_THREADS
	.align		4
.L_356:
        /*0074*/ 	.byte	0x04, 0x05
        /*0076*/ 	.short	(.L_358 - .L_357)
.L_357:
        /*0078*/ 	.word	0x00000100
        /*007c*/ 	.word	0x00000001
        /*0080*/ 	.word	0x00000001


	//----- nvinfo : EIATTR_CRS_STACK_SIZE
	.align		4
.L_358:
        /*0084*/ 	.byte	0x04, 0x1e
        /*0086*/ 	.short	(.L_360 - .L_359)
.L_359:
        /*0088*/ 	.word	0x00000000
.L_360:


//--------------------- .nv.info._ZN2at6native54_GLOBAL__N__3a6f1fcb_21_DistributionNormal_cu_0c5b6e8543distribution_elementwise_grid_stride_kernelIfLi4EZNS0_9templates4cuda20normal_and_transformIffPNS_17CUDAGeneratorImplEZZZNS4_13normal_kernelIS7_EEvRKNS_10TensorBaseEddT_ENKUlvE_clEvENKUlvE0_clEvEUlfE_EEvRNS_18TensorIteratorBaseET1_T2_EUlP24curandStatePhilox4_32_10E_ZNS1_27distribution_nullary_kernelIff7double2S7_SM_SF_EEvSH_SJ_RKT3_T4_EUlifE0_EEvlNS_15PhiloxCudaStateESI_SJ_ --------------------------
	.section	.nv.info._ZN2at6native54_GLOBAL__N__3a6f1fcb_21_DistributionNormal_cu_0c5b6e8543distribution_elementwise_grid_stride_kernelIfLi4EZNS0_9templates4cuda20normal_and_transformIffPNS_17CUDAGeneratorImplEZZZNS4_13normal_kernelIS7_EEvRKNS_10TensorBaseEddT_ENKUlvE_clEvENKUlvE0_clEvEUlfE_EEvRNS_18TensorIteratorBaseET1_T2_EUlP24curandStatePhilox4_32_10E_ZNS1_27distribution_nullary_kernelIff7double2S7_SM_SF_EEvSH_SJ_RKT3_T4_EUlifE0_EEvlNS_15PhiloxCudaStateESI_SJ_,"",@"SHT_CUDA_INFO"
	.sectionflags	@""
	.align	4


	//----- nvinfo : EIATTR_CUDA_API_VERSION
	.align		4
        /*0000*/ 	.byte	0x04, 0x37
        /*0002*/ 	.short	(.L_362 - .L_361)
.L_361:
        /*0004*/ 	.word	0x00000082


	//----- nvinfo : EIATTR_SW2861232_WAR
	.align		4
.L_362:
        /*0008*/ 	.byte	0x01, 0x35
	.zero		2


	//----- nvinfo : EIATTR_PARAM_CBANK
	.align		4
        /*000c*/ 	.byte	0x04, 0x0a
        /*000e*/ 	.short	(.L_364 - .L_363)
	.align		4
.L_363:
        /*0010*/ 	.word	index@(.nv.constant0._ZN2at6native54_GLOBAL__N__3a6f1fcb_21_DistributionNormal_cu_0c5b6e8543distribution_elementwise_grid_stride_kernelIfLi4EZNS0_9templates4cuda20normal_and_transformIffPNS_17CUDAGeneratorImplEZZZNS4_13normal_kernelIS7_EEvRKNS_10TensorBaseEddT_ENKUlvE_clEvENKUlvE0_clEvEUlfE_EEvRNS_18TensorIteratorBaseET1_T2_EUlP24curandStatePhilox4_32_10E_ZNS1_27distribution_nullary_kernelIff7double2S7_SM_SF_EEvSH_SJ_RKT3_T4_EUlifE0_EEvlNS_15PhiloxCudaStateESI_SJ_)
        /*0014*/ 	.short	0x0160
        /*0016*/ 	.short	0x01d0


	//----- nvinfo : EIATTR_CBANK_PARAM_SIZE
	.align		4
.L_364:
        /*0018*/ 	.byte	0x03, 0x19
        /*001a*/ 	.short	0x01d0


	//----- nvinfo : EIATTR_KPARAM_INFO
	.align		4
        /*001c*/ 	.byte	0x04, 0x17
        /*001e*/ 	.short	(.L_366 - .L_365)
.L_365:
        /*0020*/ 	.word	0x00000000
        /*0024*/ 	.short	0x0003
        /*0026*/ 	.short	0x0028
        /*0028*/ 	.byte	0x00, 0xf0, 0xa1, 0x06


	//----- nvinfo : EIATTR_KPARAM_INFO
	.align		4
.L_366:
        /*002c*/ 	.byte	0x04, 0x17
        /*002e*/ 	.short	(.L_368 - .L_367)
.L_367:
        /*0030*/ 	.word	0x00000000
        /*0034*/ 	.short	0x0002
        /*0036*/ 	.short	0x0020
        /*0038*/ 	.byte	0x00, 0xf0, 0x05, 0x00


	//----- nvinfo : EIATTR_KPARAM_INFO
	.align		4
.L_368:
        /*003c*/ 	.byte	0x04, 0x17
        /*003e*/ 	.short	(.L_370 - .L_369)
.L_369:
        /*0040*/ 	.word	0x00000000
        /*0044*/ 	.short	0x0001
        /*0046*/ 	.short	0x0008
        /*0048*/ 	.byte	0x00, 0xf0, 0x61, 0x00


	//----- nvinfo : EIATTR_KPARAM_INFO
	.align		4
.L_370:
        /*004c*/ 	.byte	0x04, 0x17
        /*004e*/ 	.short	(.L_372 - .L_371)
.L_371:
        /*0050*/ 	.word	0x00000000
        /*0054*/ 	.short	0x0000
        /*0056*/ 	.short	0x0000
        /*0058*/ 	.byte	0x00, 0xf0, 0x21, 0x00


	//----- nvinfo : EIATTR_MAXREG_COUNT
	.align		4
.L_372:
        /*005c*/ 	.byte	0x03, 0x1b
        /*005e*/ 	.short	0x0040


	//----- nvinfo : EIATTR_NUM_BARRIERS
	.align		4
        /*0060*/ 	.byte	0x02, 0x4c
        /*0062*/ 	.byte	0x01
	.zero		1


	//----- nvinfo : EIATTR_MERCURY_ISA_VERSION
	.align		4
        /*0064*/ 	.byte	0x03, 0x5f
        /*0066*/ 	.short	0x0000


	//----- nvinfo : EIATTR_EXIT_INSTR_OFFSETS
	.align		4
        /*0068*/ 	.byte	0x04, 0x1c
        /*006a*/ 	.short	(.L_374 - .L_373)


	//   ....[0]....
.L_373:
        /*006c*/ 	.word	0x00000810


	//   ....[1]....
        /*0070*/ 	.word	0x000050a0


	//----- nvinfo : EIATTR_MAX_THREADS
	.align		4
.L_374:
        /*0074*/ 	.byte	0x04, 0x05
        /*0076*/ 	.short	(.L_376 - .L_375)
.L_375:
        /*0078*/ 	.word	0x00000100
        /*007c*/ 	.word	0x00000001
        /*0080*/ 	.word	0x00000001


	//----- nvinfo : EIATTR_CRS_STACK_SIZE
	.align		4
.L_376:
        /*0084*/ 	.byte	0x04, 0x1e
        /*0086*/ 	.short	(.L_378 - .L_377)
.L_377:
        /*0088*/ 	.word	0x00000000
.L_378:


//--------------------- .nv.info._ZN2at6native54_GLOBAL__N__3a6f1fcb_21_DistributionNormal_cu_0c5b6e8543distribution_elementwise_grid_stride_kernelIfLi4EZNS0_9templates4cuda20normal_and_transformIffPNS_17CUDAGeneratorImplEZZZNS4_13normal_kernelIS7_EEvRKNS_10TensorBaseEddT_ENKUlvE_clEvENKUlvE0_clEvEUlfE_EEvRNS_18TensorIteratorBaseET1_T2_EUlP24curandStatePhilox4_32_10E_ZNS1_27distribution_nullary_kernelIff7double2S7_SM_SF_EEvSH_SJ_RKT3_T4_EUlifE_EEvlNS_15PhiloxCudaStateESI_SJ_ --------------------------
	.section	.nv.info._ZN2at6native54_GLOBAL__N__3a6f1fcb_21_DistributionNormal_cu_0c5b6e8543distribution_elementwise_grid_stride_kernelIfLi4EZNS0_9templates4cuda20normal_and_transformIffPNS_17CUDAGeneratorImplEZZZNS4_13normal_kernelIS7_EEvRKNS_10TensorBaseEddT_ENKUlvE_clEvENKUlvE0_clEvEUlfE_EEvRNS_18TensorIteratorBaseET1_T2_EUlP24curandStatePhilox4_32_10E_ZNS1_27distribution_nullary_kernelIff7double2S7_SM_SF_EEvSH_SJ_RKT3_T4_EUlifE_EEvlNS_15PhiloxCudaStateESI_SJ_,"",@"SHT_CUDA_INFO"
	.sectionflags	@""
	.align	4


	//----- nvinfo : EIATTR_CUDA_API_VERSION
	.align		4
        /*0000*/ 	.byte	0x04, 0x37
        /*0002*/ 	.short	(.L_380 - .L_379)
.L_379:
        /*0004*/ 	.word	0x00000082


	//----- nvinfo : EIATTR_SW2861232_WAR
	.align		4
.L_380:
        /*0008*/ 	.byte	0x01, 0x35
	.zero		2


	//----- nvinfo : EIATTR_PARAM_CBANK
	.align		4
        /*000c*/ 	.byte	0x04, 0x0a
        /*000e*/ 	.short	(.L_382 - .L_381)
	.align		4
.L_381:
        /*0010*/ 	.word	index@(.nv.constant0._ZN2at6native54_GLOBAL__N__3a6f1fcb_21_DistributionNormal_cu_0c5b6e8543distribution_elementwise_grid_stride_kernelIfLi4EZNS0_9templates4cuda20normal_and_transformIffPNS_17CUDAGeneratorImplEZZZNS4_13normal_kernelIS7_EEvRKNS_10TensorBaseEddT_ENKUlvE_clEvENKUlvE0_clEvEUlfE_EEvRNS_18TensorIteratorBaseET1_T2_EUlP24curandStatePhilox4_32_10E_ZNS1_27distribution_nullary_kernelIff7double2S7_SM_SF_EEvSH_SJ_RKT3_T4_EUlifE_EEvlNS_15PhiloxCudaStateESI_SJ_)
        /*0014*/ 	.short	0x0160
        /*0016*/ 	.short	0x0040


	//----- nvinfo : EIATTR_CBANK_PARAM_SIZE
	.align		4
.L_382:
        /*0018*/ 	.byte	0x03, 0x19
        /*001a*/ 	.short	0x0040


	//----- nvinfo : EIATTR_KPARAM_INFO
	.align		4
        /*001c*/ 	.byte	0x04, 0x17
        /*001e*/ 	.short	(.L_384 - .L_383)
.L_383:
        /*0020*/ 	.word	0x00000000
        /*0024*/ 	.short	0x0003
        /*0026*/ 	.short	0x0028
        /*0028*/ 	.byte	0x00, 0xf0, 0x61, 0x00


	//----- nvinfo : EIATTR_KPARAM_INFO
	.align		4
.L_384:
        /*002c*/ 	.byte	0x04, 0x17
        /*002e*/ 	.short	(.L_386 - .L_385)
.L_385:
        /*0030*/ 	.word	0x00000000
        /*0034*/ 	.short	0x0002
        /*0036*/ 	.short	0x0020
        /*0038*/ 	.byte	0x00, 0xf0, 0x05, 0x00


	//----- nvinfo : EIATTR_KPARAM_INFO
	.align		4
.L_386:
        /*003c*/ 	.byte	0x04, 0x17
        /*003e*/ 	.short	(.L_388 - .L_387)
.L_387:
        /*0040*/ 	.word	0x00000000
        /*0044*/ 	.short	0x0001
        /*0046*/ 	.short	0x0008
        /*0048*/ 	.byte	0x00, 0xf0, 0x61, 0x00


	//----- nvinfo : EIATTR_KPARAM_INFO
	.align		4
.L_388:
        /*004c*/ 	.byte	0x04, 0x17
        /*004e*/ 	.short	(.L_390 - .L_389)
.L_389:
        /*0050*/ 	.word	0x00000000
        /*0054*/ 	.short	0x0000
        /*0056*/ 	.short	0x0000
        /*0058*/ 	.byte	0x00, 0xf0, 0x21, 0x00


	//----- nvinfo : EIATTR_MAXREG_COUNT
	.align		4
.L_390:
        /*005c*/ 	.byte	0x03, 0x1b
        /*005e*/ 	.short	0x0040


	//----- nvinfo : EIATTR_NUM_BARRIERS
	.align		4
        /*0060*/ 	.byte	0x02, 0x4c
        /*0062*/ 	.byte	0x01
	.zero		1


	//----- nvinfo : EIATTR_MERCURY_ISA_VERSION
	.align		4
        /*0064*/ 	.byte	0x03, 0x5f
        /*0066*/ 	.short	0x0000


	//----- nvinfo : EIATTR_EXIT_INSTR_OFFSETS
	.align		4
        /*0068*/ 	.byte	0x04, 0x1c
        /*006a*/ 	.short	(.L_392 - .L_391)


	//   ....[0]....
.L_391:
        /*006c*/ 	.word	0x000007f0


	//   ....[1]....
        /*0070*/ 	.word	0x00001b10


	//----- nvinfo : EIATTR_MAX_THREADS
	.align		4
.L_392:
        /*0074*/ 	.byte	0x04, 0x05
        /*0076*/ 	.short	(.L_394 - .L_393)
.L_393:
        /*0078*/ 	.word	0x00000100
        /*007c*/ 	.word	0x00000001
        /*0080*/ 	.word	0x00000001


	//----- nvinfo : EIATTR_CRS_STACK_SIZE
	.align		4
.L_394:
        /*0084*/ 	.byte	0x04, 0x1e
        /*0086*/ 	.short	(.L_396 - .L_395)
.L_395:
        /*0088*/ 	.word	0x00000000
.L_396:


//--------------------- .nv.info._ZN2at6native54_GLOBAL__N__3a6f1fcb_21_DistributionNormal_cu_0c5b6e8543distribution_elementwise_grid_stride_kernelIdLi2EZNS0_9templates4cuda20normal_and_transformIddPNS_17CUDAGeneratorImplEZZZNS4_13normal_kernelIS7_EEvRKNS_10TensorBaseEddT_ENKUlvE_clEvENKUlvE_clEvEUldE_EEvRNS_18TensorIteratorBaseET1_T2_EUlP24curandStatePhilox4_32_10E0_ZNS1_27distribution_nullary_kernelIdd6float4S7_SM_SF_EEvSH_SJ_RKT3_T4_EUlidE0_EEvlNS_15PhiloxCudaStateESI_SJ_ --------------------------
	.section	.nv.info._ZN2at6native54_GLOBAL__N__3a6f1fcb_21_DistributionNormal_cu_0c5b6e8543distribution_elementwise_grid_stride_kernelIdLi2EZNS0_9templates4cuda20normal_and_transformIddPNS_17CUDAGeneratorImplEZZZNS4_13normal_kernelIS7_EEvRKNS_10TensorBaseEddT_ENKUlvE_clEvENKUlvE_clEvEUldE_EEvRNS_18TensorIteratorBaseET1_T2_EUlP24curandStatePhilox4_32_10E0_ZNS1_27distribution_nullary_kernelIdd6float4S7_SM_SF_EEvSH_SJ_RKT3_T4_EUlidE0_EEvlNS_15PhiloxCudaStateESI_SJ_,"",@"SHT_CUDA_INFO"
	.sectionflags	@""
	.align	4


	//----- nvinfo : EIATTR_CUDA_API_VERSION
	.align		4
        /*0000*/ 	.byte	0x04, 0x37
        /*0002*/ 	.short	(.L_398 - .L_397)
.L_397:
        /*0004*/ 	.word	0x00000082


	//----- nvinfo : EIATTR_SW2861232_WAR
	.align		4
.L_398:
        /*0008*/ 	.byte	0x01, 0x35
	.zero		2


	//----- nvinfo : EIATTR_PARAM_CBANK
	.align		4
        /*000c*/ 	.byte	0x04, 0x0a
        /*000e*/ 	.short	(.L_400 - .L_399)
	.align		4
.L_399:
        /*0010*/ 	.word	index@(.nv.constant0._ZN2at6native54_GLOBAL__N__3a6f1fcb_21_DistributionNormal_cu_0c5b6e8543distribution_elementwise_grid_stride_kernelIdLi2EZNS0_9templates4cuda20normal_and_transformIddPNS_17CUDAGeneratorImplEZZZNS4_13normal_kernelIS7_EEvRKNS_10TensorBaseEddT_ENKUlvE_clEvENKUlvE_clEvEUldE_EEvRNS_18TensorIteratorBaseET1_T2_EUlP24curandStatePhilox4_32_10E0_ZNS1_27distribution_nullary_kernelIdd6float4S7_SM_SF_EEvSH_SJ_RKT3_T4_EUlidE0_EEvlNS_15PhiloxCudaStateESI_SJ_)
        /*0014*/ 	.short	0x0160
        /*0016*/ 	.short	0x01d8


	//----- nvinfo : EIATTR_CBANK_PARAM_SIZE
	.align		4
.L_400:
        /*0018*/ 	.byte	0x03, 0x19
        /*001a*/ 	.short	0x01d8


	//----- nvinfo : EIATTR_KPARAM_INFO
	.align		4
        /*001c*/ 	.byte	0x04, 0x17
        /*001e*/ 	.short	(.L_402 - .L_401)
.L_401:
        /*0020*/ 	.word	0x00000000
        /*0024*/ 	.short	0x0003
        /*0026*/ 	.short	0x0028
        /*0028*/ 	.byte	0x00, 0xf0, 0xc1, 0x06


	//----- nvinfo : EIATTR_KPARAM_INFO
	.align		4
.L_402:
        /*002c*/ 	.byte	0x04, 0x17
        /*002e*/ 	.short	(.L_404 - .L_403)
.L_403:
        /*0030*/ 	.word	0x00000000
        /*0034*/ 	.short	0x0002
        /*0036*/ 	.short	0x0020
        /*0038*/ 	.byte	0x00, 0xf0, 0x05, 0x00


	//----- nvinfo : EIATTR_KPARAM_INFO
	.align		4
.L_404:
        /*003c*/ 	.byte	0x04, 0x17
        /*003e*/ 	.short	(.L_406 - .L_405)
.L_405:
        /*0040*/ 	.word	0x00000000
        /*0044*/ 	.short	0x0001
        /*0046*/ 	.short	0x0008
        /*0048*/ 	.byte	0x00, 0xf0, 0x61, 0x00


	//----- nvinfo : EIATTR_KPARAM_INFO
	.align		4
.L_406:
        /*004c*/ 	.byte	0x04, 0x17
        /*004e*/ 	.short	(.L_408 - .L_407)
.L_407:
        /*0050*/ 	.word	0x00000000
        /*0054*/ 	.short	0x0000
        /*0056*/ 	.short	0x0000
        /*0058*/ 	.byte	0x00, 0xf0, 0x21, 0x00


	//----- nvinfo : EIATTR_MAXREG_COUNT
	.align		4
.L_408:
        /*005c*/ 	.byte	0x03, 0x1b
        /*005e*/ 	.short	0x0040


	//----- nvinfo : EIATTR_NUM_BARRIERS
	.align		4
        /*0060*/ 	.byte	0x02, 0x4c
        /*0062*/ 	.byte	0x01
	.zero		1


	//----- nvinfo : EIATTR_MERCURY_ISA_VERSION
	.align		4
        /*0064*/ 	.byte	0x03, 0x5f
        /*0066*/ 	.short	0x0000


	//----- nvinfo : EIATTR_EXIT_INSTR_OFFSETS
	.align		4
        /*0068*/ 	.byte	0x04, 0x1c
        /*006a*/ 	.short	(.L_410 - .L_409)


	//   ....[0]....
.L_409:
        /*006c*/ 	.word	0x00000810


	//   ....[1]....
        /*0070*/ 	.word	0x00002b30


	//----- nvinfo : EIATTR_MAX_THREADS
	.align		4
.L_410:
        /*0074*/ 	.byte	0x04, 0x05
        /*0076*/ 	.short	(.L_412 - .L_411)
.L_411:
        /*0078*/ 	.word	0x00000100
        /*007c*/ 	.word	0x00000001
        /*0080*/ 	.word	0x00000001


	//----- nvinfo : EIATTR_CRS_STACK_SIZE
	.align		4
.L_412:
        /*0084*/ 	.byte	0x04, 0x1e
        /*0086*/ 	.short	(.L_414 - .L_413)
.L_413:
        /*0088*/ 	.word	0x00000000
.L_414:


//--------------------- .nv.info._ZN2at6native54_GLOBAL__N__3a6f1fcb_21_DistributionNormal_cu_0c5b6e8543distribution_elementwise_grid_stride_kernelIdLi2EZNS0_9templates4cuda20normal_and_transformIddPNS_17CUDAGeneratorImplEZZZNS4_13normal_kernelIS7_EEvRKNS_10TensorBaseEddT_ENKUlvE_clEvENKUlvE_clEvEUldE_EEvRNS_18TensorIteratorBaseET1_T2_EUlP24curandStatePhilox4_32_10E0_ZNS1_27distribution_nullary_kernelIdd6float4S7_SM_SF_EEvSH_SJ_RKT3_T4_EUlidE_EEvlNS_15PhiloxCudaStateESI_SJ_ --------------------------
	.section	.nv.info._ZN2at6native54_GLOBAL__N__3a6f1fcb_21_DistributionNormal_cu_0c5b6e8543distribution_elementwise_grid_stride_kernelIdLi2EZNS0_9templates4cuda20normal_and_transformIddPNS_17CUDAGeneratorImplEZZZNS4_13normal_kernelIS7_EEvRKNS_10TensorBaseEddT_ENKUlvE_clEvENKUlvE_clEvEUldE_EEvRNS_18TensorIteratorBaseET1_T2_EUlP24curandStatePhilox4_32_10E0_ZNS1_27distribution_nullary_kernelIdd6float4S7_SM_SF_EEvSH_SJ_RKT3_T4_EUlidE_EEvlNS_15PhiloxCudaStateESI_SJ_,"",@"SHT_CUDA_INFO"
	.sectionflags	@""
	.align	4


	//----- nvinfo : EIATTR_CUDA_API_VERSION
	.align		4
        /*0000*/ 	.byte	0x04, 0x37
        /*0002*/ 	.short	(.L_416 - .L_415)
.L_415:
        /*0004*/ 	.word	0x00000082


	//----- nvinfo : EIATTR_SW2861232_WAR
	.align		4
.L_416:
        /*0008*/ 	.byte	0x01, 0x35
	.zero		2


	//----- nvinfo : EIATTR_PARAM_CBANK
	.align		4
        /*000c*/ 	.byte	0x04, 0x0a
        /*000e*/ 	.short	(.L_418 - .L_417)
	.align		4
.L_417:
        /*0010*/ 	.word	index@(.nv.constant0._ZN2at6native54_GLOBAL__N__3a6f1fcb_21_DistributionNormal_cu_0c5b6e8543distribution_elementwise_grid_stride_kernelIdLi2EZNS0_9templates4cuda20normal_and_transformIddPNS_17CUDAGeneratorImplEZZZNS4_13normal_kernelIS7_EEvRKNS_10TensorBaseEddT_ENKUlvE_clEvENKUlvE_clEvEUldE_EEvRNS_18TensorIteratorBaseET1_T2_EUlP24curandStatePhilox4_32_10E0_ZNS1_27distribution_nullary_kernelIdd6float4S7_SM_SF_EEvSH_SJ_RKT3_T4_EUlidE_EEvlNS_15PhiloxCudaStateESI_SJ_)
        /*0014*/ 	.short	0x0160
        /*0016*/ 	.short	0x0048


	//----- nvinfo : EIATTR_CBANK_PARAM_SIZE
	.align		4
.L_418:
        /*0018*/ 	.byte	0x03, 0x19
        /*001a*/ 	.short	0x0048


	//----- nvinfo : EIATTR_KPARAM_INFO
	.align		4
        /*001c*/ 	.byte	0x04, 0x17
        /*001e*/ 	.short	(.L_420 - .L_419)
.L_419:
        /*0020*/ 	.word	0x00000000
        /*0024*/ 	.short	0x0003
        /*0026*/ 	.short	0x0028
        /*0028*/ 	.byte	0x00, 0xf0, 0x81, 0x00


	//----- nvinfo : EIATTR_KPARAM_INFO
	.align		4
.L_420:
        /*002c*/ 	.byte	0x04, 0x17
        /*002e*/ 	.short	(.L_422 - .L_421)
.L_421:
        /*0030*/ 	.word	0x00000000
        /*0034*/ 	.short	0x0002
        /*0036*/ 	.short	0x0020
        /*0038*/ 	.byte	0x00, 0xf0, 0x05, 0x00


	//----- nvinfo : EIATTR_KPARAM_INFO
	.align		4
.L_422:
        /*003c*/ 	.byte	0x04, 0x17
        /*003e*/ 	.short	(.L_424 - .L_423)
.L_423:
        /*0040*/ 	.word	0x00000000
        /*0044*/ 	.short	0x0001
        /*0046*/ 	.short	0x0008
        /*0048*/ 	.byte	0x00, 0xf0, 0x61, 0x00


	//----- nvinfo : EIATTR_KPARAM_INFO
	.align		4
.L_424:
        /*004c*/ 	.byte	0x04, 0x17
        /*004e*/ 	.short	(.L_426 - .L_425)
.L_425:
        /*0050*/ 	.word	0x00000000
        /*0054*/ 	.short	0x0000
        /*0056*/ 	.short	0x0000
        /*0058*/ 	.byte	0x00, 0xf0, 0x21, 0x00


	//----- nvinfo : EIATTR_MAXREG_COUNT
	.align		4
.L_426:
        /*005c*/ 	.byte	0x03, 0x1b
        /*005e*/ 	.short	0x0040


	//----- nvinfo : EIATTR_NUM_BARRIERS
	.align		4
        /*0060*/ 	.byte	0x02, 0x4c
        /*0062*/ 	.byte	0x01
	.zero		1


	//----- nvinfo : EIATTR_MERCURY_ISA_VERSION
	.align		4
        /*0064*/ 	.byte	0x03, 0x5f
        /*0066*/ 	.short	0x0000


	//----- nvinfo : EIATTR_EXIT_INSTR_OFFSETS
	.align		4
        /*0068*/ 	.byte	0x04, 0x1c
        /*006a*/ 	.short	(.L_428 - .L_427)


	//   ....[0]....
.L_427:
        /*006c*/ 	.word	0x000007c0


	//   ....[1]....
        /*0070*/ 	.word	0x00001040


	//----- nvinfo : EIATTR_MAX_THREADS
	.align		4
.L_428:
        /*0074*/ 	.byte	0x04, 0x05
        /*0076*/ 	.short	(.L_430 - .L_429)
.L_429:
        /*0078*/ 	.word	0x00000100
        /*007c*/ 	.word	0x00000001
        /*0080*/ 	.word	0x00000001


	//----- nvinfo : EIATTR_CRS_STACK_SIZE
	.align		4
.L_430:
        /*0084*/ 	.byte	0x04, 0x1e
        /*0086*/ 	.short	(.L_432 - .L_431)
.L_431:
        /*0088*/ 	.word	0x00000000
.L_432:


//--------------------- .nv.info._ZN2at6native54_GLOBAL__N__3a6f1fcb_21_DistributionNormal_cu_0c5b6e8543distribution_elementwise_grid_stride_kernelIdLi2EZNS0_9templates4cuda20normal_and_transformIddPNS_17CUDAGeneratorImplEZZZNS4_13normal_kernelIS7_EEvRKNS_10TensorBaseEddT_ENKUlvE_clEvENKUlvE_clEvEUldE_EEvRNS_18TensorIteratorBaseET1_T2_EUlP24curandStatePhilox4_32_10E_ZNS1_27distribution_nullary_kernelIdd7double2S7_SM_SF_EEvSH_SJ_RKT3_T4_EUlidE0_EEvlNS_15PhiloxCudaStateESI_SJ_ --------------------------
	.section	.nv.info._ZN2at6native54_GLOBAL__N__3a6f1fcb_21_DistributionNormal_cu_0c5b6e8543distribution_elementwise_grid_stride_kernelIdLi2EZNS0_9templates4cuda20normal_and_transformIddPNS_17CUDAGeneratorImplEZZZNS4_13normal_kernelIS7_EEvRKNS_10TensorBaseEddT_ENKUlvE_clEvENKUlvE_clEvEUldE_EEvRNS_18TensorIteratorBaseET1_T2_EUlP24curandStatePhilox4_32_10E_ZNS1_27distribution_nullary_kernelIdd7double2S7_SM_SF_EEvSH_SJ_RKT3_T4_EUlidE0_EEvlNS_15PhiloxCudaStateESI_SJ_,"",@"SHT_CUDA_INFO"
	.sectionflags	@""
	.align	4


	//----- nvinfo : EIATTR_CUDA_API_VERSION
	.align		4
        /*0000*/ 	.byte	0x04, 0x37
        /*0002*/ 	.short	(.L_434 - .L_433)
.L_433:
        /*0004*/ 	.word	0x00000082


	//----- nvinfo : EIATTR_SW2861232_WAR
	.align		4
.L_434:
        /*0008*/ 	.byte	0x01, 0x35
	.zero		2


	//----- nvinfo : EIATTR_PARAM_CBANK
	.align		4
        /*000c*/ 	.byte	0x04, 0x0a
        /*000e*/ 	.short	(.L_436 - .L_435)
	.align		4
.L_435:
        /*0010*/ 	.word	index@(.nv.constant0._ZN2at6native54_GLOBAL__N__3a6f1fcb_21_DistributionNormal_cu_0c5b6e8543distribution_elementwise_grid_stride_kernelIdLi2EZNS0_9templates4cuda20normal_and_transformIddPNS_17CUDAGeneratorImplEZZZNS4_13normal_kernelIS7_EEvRKNS_10TensorBaseEddT_ENKUlvE_clEvENKUlvE_clEvEUldE_EEvRNS_18TensorIteratorBaseET1_T2_EUlP24curandStatePhilox4_32_10E_ZNS1_27distribution_nullary_kernelIdd7double2S7_SM_SF_EEvSH_SJ_RKT3_T4_EUlidE0_EEvlNS_15PhiloxCudaStateESI_SJ_)
        /*0014*/ 	.short	0x0160
        /*0016*/ 	.short	0x01d8


	//----- nvinfo : EIATTR_CBANK_PARAM_SIZE
	.align		4
.L_436:
        /*0018*/ 	.byte	0x03, 0x19
        /*001a*/ 	.short	0x01d8


	//----- nvinfo : EIATTR_KPARAM_INFO
	.align		4
        /*001c*/ 	.byte	0x04, 0x17
        /*001e*/ 	.short	(.L_438 - .L_437)
.L_437:
        /*0020*/ 	.word	0x00000000
        /*0024*/ 	.short	0x0003
        /*0026*/ 	.short	0x0028
        /*0028*/ 	.byte	0x00, 0xf0, 0xc1, 0x06


	//----- nvinfo : EIATTR_KPARAM_INFO
	.align		4
.L_438:
        /*002c*/ 	.byte	0x04, 0x17
        /*002e*/ 	.short	(.L_440 - .L_439)
.L_439:
        /*0030*/ 	.word	0x00000000
        /*0034*/ 	.short	0x0002
        /*0036*/ 	.short	0x0020
        /*0038*/ 	.byte	0x00, 0xf0, 0x05, 0x00


	//----- nvinfo : EIATTR_KPARAM_INFO
	.align		4
.L_440:
        /*003c*/ 	.byte	0x04, 0x17
        /*003e*/ 	.short	(.L_442 - .L_441)
.L_441:
        /*0040*/ 	.word	0x00000000
        /*0044*/ 	.short	0x0001
        /*0046*/ 	.short	0x0008
        /*0048*/ 	.byte	0x00, 0xf0, 0x61, 0x00


	//----- nvinfo : EIATTR_KPARAM_INFO
	.align		4
.L_442:
        /*004c*/ 	.byte	0x04, 0x17
        /*004e*/ 	.short	(.L_444 - .L_443)
.L_443:
        /*0050*/ 	.word	0x00000000
        /*0054*/ 	.short	0x0000
        /*0056*/ 	.short	0x0000
        /*0058*/ 	.byte	0x00, 0xf0, 0x21, 0x00


	//----- nvinfo : EIATTR_MAXREG_COUNT
	.align		4
.L_444:
        /*005c*/ 	.byte	0x03, 0x1b
        /*005e*/ 	.short	0x0040


	//----- nvinfo : EIATTR_NUM_BARRIERS
	.align		4
        /*0060*/ 	.byte	0x02, 0x4c
        /*0062*/ 	.byte	0x01
	.zero		1


	//----- nvinfo : EIATTR_MERCURY_ISA_VERSION
	.align		4
        /*0064*/ 	.byte	0x03, 0x5f
        /*0066*/ 	.short	0x0000


	//----- nvinfo : EIATTR_EXIT_INSTR_OFFSETS
	.align		4
        /*0068*/ 	.byte	0x04, 0x1c
        /*006a*/ 	.short	(.L_446 - .L_445)


	//   ....[0]....
.L_445:
        /*006c*/ 	.word	0x00000810


	//   ....[1]....
        /*0070*/ 	.word	0x00003460


	//----- nvinfo : EIATTR_MAX_THREADS
	.align		4
.L_446:
        /*0074*/ 	.byte	0x04, 0x05
        /*0076*/ 	.short	(.L_448 - .L_447)
.L_447:
        /*0078*/ 	.word	0x00000100
        /*007c*/ 	.word	0x00000001
        /*0080*/ 	.word	0x00000001


	//----- nvinfo : EIATTR_CRS_STACK_SIZE
	.align		4
.L_448:
        /*0084*/ 	.byte	0x04, 0x1e
        /*0086*/ 	.short	(.L_450 - .L_449)
.L_449:
        /*0088*/ 	.word	0x00000000
.L_450:


//--------------------- .nv.info._ZN2at6native54_GLOBAL__N__3a6f1fcb_21_DistributionNormal_cu_0c5b6e8543distribution_elementwise_grid_stride_kernelIdLi2EZNS0_9templates4cuda20normal_and_transformIddPNS_17CUDAGeneratorImplEZZZNS4_13normal_kernelIS7_EEvRKNS_10TensorBaseEddT_ENKUlvE_clEvENKUlvE_clEvEUldE_EEvRNS_18TensorIteratorBaseET1_T2_EUlP24curandStatePhilox4_32_10E_ZNS1_27distribution_nullary_kernelIdd7double2S7_SM_SF_EEvSH_SJ_RKT3_T4_EUlidE_EEvlNS_15PhiloxCudaStateESI_SJ_ --------------------------
	.section	.nv.info._ZN2at6native54_GLOBAL__N__3a6f1fcb_21_DistributionNormal_cu_0c5b6e8543distribution_elementwise_grid_stride_kernelIdLi2EZNS0_9templates4cuda20normal_and_transformIddPNS_17CUDAGeneratorImplEZZZNS4_13normal_kernelIS7_EEvRKNS_10TensorBaseEddT_ENKUlvE_clEvENKUlvE_clEvEUldE_EEvRNS_18TensorIteratorBaseET1_T2_EUlP24curandStatePhilox4_32_10E_ZNS1_27distribution_nullary_kernelIdd7double2S7_SM_SF_EEvSH_SJ_RKT3_T4_EUlidE_EEvlNS_15PhiloxCudaStateESI_SJ_,"",@"SHT_CUDA_INFO"
	.sectionflags	@""
	.align	4


	//----- nvinfo : EIATTR_CUDA_API_VERSION
	.align		4
        /*0000*/ 	.byte	0x04, 0x37
        /*0002*/ 	.short	(.L_452 - .L_451)
.L_451:
        /*0004*/ 	.word	0x00000082


	//----- nvinfo : EIATTR_SW2861232_WAR
	.align		4
.L_452:
        /*0008*/ 	.byte	0x01, 0x35
	.zero		2


	//----- nvinfo : EIATTR_PARAM_CBANK
	.align		4
        /*000c*/ 	.byte	0x04, 0x0a
        /*000e*/ 	.short	(.L_454 - .L_453)
	.align		4
.L_453:
        /*0010*/ 	.word	index@(.nv.constant0._ZN2at6native54_GLOBAL__N__3a6f1fcb_21_DistributionNormal_cu_0c5b6e8543distribution_elementwise_grid_stride_kernelIdLi2EZNS0_9templates4cuda20normal_and_transformIddPNS_17CUDAGeneratorImplEZZZNS4_13normal_kernelIS7_EEvRKNS_10TensorBaseEddT_ENKUlvE_clEvENKUlvE_clEvEUldE_EEvRNS_18TensorIteratorBaseET1_T2_EUlP24curandStatePhilox4_32_10E_ZNS1_27distribution_nullary_kernelIdd7double2S7_SM_SF_EEvSH_SJ_RKT3_T4_EUlidE_EEvlNS_15PhiloxCudaStateESI_SJ_)
        /*0014*/ 	.short	0x0160
        /*0016*/ 	.short	0x0048


	//----- nvinfo : EIATTR_CBANK_PARAM_SIZE
	.align		4
.L_454:
        /*0018*/ 	.byte	0x03, 0x19
        /*001a*/ 	.short	0x0048


	//----- nvinfo : EIATTR_KPARAM_INFO
	.align		4
        /*001c*/ 	.byte	0x04, 0x17
        /*001e*/ 	.short	(.L_456 - .L_455)
.L_455:
        /*0020*/ 	.word	0x00000000
        /*0024*/ 	.short	0x0003
        /*0026*/ 	.short	0x0028
        /*0028*/ 	.byte	0x00, 0xf0, 0x81, 0x00


	//----- nvinfo : EIATTR_KPARAM_INFO
	.align		4
.L_456:
        /*002c*/ 	.byte	0x04, 0x17
        /*002e*/ 	.short	(.L_458 - .L_457)
.L_457:
        /*0030*/ 	.word	0x00000000
        /*0034*/ 	.short	0x0002
        /*0036*/ 	.short	0x0020
        /*0038*/ 	.byte	0x00, 0xf0, 0x05, 0x00


	//----- nvinfo : EIATTR_KPARAM_INFO
	.align		4
.L_458:
        /*003c*/ 	.byte	0x04, 0x17
        /*003e*/ 	.short	(.L_460 - .L_459)
.L_459:
        /*0040*/ 	.word	0x00000000
        /*0044*/ 	.short	0x0001
        /*0046*/ 	.short	0x0008
        /*0048*/ 	.byte	0x00, 0xf0, 0x61, 0x00


	//----- nvinfo : EIATTR_KPARAM_INFO
	.align		4
.L_460:
        /*004c*/ 	.byte	0x04, 0x17
        /*004e*/ 	.short	(.L_462 - .L_461)
.L_461:
        /*0050*/ 	.word	0x00000000
        /*0054*/ 	.short	0x0000
        /*0056*/ 	.short	0x0000
        /*0058*/ 	.byte	0x00, 0xf0, 0x21, 0x00


	//----- nvinfo : EIATTR_MAXREG_COUNT
	.align		4
.L_462:
        /*005c*/ 	.byte	0x03, 0x1b
        /*005e*/ 	.short	0x0040


	//----- nvinfo : EIATTR_NUM_BARRIERS
	.align		4
        /*0060*/ 	.byte	0x02, 0x4c
        /*0062*/ 	.byte	0x01
	.zero		1


	//----- nvinfo : EIATTR_MERCURY_ISA_VERSION
	.align		4
        /*0064*/ 	.byte	0x03, 0x5f
        /*0066*/ 	.short	0x0000


	//----- nvinfo : EIATTR_EXIT_INSTR_OFFSETS
	.align		4
        /*0068*/ 	.byte	0x04, 0x1c
        /*006a*/ 	.short	(.L_464 - .L_463)


	//   ....[0]....
.L_463:
        /*006c*/ 	.word	0x000007f0


	//   ....[1]....
        /*0070*/ 	.word	0x00001950


	//----- nvinfo : EIATTR_MAX_THREADS
	.align		4
.L_464:
        /*0074*/ 	.byte	0x04, 0x05
        /*0076*/ 	.short	(.L_466 - .L_465)
.L_465:
        /*0078*/ 	.word	0x00000100
        /*007c*/ 	.word	0x00000001
        /*0080*/ 	.word	0x00000001


	//----- nvinfo : EIATTR_CRS_STACK_SIZE
	.align		4
.L_466:
        /*0084*/ 	.byte	0x04, 0x1e
        /*0086*/ 	.short	(.L_468 - .L_467)
.L_467:
        /*0088*/ 	.word	0x00000000
.L_468:


//--------------------- .nv.callgraph             --------------------------
	.section	.nv.callgraph,"",@"SHT_CUDA_CALLGRAPH"
	.align	4
	.sectionentsize	8
	.align		4
        /*0000*/ 	.word	0x00000000
	.align		4
        /*0004*/ 	.word	0xffffffff
	.align		4
        /*0008*/ 	.word	0x00000000
	.align		4
        /*000c*/ 	.word	0xfffffffe
	.align		4
        /*0010*/ 	.word	0x00000000
	.align		4
        /*0014*/ 	.word	0xfffffffd
	.align		4
        /*0018*/ 	.word	0x00000000
	.align		4
        /*001c*/ 	.word	0xfffffffc


//--------------------- .nv.rel.action            --------------------------
	.section	.nv.rel.action,"",@"SHT_CUDA_RELOCINFO"
	.align	8
	.sectionentsize	8
        /*0000*/ 	.byte	0x73, 0x00, 0x00, 0x00, 0x00, 0x00, 0x00, 0x00, 0x00, 0x00, 0x00, 0x11, 0x25, 0x00, 0x05, 0x36


//--------------------- .nv.constant4             --------------------------
	.section	.nv.constant4,"a",@progbits
	.align	8
	.align		8
.nv.constant4:
        /*0000*/ 	.dword	precalc_xorwow_matrix
	.align		8
        /*0008*/ 	.dword	precalc_xorwow_offset_matrix
	.align		8
        /*0010*/ 	.dword	mrg32k3aM1
	.align		8
        /*0018*/ 	.dword	mrg32k3aM2
	.align		8
        /*0020*/ 	.dword	mrg32k3aM1SubSeq
	.align		8
        /*0028*/ 	.dword	mrg32k3aM2SubSeq
	.align		8
        /*0030*/ 	.dword	mrg32k3aM1Seq
	.align		8
        /*0038*/ 	.dword	mrg32k3aM2Seq
	.align		8
        /*0040*/ 	.dword	_ZN52_INTERNAL_3a6f1fcb_21_DistributionNormal_cu_0c5b6e854cuda3std3__45__cpo5beginE
	.align		8
        /*0048*/ 	.dword	_ZN52_INTERNAL_3a6f1fcb_21_DistributionNormal_cu_0c5b6e854cuda3std3__45__cpo3endE
	.align		8
        /*0050*/ 	.dword	_ZN52_INTERNAL_3a6f1fcb_21_DistributionNormal_cu_0c5b6e854cuda3std3__45__cpo6cbeginE
	.align		8
        /*0058*/ 	.dword	_ZN52_INTERNAL_3a6f1fcb_21_DistributionNormal_cu_0c5b6e854cuda3std3__45__cpo4cendE
	.align		8
        /*0060*/ 	.dword	_ZN52_INTERNAL_3a6f1fcb_21_DistributionNormal_cu_0c5b6e854cuda3std3__45__cpo6rbeginE
	.align		8
        /*0068*/ 	.dword	_ZN52_INTERNAL_3a6f1fcb_21_DistributionNormal_cu_0c5b6e854cuda3std3__45__cpo4rendE
	.align		8
        /*0070*/ 	.dword	_ZN52_INTERNAL_3a6f1fcb_21_DistributionNormal_cu_0c5b6e854cuda3std3__45__cpo7crbeginE
	.align		8
        /*0078*/ 	.dword	_ZN52_INTERNAL_3a6f1fcb_21_DistributionNormal_cu_0c5b6e854cuda3std3__45__cpo5crendE
	.align		8
        /*0080*/ 	.dword	_ZN52_INTERNAL_3a6f1fcb_21_DistributionNormal_cu_0c5b6e854cuda3std3__454_GLOBAL__N__3a6f1fcb_21_DistributionNormal_cu_0c5b6e856ignoreE
	.align		8
        /*0088*/ 	.dword	_ZN52_INTERNAL_3a6f1fcb_21_DistributionNormal_cu_0c5b6e854cuda3std3__419piecewise_constructE
	.align		8
        /*0090*/ 	.dword	_ZN52_INTERNAL_3a6f1fcb_21_DistributionNormal_cu_0c5b6e854cuda3std3__48in_placeE
	.align		8
        /*0098*/ 	.dword	_ZN52_INTERNAL_3a6f1fcb_21_DistributionNormal_cu_0c5b6e854cuda3std3__420unreachable_sentinelE
	.align		8
        /*00a0*/ 	.dword	_ZN52_INTERNAL_3a6f1fcb_21_DistributionNormal_cu_0c5b6e854cuda3std6ranges3__45__cpo4swapE
	.align		8
        /*00a8*/ 	.dword	_ZN52_INTERNAL_3a6f1fcb_21_DistributionNormal_cu_0c5b6e854cuda3std6ranges3__45__cpo9iter_moveE
	.align		8
        /*00b0*/ 	.dword	_ZN52_INTERNAL_3a6f1fcb_21_DistributionNormal_cu_0c5b6e854cuda3std6ranges3__45__cpo5beginE
	.align		8
        /*00b8*/ 	.dword	_ZN52_INTERNAL_3a6f1fcb_21_DistributionNormal_cu_0c5b6e854cuda3std6ranges3__45__cpo3endE
	.align		8
        /*00c0*/ 	.dword	_ZN52_INTERNAL_3a6f1fcb_21_DistributionNormal_cu_0c5b6e854cuda3std6ranges3__45__cpo6cbeginE
	.align		8
        /*00c8*/ 	.dword	_ZN52_INTERNAL_3a6f1fcb_21_DistributionNormal_cu_0c5b6e854cuda3std6ranges3__45__cpo4cendE
	.align		8
        /*00d0*/ 	.dword	_ZN52_INTERNAL_3a6f1fcb_21_DistributionNormal_cu_0c5b6e854cuda3std6ranges3__45__cpo7advanceE
	.align		8
        /*00d8*/ 	.dword	_ZN52_INTERNAL_3a6f1fcb_21_DistributionNormal_cu_0c5b6e854cuda3std6ranges3__45__cpo9iter_swapE
	.align		8
        /*00e0*/ 	.dword	_ZN52_INTERNAL_3a6f1fcb_21_DistributionNormal_cu_0c5b6e854cuda3std6ranges3__45__cpo4nextE
	.align		8
        /*00e8*/ 	.dword	_ZN52_INTERNAL_3a6f1fcb_21_DistributionNormal_cu_0c5b6e854cuda3std6ranges3__45__cpo4prevE
	.align		8
        /*00f0*/ 	.dword	_ZN52_INTERNAL_3a6f1fcb_21_DistributionNormal_cu_0c5b6e854cuda3std6ranges3__45__cpo4dataE
	.align		8
        /*00f8*/ 	.dword	_ZN52_INTERNAL_3a6f1fcb_21_DistributionNormal_cu_0c5b6e854cuda3std6ranges3__45__cpo5cdataE
	.align		8
        /*0100*/ 	.dword	_ZN52_INTERNAL_3a6f1fcb_21_DistributionNormal_cu_0c5b6e854cuda3std6ranges3__45__cpo4sizeE
	.align		8
        /*0108*/ 	.dword	_ZN52_INTERNAL_3a6f1fcb_21_DistributionNormal_cu_0c5b6e854cuda3std6ranges3__45__cpo5ssizeE
	.align		8
        /*0110*/ 	.dword	_ZN52_INTERNAL_3a6f1fcb_21_DistributionNormal_cu_0c5b6e854cuda3std6ranges3__45__cpo8distanceE
	.align		8
        /*0118*/ 	.dword	_ZN52_INTERNAL_3a6f1fcb_21_DistributionNormal_cu_0c5b6e856thrust23THRUST_300001_SM_800_NS6system6detail10sequential3seqE


//--------------------- .nv.constant3             --------------------------
	.section	.nv.constant3,"a",@progbits
	.align	8
.nv.constant3:
	.type		__cr_lgamma_table,@object
	.size		__cr_lgamma_table,(.L_8 - __cr_lgamma_table)
__cr_lgamma_table:
        /*0000*/ 	.byte	0x00, 0x00, 0x00, 0x00, 0x00, 0x00, 0x00, 0x00, 0x00, 0x00, 0x00, 0x00, 0x00, 0x00, 0x00, 0x00
        /*0010*/ 	.byte	0xef, 0x39, 0xfa, 0xfe, 0x42, 0x2e, 0xe6, 0x3f, 0x02, 0x20, 0x2a, 0xfa, 0x0b, 0xab, 0xfc, 0x3f
        /*0020*/ 	.byte	0xf9, 0x2c, 0x92, 0x7c, 0xa7, 0x6c, 0x09, 0x40, 0xc9, 0x79, 0x44, 0x3c, 0x64, 0x26, 0x13, 0x40
        /*0030*/ 	.byte	0xca, 0x01, 0xcf, 0x3a, 0x27, 0x51, 0x1a, 0x40, 0x30, 0xcc, 0x2d, 0xf3, 0xe1, 0x0c, 0x21, 0x40
        /*0040*/ 	.byte	0x0d, 0xb7, 0xfc, 0x82, 0x8e, 0x35, 0x25, 0x40
.L_8:


//--------------------- .nv.constant0._ZN2at6native54_GLOBAL__N__3a6f1fcb_21_DistributionNormal_cu_0c5b6e8543distribution_elementwise_grid_stride_kernelIfLi4EZNS0_9templates4cuda20normal_and_transformIN3c108BFloat16EfPNS_17CUDAGeneratorImplEZZZNS4_13normal_kernelIS9_EEvRKNS_10TensorBaseEddT_ENKUlvE_clEvENKUlvE2_clEvEUlfE_EEvRNS_18TensorIteratorBaseET1_T2_EUlP24curandStatePhilox4_32_10E0_ZNS1_27distribution_nullary_kernelIS7_f6float4S9_SO_SH_EEvSJ_SL_RKT3_T4_EUlifE0_EEvlNS_15PhiloxCudaStateESK_SL_ --------------------------
	.section	.nv.constant0._ZN2at6native54_GLOBAL__N__3a6f1fcb_21_DistributionNormal_cu_0c5b6e8543distribution_elementwise_grid_stride_kernelIfLi4EZNS0_9templates4cuda20normal_and_transformIN3c108BFloat16EfPNS_17CUDAGeneratorImplEZZZNS4_13normal_kernelIS9_EEvRKNS_10TensorBaseEddT_ENKUlvE_clEvENKUlvE2_clEvEUlfE_EEvRNS_18TensorIteratorBaseET1_T2_EUlP24curandStatePhilox4_32_10E0_ZNS1_27distribution_nullary_kernelIS7_f6float4S9_SO_SH_EEvSJ_SL_RKT3_T4_EUlifE0_EEvlNS_15PhiloxCudaStateESK_SL_,"a",@progbits
	.sectionflags	@""
	.align	4
.nv.constant0._ZN2at6native54_GLOBAL__N__3a6f1fcb_21_DistributionNormal_cu_0c5b6e8543distribution_elementwise_grid_stride_kernelIfLi4EZNS0_9templates4cuda20normal_and_transformIN3c108BFloat16EfPNS_17CUDAGeneratorImplEZZZNS4_13normal_kernelIS9_EEvRKNS_10TensorBaseEddT_ENKUlvE_clEvENKUlvE2_clEvEUlfE_EEvRNS_18TensorIteratorBaseET1_T2_EUlP24curandStatePhilox4_32_10E0_ZNS1_27distribution_nullary_kernelIS7_f6float4S9_SO_SH_EEvSJ_SL_RKT3_T4_EUlifE0_EEvlNS_15PhiloxCudaStateESK_SL_:
	.zero		816


//--------------------- .nv.constant0._ZN2at6native54_GLOBAL__N__3a6f1fcb_21_DistributionNormal_cu_0c5b6e8543distribution_elementwise_grid_stride_kernelIfLi4EZNS0_9templates4cuda20normal_and_transformIN3c108BFloat16EfPNS_17CUDAGeneratorImplEZZZNS4_13normal_kernelIS9_EEvRKNS_10TensorBaseEddT_ENKUlvE_clEvENKUlvE2_clEvEUlfE_EEvRNS_18TensorIteratorBaseET1_T2_EUlP24curandStatePhilox4_32_10E0_ZNS1_27distribution_nullary_kernelIS7_f6float4S9_SO_SH_EEvSJ_SL_RKT3_T4_EUlifE_EEvlNS_15PhiloxCudaStateESK_SL_ --------------------------
	.section	.nv.constant0._ZN2at6native54_GLOBAL__N__3a6f1fcb_21_DistributionNormal_cu_0c5b6e8543distribution_elementwise_grid_stride_kernelIfLi4EZNS0_9templates4cuda20normal_and_transformIN3c108BFloat16EfPNS_17CUDAGeneratorImplEZZZNS4_13normal_kernelIS9_EEvRKNS_10TensorBaseEddT_ENKUlvE_clEvENKUlvE2_clEvEUlfE_EEvRNS_18TensorIteratorBaseET1_T2_EUlP24curandStatePhilox4_32_10E0_ZNS1_27distribution_nullary_kernelIS7_f6float4S9_SO_SH_EEvSJ_SL_RKT3_T4_EUlifE_EEvlNS_15PhiloxCudaStateESK_SL_,"a",@progbits
	.sectionflags	@""
	.align	4
.nv.constant0._ZN2at6native54_GLOBAL__N__3a6f1fcb_21_DistributionNormal_cu_0c5b6e8543distribution_elementwise_grid_stride_kernelIfLi4EZNS0_9templates4cuda20normal_and_transformIN3c108BFloat16EfPNS_17CUDAGeneratorImplEZZZNS4_13normal_kernelIS9_EEvRKNS_10TensorBaseEddT_ENKUlvE_clEvENKUlvE2_clEvEUlfE_EEvRNS_18TensorIteratorBaseET1_T2_EUlP24curandStatePhilox4_32_10E0_ZNS1_27distribution_nullary_kernelIS7_f6float4S9_SO_SH_EEvSJ_SL_RKT3_T4_EUlifE_EEvlNS_15PhiloxCudaStateESK_SL_:
	.zero		416


//--------------------- .nv.constant2._ZN2at6native54_GLOBAL__N__3a6f1fcb_21_DistributionNormal_cu_0c5b6e8543distribution_elementwise_grid_stride_kernelIfLi4EZNS0_9templates4cuda20normal_and_transformIN3c108BFloat16EfPNS_17CUDAGeneratorImplEZZZNS4_13normal_kernelIS9_EEvRKNS_10TensorBaseEddT_ENKUlvE_clEvENKUlvE2_clEvEUlfE_EEvRNS_18TensorIteratorBaseET1_T2_EUlP24curandStatePhilox4_32_10E_ZNS1_27distribution_nullary_kernelIS7_f7double2S9_SO_SH_EEvSJ_SL_RKT3_T4_EUlifE0_EEvlNS_15PhiloxCudaStateESK_SL_ --------------------------
	.section	.nv.constant2._ZN2at6native54_GLOBAL__N__3a6f1fcb_21_DistributionNormal_cu_0c5b6e8543distribution_elementwise_grid_stride_kernelIfLi4EZNS0_9templates4cuda20normal_and_transformIN3c108BFloat16EfPNS_17CUDAGeneratorImplEZZZNS4_13normal_kernelIS9_EEvRKNS_10TensorBaseEddT_ENKUlvE_clEvENKUlvE2_clEvEUlfE_EEvRNS_18TensorIteratorBaseET1_T2_EUlP24curandStatePhilox4_32_10E_ZNS1_27distribution_nullary_kernelIS7_f7double2S9_SO_SH_EEvSJ_SL_RKT3_T4_EUlifE0_EEvlNS_15PhiloxCudaStateESK_SL_,"a",@progbits
	.sectionflags	@""
	.align	4
.nv.constant2._ZN2at6native54_GLOBAL__N__3a6f1fcb_21_DistributionNormal_cu_0c5b6e8543distribution_elementwise_grid_stride_kernelIfLi4EZNS0_9templates4cuda20normal_and_transformIN3c108BFloat16EfPNS_17CUDAGeneratorImplEZZZNS4_13normal_kernelIS9_EEvRKNS_10TensorBaseEddT_ENKUlvE_clEvENKUlvE2_clEvEUlfE_EEvRNS_18TensorIteratorBaseET1_T2_EUlP24curandStatePhilox4_32_10E_ZNS1_27distribution_nullary_kernelIS7_f7double2S9_SO_SH_EEvSJ_SL_RKT3_T4_EUlifE0_EEvlNS_15PhiloxCudaStateESK_SL_:
        /*0000*/ 	.byte	0x04, 0x8b, 0x7a, 0x8b, 0x25, 0xee, 0xd0, 0x3e, 0x6f, 0x67, 0x02, 0x9f, 0x66, 0xb2, 0xf3, 0x3e
        /* <DEDUP_REMOVED lines=10> */
        /*00b0*/ 	.byte	0x00, 0x00, 0x00, 0xf0, 0xff, 0xff, 0x0f, 0x38


//--------------------- .nv.constant0._ZN2at6native54_GLOBAL__N__3a6f1fcb_21_DistributionNormal_cu_0c5b6e8543distribution_elementwise_grid_stride_kernelIfLi4EZNS0_9templates4cuda20normal_and_transformIN3c108BFloat16EfPNS_17CUDAGeneratorImplEZZZNS4_13normal_kernelIS9_EEvRKNS_10TensorBaseEddT_ENKUlvE_clEvENKUlvE2_clEvEUlfE_EEvRNS_18TensorIteratorBaseET1_T2_EUlP24curandStatePhilox4_32_10E_ZNS1_27distribution_nullary_kernelIS7_f7double2S9_SO_SH_EEvSJ_SL_RKT3_T4_EUlifE0_EEvlNS_15PhiloxCudaStateESK_SL_ --------------------------
	.section	.nv.constant0._ZN2at6native54_GLOBAL__N__3a6f1fcb_21_DistributionNormal_cu_0c5b6e8543distribution_elementwise_grid_stride_kernelIfLi4EZNS0_9templates4cuda20normal_and_transformIN3c108BFloat16EfPNS_17CUDAGeneratorImplEZZZNS4_13normal_kernelIS9_EEvRKNS_10TensorBaseEddT_ENKUlvE_clEvENKUlvE2_clEvEUlfE_EEvRNS_18TensorIteratorBaseET1_T2_EUlP24curandStatePhilox4_32_10E_ZNS1_27distribution_nullary_kernelIS7_f7double2S9_SO_SH_EEvSJ_SL_RKT3_T4_EUlifE0_EEvlNS_15PhiloxCudaStateESK_SL_,"a",@progbits
	.sectionflags	@""
	.align	4
.nv.constant0._ZN2at6native54_GLOBAL__N__3a6f1fcb_21_DistributionNormal_cu_0c5b6e8543distribution_elementwise_grid_stride_kernelIfLi4EZNS0_9templates4cuda20normal_and_transformIN3c108BFloat16EfPNS_17CUDAGeneratorImplEZZZNS4_13normal_kernelIS9_EEvRKNS_10TensorBaseEddT_ENKUlvE_clEvENKUlvE2_clEvEUlfE_EEvRNS_18TensorIteratorBaseET1_T2_EUlP24curandStatePhilox4_32_10E_ZNS1_27distribution_nullary_kernelIS7_f7double2S9_SO_SH_EEvSJ_SL_RKT3_T4_EUlifE0_EEvlNS_15PhiloxCudaStateESK_SL_:
	.zero		816


//--------------------- .nv.constant2._ZN2at6native54_GLOBAL__N__3a6f1fcb_21_DistributionNormal_cu_0c5b6e8543distribution_elementwise_grid_stride_kernelIfLi4EZNS0_9templates4cuda20normal_and_transformIN3c108BFloat16EfPNS_17CUDAGeneratorImplEZZZNS4_13normal_kernelIS9_EEvRKNS_10TensorBaseEddT_ENKUlvE_clEvENKUlvE2_clEvEUlfE_EEvRNS_18TensorIteratorBaseET1_T2_EUlP24curandStatePhilox4_32_10E_ZNS1_27distribution_nullary_kernelIS7_f7double2S9_SO_SH_EEvSJ_SL_RKT3_T4_EUlifE_EEvlNS_15PhiloxCudaStateESK_SL_ --------------------------
	.section	.nv.constant2._ZN2at6native54_GLOBAL__N__3a6f1fcb_21_DistributionNormal_cu_0c5b6e8543distribution_elementwise_grid_stride_kernelIfLi4EZNS0_9templates4cuda20normal_and_transformIN3c108BFloat16EfPNS_17CUDAGeneratorImplEZZZNS4_13normal_kernelIS9_EEvRKNS_10TensorBaseEddT_ENKUlvE_clEvENKUlvE2_clEvEUlfE_EEvRNS_18TensorIteratorBaseET1_T2_EUlP24curandStatePhilox4_32_10E_ZNS1_27distribution_nullary_kernelIS7_f7double2S9_SO_SH_EEvSJ_SL_RKT3_T4_EUlifE_EEvlNS_15PhiloxCudaStateESK_SL_,"a",@progbits
	.sectionflags	@""
	.align	4
.nv.constant2._ZN2at6native54_GLOBAL__N__3a6f1fcb_21_DistributionNormal_cu_0c5b6e8543distribution_elementwise_grid_stride_kernelIfLi4EZNS0_9templates4cuda20normal_and_transformIN3c108BFloat16EfPNS_17CUDAGeneratorImplEZZZNS4_13normal_kernelIS9_EEvRKNS_10TensorBaseEddT_ENKUlvE_clEvENKUlvE2_clEvEUlfE_EEvRNS_18TensorIteratorBaseET1_T2_EUlP24curandStatePhilox4_32_10E_ZNS1_27distribution_nullary_kernelIS7_f7double2S9_SO_SH_EEvSJ_SL_RKT3_T4_EUlifE_EEvlNS_15PhiloxCudaStateESK_SL_:
        /* <DEDUP_REMOVED lines=12> */


//--------------------- .nv.constant0._ZN2at6native54_GLOBAL__N__3a6f1fcb_21_DistributionNormal_cu_0c5b6e8543distribution_elementwise_grid_stride_kernelIfLi4EZNS0_9templates4cuda20normal_and_transformIN3c108BFloat16EfPNS_17CUDAGeneratorImplEZZZNS4_13normal_kernelIS9_EEvRKNS_10TensorBaseEddT_ENKUlvE_clEvENKUlvE2_clEvEUlfE_EEvRNS_18TensorIteratorBaseET1_T2_EUlP24curandStatePhilox4_32_10E_ZNS1_27distribution_nullary_kernelIS7_f7double2S9_SO_SH_EEvSJ_SL_RKT3_T4_EUlifE_EEvlNS_15PhiloxCudaStateESK_SL_ --------------------------
	.section	.nv.constant0._ZN2at6native54_GLOBAL__N__3a6f1fcb_21_DistributionNormal_cu_0c5b6e8543distribution_elementwise_grid_stride_kernelIfLi4EZNS0_9templates4cuda20normal_and_transformIN3c108BFloat16EfPNS_17CUDAGeneratorImplEZZZNS4_13normal_kernelIS9_EEvRKNS_10TensorBaseEddT_ENKUlvE_clEvENKUlvE2_clEvEUlfE_EEvRNS_18TensorIteratorBaseET1_T2_EUlP24curandStatePhilox4_32_10E_ZNS1_27distribution_nullary_kernelIS7_f7double2S9_SO_SH_EEvSJ_SL_RKT3_T4_EUlifE_EEvlNS_15PhiloxCudaStateESK_SL_,"a",@progbits
	.sectionflags	@""
	.align	4
.nv.constant0._ZN2at6native54_GLOBAL__N__3a6f1fcb_21_DistributionNormal_cu_0c5b6e8543distribution_elementwise_grid_stride_kernelIfLi4EZNS0_9templates4cuda20normal_and_transformIN3c108BFloat16EfPNS_17CUDAGeneratorImplEZZZNS4_13normal_kernelIS9_EEvRKNS_10TensorBaseEddT_ENKUlvE_clEvENKUlvE2_clEvEUlfE_EEvRNS_18TensorIteratorBaseET1_T2_EUlP24curandStatePhilox4_32_10E_ZNS1_27distribution_nullary_kernelIS7_f7double2S9_SO_SH_EEvSJ_SL_RKT3_T4_EUlifE_EEvlNS_15PhiloxCudaStateESK_SL_:
	.zero		416


//--------------------- .nv.constant0._ZN2at6native54_GLOBAL__N__3a6f1fcb_21_DistributionNormal_cu_0c5b6e8543distribution_elementwise_grid_stride_kernelIfLi4EZNS0_9templates4cuda20normal_and_transformIN3c104HalfEfPNS_17CUDAGeneratorImplEZZZNS4_13normal_kernelIS9_EEvRKNS_10TensorBaseEddT_ENKUlvE_clEvENKUlvE1_clEvEUlfE_EEvRNS_18TensorIteratorBaseET1_T2_EUlP24curandStatePhilox4_32_10E0_ZNS1_27distribution_nullary_kernelIS7_f6float4S9_SO_SH_EEvSJ_SL_RKT3_T4_EUlifE0_EEvlNS_15PhiloxCudaStateESK_SL_ --------------------------
	.section	.nv.constant0._ZN2at6native54_GLOBAL__N__3a6f1fcb_21_DistributionNormal_cu_0c5b6e8543distribution_elementwise_grid_stride_kernelIfLi4EZNS0_9templates4cuda20normal_and_transformIN3c104HalfEfPNS_17CUDAGeneratorImplEZZZNS4_13normal_kernelIS9_EEvRKNS_10TensorBaseEddT_ENKUlvE_clEvENKUlvE1_clEvEUlfE_EEvRNS_18TensorIteratorBaseET1_T2_EUlP24curandStatePhilox4_32_10E0_ZNS1_27distribution_nullary_kernelIS7_f6float4S9_SO_SH_EEvSJ_SL_RKT3_T4_EUlifE0_EEvlNS_15PhiloxCudaStateESK_SL_,"a",@progbits
	.sectionflags	@""
	.align	4
.nv.constant0._ZN2at6native54_GLOBAL__N__3a6f1fcb_21_DistributionNormal_cu_0c5b6e8543distribution_elementwise_grid_stride_kernelIfLi4EZNS0_9templates4cuda20normal_and_transformIN3c104HalfEfPNS_17CUDAGeneratorImplEZZZNS4_13normal_kernelIS9_EEvRKNS_10TensorBaseEddT_ENKUlvE_clEvENKUlvE1_clEvEUlfE_EEvRNS_18TensorIteratorBaseET1_T2_EUlP24curandStatePhilox4_32_10E0_ZNS1_27distribution_nullary_kernelIS7_f6float4S9_SO_SH_EEvSJ_SL_RKT3_T4_EUlifE0_EEvlNS_15PhiloxCudaStateESK_SL_:
	.zero		816


//--------------------- .nv.constant0._ZN2at6native54_GLOBAL__N__3a6f1fcb_21_DistributionNormal_cu_0c5b6e8543distribution_elementwise_grid_stride_kernelIfLi4EZNS0_9templates4cuda20normal_and_transformIN3c104HalfEfPNS_17CUDAGeneratorImplEZZZNS4_13normal_kernelIS9_EEvRKNS_10TensorBaseEddT_ENKUlvE_clEvENKUlvE1_clEvEUlfE_EEvRNS_18TensorIteratorBaseET1_T2_EUlP24curandStatePhilox4_32_10E0_ZNS1_27distribution_nullary_kernelIS7_f6float4S9_SO_SH_EEvSJ_SL_RKT3_T4_EUlifE_EEvlNS_15PhiloxCudaStateESK_SL_ --------------------------
	.section	.nv.constant0._ZN2at6native54_GLOBAL__N__3a6f1fcb_21_DistributionNormal_cu_0c5b6e8543distribution_elementwise_grid_stride_kernelIfLi4EZNS0_9templates4cuda20normal_and_transformIN3c104HalfEfPNS_17CUDAGeneratorImplEZZZNS4_13normal_kernelIS9_EEvRKNS_10TensorBaseEddT_ENKUlvE_clEvENKUlvE1_clEvEUlfE_EEvRNS_18TensorIteratorBaseET1_T2_EUlP24curandStatePhilox4_32_10E0_ZNS1_27distribution_nullary_kernelIS7_f6float4S9_SO_SH_EEvSJ_SL_RKT3_T4_EUlifE_EEvlNS_15PhiloxCudaStateESK_SL_,"a",@progbits
	.sectionflags	@""
	.align	4
.nv.constant0._ZN2at6native54_GLOBAL__N__3a6f1fcb_21_DistributionNormal_cu_0c5b6e8543distribution_elementwise_grid_stride_kernelIfLi4EZNS0_9templates4cuda20normal_and_transformIN3c104HalfEfPNS_17CUDAGeneratorImplEZZZNS4_13normal_kernelIS9_EEvRKNS_10TensorBaseEddT_ENKUlvE_clEvENKUlvE1_clEvEUlfE_EEvRNS_18TensorIteratorBaseET1_T2_EUlP24curandStatePhilox4_32_10E0_ZNS1_27distribution_nullary_kernelIS7_f6float4S9_SO_SH_EEvSJ_SL_RKT3_T4_EUlifE_EEvlNS_15PhiloxCudaStateESK_SL_:
	.zero		416


//--------------------- .nv.constant2._ZN2at6native54_GLOBAL__N__3a6f1fcb_21_DistributionNormal_cu_0c5b6e8543distribution_elementwise_grid_stride_kernelIfLi4EZNS0_9templates4cuda20normal_and_transformIN3c104HalfEfPNS_17CUDAGeneratorImplEZZZNS4_13normal_kernelIS9_EEvRKNS_10TensorBaseEddT_ENKUlvE_clEvENKUlvE1_clEvEUlfE_EEvRNS_18TensorIteratorBaseET1_T2_EUlP24curandStatePhilox4_32_10E_ZNS1_27distribution_nullary_kernelIS7_f7double2S9_SO_SH_EEvSJ_SL_RKT3_T4_EUlifE0_EEvlNS_15PhiloxCudaStateESK_SL_ --------------------------
	.section	.nv.constant2._ZN2at6native54_GLOBAL__N__3a6f1fcb_21_DistributionNormal_cu_0c5b6e8543distribution_elementwise_grid_stride_kernelIfLi4EZNS0_9templates4cuda20normal_and_transformIN3c104HalfEfPNS_17CUDAGeneratorImplEZZZNS4_13normal_kernelIS9_EEvRKNS_10TensorBaseEddT_ENKUlvE_clEvENKUlvE1_clEvEUlfE_EEvRNS_18TensorIteratorBaseET1_T2_EUlP24curandStatePhilox4_32_10E_ZNS1_27distribution_nullary_kernelIS7_f7double2S9_SO_SH_EEvSJ_SL_RKT3_T4_EUlifE0_EEvlNS_15PhiloxCudaStateESK_SL_,"a",@progbits
	.sectionflags	@""
	.align	4
.nv.constant2._ZN2at6native54_GLOBAL__N__3a6f1fcb_21_DistributionNormal_cu_0c5b6e8543distribution_elementwise_grid_stride_kernelIfLi4EZNS0_9templates4cuda20normal_and_transformIN3c104HalfEfPNS_17CUDAGeneratorImplEZZZNS4_13normal_kernelIS9_EEvRKNS_10TensorBaseEddT_ENKUlvE_clEvENKUlvE1_clEvEUlfE_EEvRNS_18TensorIteratorBaseET1_T2_EUlP24curandStatePhilox4_32_10E_ZNS1_27distribution_nullary_kernelIS7_f7double2S9_SO_SH_EEvSJ_SL_RKT3_T4_EUlifE0_EEvlNS_15PhiloxCudaStateESK_SL_:
        /* <DEDUP_REMOVED lines=12> */


//--------------------- .nv.constant0._ZN2at6native54_GLOBAL__N__3a6f1fcb_21_DistributionNormal_cu_0c5b6e8543distribution_elementwise_grid_stride_kernelIfLi4EZNS0_9templates4cuda20normal_and_transformIN3c104HalfEfPNS_17CUDAGeneratorImplEZZZNS4_13normal_kernelIS9_EEvRKNS_10TensorBaseEddT_ENKUlvE_clEvENKUlvE1_clEvEUlfE_EEvRNS_18TensorIteratorBaseET1_T2_EUlP24curandStatePhilox4_32_10E_ZNS1_27distribution_nullary_kernelIS7_f7double2S9_SO_SH_EEvSJ_SL_RKT3_T4_EUlifE0_EEvlNS_15PhiloxCudaStateESK_SL_ --------------------------
	.section	.nv.constant0._ZN2at6native54_GLOBAL__N__3a6f1fcb_21_DistributionNormal_cu_0c5b6e8543distribution_elementwise_grid_stride_kernelIfLi4EZNS0_9templates4cuda20normal_and_transformIN3c104HalfEfPNS_17CUDAGeneratorImplEZZZNS4_13normal_kernelIS9_EEvRKNS_10TensorBaseEddT_ENKUlvE_clEvENKUlvE1_clEvEUlfE_EEvRNS_18TensorIteratorBaseET1_T2_EUlP24curandStatePhilox4_32_10E_ZNS1_27distribution_nullary_kernelIS7_f7double2S9_SO_SH_EEvSJ_SL_RKT3_T4_EUlifE0_EEvlNS_15PhiloxCudaStateESK_SL_,"a",@progbits
	.sectionflags	@""
	.align	4
.nv.constant0._ZN2at6native54_GLOBAL__N__3a6f1fcb_21_DistributionNormal_cu_0c5b6e8543distribution_elementwise_grid_stride_kernelIfLi4EZNS0_9templates4cuda20normal_and_transformIN3c104HalfEfPNS_17CUDAGeneratorImplEZZZNS4_13normal_kernelIS9_EEvRKNS_10TensorBaseEddT_ENKUlvE_clEvENKUlvE1_clEvEUlfE_EEvRNS_18TensorIteratorBaseET1_T2_EUlP24curandStatePhilox4_32_10E_ZNS1_27distribution_nullary_kernelIS7_f7double2S9_SO_SH_EEvSJ_SL_RKT3_T4_EUlifE0_EEvlNS_15PhiloxCudaStateESK_SL_:
	.zero		816


//--------------------- .nv.constant2._ZN2at6native54_GLOBAL__N__3a6f1fcb_21_DistributionNormal_cu_0c5b6e8543distribution_elementwise_grid_stride_kernelIfLi4EZNS0_9templates4cuda20normal_and_transformIN3c104HalfEfPNS_17CUDAGeneratorImplEZZZNS4_13normal_kernelIS9_EEvRKNS_10TensorBaseEddT_ENKUlvE_clEvENKUlvE1_clEvEUlfE_EEvRNS_18TensorIteratorBaseET1_T2_EUlP24curandStatePhilox4_32_10E_ZNS1_27distribution_nullary_kernelIS7_f7double2S9_SO_SH_EEvSJ_SL_RKT3_T4_EUlifE_EEvlNS_15PhiloxCudaStateESK_SL_ --------------------------
	.section	.nv.constant2._ZN2at6native54_GLOBAL__N__3a6f1fcb_21_DistributionNormal_cu_0c5b6e8543distribution_elementwise_grid_stride_kernelIfLi4EZNS0_9templates4cuda20normal_and_transformIN3c104HalfEfPNS_17CUDAGeneratorImplEZZZNS4_13normal_kernelIS9_EEvRKNS_10TensorBaseEddT_ENKUlvE_clEvENKUlvE1_clEvEUlfE_EEvRNS_18TensorIteratorBaseET1_T2_EUlP24curandStatePhilox4_32_10E_ZNS1_27distribution_nullary_kernelIS7_f7double2S9_SO_SH_EEvSJ_SL_RKT3_T4_EUlifE_EEvlNS_15PhiloxCudaStateESK_SL_,"a",@progbits
	.sectionflags	@""
	.align	4
.nv.constant2._ZN2at6native54_GLOBAL__N__3a6f1fcb_21_DistributionNormal_cu_0c5b6e8543distribution_elementwise_grid_stride_kernelIfLi4EZNS0_9templates4cuda20normal_and_transformIN3c104HalfEfPNS_17CUDAGeneratorImplEZZZNS4_13normal_kernelIS9_EEvRKNS_10TensorBaseEddT_ENKUlvE_clEvENKUlvE1_clEvEUlfE_EEvRNS_18TensorIteratorBaseET1_T2_EUlP24curandStatePhilox4_32_10E_ZNS1_27distribution_nullary_kernelIS7_f7double2S9_SO_SH_EEvSJ_SL_RKT3_T4_EUlifE_EEvlNS_15PhiloxCudaStateESK_SL_:
        /* <DEDUP_REMOVED lines=12> */


//--------------------- .nv.constant0._ZN2at6native54_GLOBAL__N__3a6f1fcb_21_DistributionNormal_cu_0c5b6e8543distribution_elementwise_grid_stride_kernelIfLi4EZNS0_9templates4cuda20normal_and_transformIN3c104HalfEfPNS_17CUDAGeneratorImplEZZZNS4_13normal_kernelIS9_EEvRKNS_10TensorBaseEddT_ENKUlvE_clEvENKUlvE1_clEvEUlfE_EEvRNS_18TensorIteratorBaseET1_T2_EUlP24curandStatePhilox4_32_10E_ZNS1_27distribution_nullary_kernelIS7_f7double2S9_SO_SH_EEvSJ_SL_RKT3_T4_EUlifE_EEvlNS_15PhiloxCudaStateESK_SL_ --------------------------
	.section	.nv.constant0._ZN2at6native54_GLOBAL__N__3a6f1fcb_21_DistributionNormal_cu_0c5b6e8543distribution_elementwise_grid_stride_kernelIfLi4EZNS0_9templates4cuda20normal_and_transformIN3c104HalfEfPNS_17CUDAGeneratorImplEZZZNS4_13normal_kernelIS9_EEvRKNS_10TensorBaseEddT_ENKUlvE_clEvENKUlvE1_clEvEUlfE_EEvRNS_18TensorIteratorBaseET1_T2_EUlP24curandStatePhilox4_32_10E_ZNS1_27distribution_nullary_kernelIS7_f7double2S9_SO_SH_EEvSJ_SL_RKT3_T4_EUlifE_EEvlNS_15PhiloxCudaStateESK_SL_,"a",@progbits
	.sectionflags	@""
	.align	4
.nv.constant0._ZN2at6native54_GLOBAL__N__3a6f1fcb_21_DistributionNormal_cu_0c5b6e8543distribution_elementwise_grid_stride_kernelIfLi4EZNS0_9templates4cuda20normal_and_transformIN3c104HalfEfPNS_17CUDAGeneratorImplEZZZNS4_13normal_kernelIS9_EEvRKNS_10TensorBaseEddT_ENKUlvE_clEvENKUlvE1_clEvEUlfE_EEvRNS_18TensorIteratorBaseET1_T2_EUlP24curandStatePhilox4_32_10E_ZNS1_27distribution_nullary_kernelIS7_f7double2S9_SO_SH_EEvSJ_SL_RKT3_T4_EUlifE_EEvlNS_15PhiloxCudaStateESK_SL_:
	.zero		416


//--------------------- .nv.constant0._ZN2at6native54_GLOBAL__N__3a6f1fcb_21_DistributionNormal_cu_0c5b6e8543distribution_elementwise_grid_stride_kernelIfLi4EZNS0_9templates4cuda20normal_and_transformIffPNS_17CUDAGeneratorImplEZZZNS4_13normal_kernelIS7_EEvRKNS_10TensorBaseEddT_ENKUlvE_clEvENKUlvE0_clEvEUlfE_EEvRNS_18TensorIteratorBaseET1_T2_EUlP24curandStatePhilox4_32_10E0_ZNS1_27distribution_nullary_kernelIff6float4S7_SM_SF_EEvSH_SJ_RKT3_T4_EUlifE0_EEvlNS_15PhiloxCudaStateESI_SJ_ --------------------------
	.section	.nv.constant0._ZN2at6native54_GLOBAL__N__3a6f1fcb_21_DistributionNormal_cu_0c5b6e8543distribution_elementwise_grid_stride_kernelIfLi4EZNS0_9templates4cuda20normal_and_transformIffPNS_17CUDAGeneratorImplEZZZNS4_13normal_kernelIS7_EEvRKNS_10TensorBaseEddT_ENKUlvE_clEvENKUlvE0_clEvEUlfE_EEvRNS_18TensorIteratorBaseET1_T2_EUlP24curandStatePhilox4_32_10E0_ZNS1_27distribution_nullary_kernelIff6float4S7_SM_SF_EEvSH_SJ_RKT3_T4_EUlifE0_EEvlNS_15PhiloxCudaStateESI_SJ_,"a",@progbits
	.sectionflags	@""
	.align	4
.nv.constant0._ZN2at6native54_GLOBAL__N__3a6f1fcb_21_DistributionNormal_cu_0c5b6e8543distribution_elementwise_grid_stride_kernelIfLi4EZNS0_9templates4cuda20normal_and_transformIffPNS_17CUDAGeneratorImplEZZZNS4_13normal_kernelIS7_EEvRKNS_10TensorBaseEddT_ENKUlvE_clEvENKUlvE0_clEvEUlfE_EEvRNS_18TensorIteratorBaseET1_T2_EUlP24curandStatePhilox4_32_10E0_ZNS1_27distribution_nullary_kernelIff6float4S7_SM_SF_EEvSH_SJ_RKT3_T4_EUlifE0_EEvlNS_15PhiloxCudaStateESI_SJ_:
	.zero		816


//--------------------- .nv.constant0._ZN2at6native54_GLOBAL__N__3a6f1fcb_21_DistributionNormal_cu_0c5b6e8543distribution_elementwise_grid_stride_kernelIfLi4EZNS0_9templates4cuda20normal_and_transformIffPNS_17CUDAGeneratorImplEZZZNS4_13normal_kernelIS7_EEvRKNS_10TensorBaseEddT_ENKUlvE_clEvENKUlvE0_clEvEUlfE_EEvRNS_18TensorIteratorBaseET1_T2_EUlP24curandStatePhilox4_32_10E0_ZNS1_27distribution_nullary_kernelIff6float4S7_SM_SF_EEvSH_SJ_RKT3_T4_EUlifE_EEvlNS_15PhiloxCudaStateESI_SJ_ --------------------------
	.section	.nv.constant0._ZN2at6native54_GLOBAL__N__3a6f1fcb_21_DistributionNormal_cu_0c5b6e8543distribution_elementwise_grid_stride_kernelIfLi4EZNS0_9templates4cuda20normal_and_transformIffPNS_17CUDAGeneratorImplEZZZNS4_13normal_kernelIS7_EEvRKNS_10TensorBaseEddT_ENKUlvE_clEvENKUlvE0_clEvEUlfE_EEvRNS_18TensorIteratorBaseET1_T2_EUlP24curandStatePhilox4_32_10E0_ZNS1_27distribution_nullary_kernelIff6float4S7_SM_SF_EEvSH_SJ_RKT3_T4_EUlifE_EEvlNS_15PhiloxCudaStateESI_SJ_,"a",@progbits
	.sectionflags	@""
	.align	4
.nv.constant0._ZN2at6native54_GLOBAL__N__3a6f1fcb_21_DistributionNormal_cu_0c5b6e8543distribution_elementwise_grid_stride_kernelIfLi4EZNS0_9templates4cuda20normal_and_transformIffPNS_17CUDAGeneratorImplEZZZNS4_13normal_kernelIS7_EEvRKNS_10TensorBaseEddT_ENKUlvE_clEvENKUlvE0_clEvEUlfE_EEvRNS_18TensorIteratorBaseET1_T2_EUlP24curandStatePhilox4_32_10E0_ZNS1_27distribution_nullary_kernelIff6float4S7_SM_SF_EEvSH_SJ_RKT3_T4_EUlifE_EEvlNS_15PhiloxCudaStateESI_SJ_:
	.zero		416


//--------------------- .nv.constant2._ZN2at6native54_GLOBAL__N__3a6f1fcb_21_DistributionNormal_cu_0c5b6e8543distribution_elementwise_grid_stride_kernelIfLi4EZNS0_9templates4cuda20normal_and_transformIffPNS_17CUDAGeneratorImplEZZZNS4_13normal_kernelIS7_EEvRKNS_10TensorBaseEddT_ENKUlvE_clEvENKUlvE0_clEvEUlfE_EEvRNS_18TensorIteratorBaseET1_T2_EUlP24curandStatePhilox4_32_10E_ZNS1_27distribution_nullary_kernelIff7double2S7_SM_SF_EEvSH_SJ_RKT3_T4_EUlifE0_EEvlNS_15PhiloxCudaStateESI_SJ_ --------------------------
	.section	.nv.constant2._ZN2at6native54_GLOBAL__N__3a6f1fcb_21_DistributionNormal_cu_0c5b6e8543distribution_elementwise_grid_stride_kernelIfLi4EZNS0_9templates4cuda20normal_and_transformIffPNS_17CUDAGeneratorImplEZZZNS4_13normal_kernelIS7_EEvRKNS_10TensorBaseEddT_ENKUlvE_clEvENKUlvE0_clEvEUlfE_EEvRNS_18TensorIteratorBaseET1_T2_EUlP24curandStatePhilox4_32_10E_ZNS1_27distribution_nullary_kernelIff7double2S7_SM_SF_EEvSH_SJ_RKT3_T4_EUlifE0_EEvlNS_15PhiloxCudaStateESI_SJ_,"a",@progbits
	.sectionflags	@""
	.align	4
.nv.constant2._ZN2at6native54_GLOBAL__N__3a6f1fcb_21_DistributionNormal_cu_0c5b6e8543distribution_elementwise_grid_stride_kernelIfLi4EZNS0_9templates4cuda20normal_and_transformIffPNS_17CUDAGeneratorImplEZZZNS4_13normal_kernelIS7_EEvRKNS_10TensorBaseEddT_ENKUlvE_clEvENKUlvE0_clEvEUlfE_EEvRNS_18TensorIteratorBaseET1_T2_EUlP24curandStatePhilox4_32_10E_ZNS1_27distribution_nullary_kernelIff7double2S7_SM_SF_EEvSH_SJ_RKT3_T4_EUlifE0_EEvlNS_15PhiloxCudaStateESI_SJ_:
        /* <DEDUP_REMOVED lines=12> */


//--------------------- .nv.constant0._ZN2at6native54_GLOBAL__N__3a6f1fcb_21_DistributionNormal_cu_0c5b6e8543distribution_elementwise_grid_stride_kernelIfLi4EZNS0_9templates4cuda20normal_and_transformIffPNS_17CUDAGeneratorImplEZZZNS4_13normal_kernelIS7_EEvRKNS_10TensorBaseEddT_ENKUlvE_clEvENKUlvE0_clEvEUlfE_EEvRNS_18TensorIteratorBaseET1_T2_EUlP24curandStatePhilox4_32_10E_ZNS1_27distribution_nullary_kernelIff7double2S7_SM_SF_EEvSH_SJ_RKT3_T4_EUlifE0_EEvlNS_15PhiloxCudaStateESI_SJ_ --------------------------
	.section	.nv.constant0._ZN2at6native54_GLOBAL__N__3a6f1fcb_21_DistributionNormal_cu_0c5b6e8543distribution_elementwise_grid_stride_kernelIfLi4EZNS0_9templates4cuda20normal_and_transformIffPNS_17CUDAGeneratorImplEZZZNS4_13normal_kernelIS7_EEvRKNS_10TensorBaseEddT_ENKUlvE_clEvENKUlvE0_clEvEUlfE_EEvRNS_18TensorIteratorBaseET1_T2_EUlP24curandStatePhilox4_32_10E_ZNS1_27distribution_nullary_kernelIff7double2S7_SM_SF_EEvSH_SJ_RKT3_T4_EUlifE0_EEvlNS_15PhiloxCudaStateESI_SJ_,"a",@progbits
	.sectionflags	@""
	.align	4
.nv.constant0._ZN2at6native54_GLOBAL__N__3a6f1fcb_21_DistributionNormal_cu_0c5b6e8543distribution_elementwise_grid_stride_kernelIfLi4EZNS0_9templates4cuda20normal_and_transformIffPNS_17CUDAGeneratorImplEZZZNS4_13normal_kernelIS7_EEvRKNS_10TensorBaseEddT_ENKUlvE_clEvENKUlvE0_clEvEUlfE_EEvRNS_18TensorIteratorBaseET1_T2_EUlP24curandStatePhilox4_32_10E_ZNS1_27distribution_nullary_kernelIff7double2S7_SM_SF_EEvSH_SJ_RKT3_T4_EUlifE0_EEvlNS_15PhiloxCudaStateESI_SJ_:
	.zero		816


//--------------------- .nv.constant2._ZN2at6native54_GLOBAL__N__3a6f1fcb_21_DistributionNormal_cu_0c5b6e8543distribution_elementwise_grid_stride_kernelIfLi4EZNS0_9templates4cuda20normal_and_transformIffPNS_17CUDAGeneratorImplEZZZNS4_13normal_kernelIS7_EEvRKNS_10TensorBaseEddT_ENKUlvE_clEvENKUlvE0_clEvEUlfE_EEvRNS_18TensorIteratorBaseET1_T2_EUlP24curandStatePhilox4_32_10E_ZNS1_27distribution_nullary_kernelIff7double2S7_SM_SF_EEvSH_SJ_RKT3_T4_EUlifE_EEvlNS_15PhiloxCudaStateESI_SJ_ --------------------------
	.section	.nv.constant2._ZN2at6native54_GLOBAL__N__3a6f1fcb_21_DistributionNormal_cu_0c5b6e8543distribution_elementwise_grid_stride_kernelIfLi4EZNS0_9templates4cuda20normal_and_transformIffPNS_17CUDAGeneratorImplEZZZNS4_13normal_kernelIS7_EEvRKNS_10TensorBaseEddT_ENKUlvE_clEvENKUlvE0_clEvEUlfE_EEvRNS_18TensorIteratorBaseET1_T2_EUlP24curandStatePhilox4_32_10E_ZNS1_27distribution_nullary_kernelIff7double2S7_SM_SF_EEvSH_SJ_RKT3_T4_EUlifE_EEvlNS_15PhiloxCudaStateESI_SJ_,"a",@progbits
	.sectionflags	@""
	.align	4
.nv.constant2._ZN2at6native54_GLOBAL__N__3a6f1fcb_21_DistributionNormal_cu_0c5b6e8543distribution_elementwise_grid_stride_kernelIfLi4EZNS0_9templates4cuda20normal_and_transformIffPNS_17CUDAGeneratorImplEZZZNS4_13normal_kernelIS7_EEvRKNS_10TensorBaseEddT_ENKUlvE_clEvENKUlvE0_clEvEUlfE_EEvRNS_18TensorIteratorBaseET1_T2_EUlP24curandStatePhilox4_32_10E_ZNS1_27distribution_nullary_kernelIff7double2S7_SM_SF_EEvSH_SJ_RKT3_T4_EUlifE_EEvlNS_15PhiloxCudaStateESI_SJ_:
        /* <DEDUP_REMOVED lines=12> */


//--------------------- .nv.constant0._ZN2at6native54_GLOBAL__N__3a6f1fcb_21_DistributionNormal_cu_0c5b6e8543distribution_elementwise_grid_stride_kernelIfLi4EZNS0_9templates4cuda20normal_and_transformIffPNS_17CUDAGeneratorImplEZZZNS4_13normal_kernelIS7_EEvRKNS_10TensorBaseEddT_ENKUlvE_clEvENKUlvE0_clEvEUlfE_EEvRNS_18TensorIteratorBaseET1_T2_EUlP24curandStatePhilox4_32_10E_ZNS1_27distribution_nullary_kernelIff7double2S7_SM_SF_EEvSH_SJ_RKT3_T4_EUlifE_EEvlNS_15PhiloxCudaStateESI_SJ_ --------------------------
	.section	.nv.constant0._ZN2at6native54_GLOBAL__N__3a6f1fcb_21_DistributionNormal_cu_0c5b6e8543distribution_elementwise_grid_stride_kernelIfLi4EZNS0_9templates4cuda20normal_and_transformIffPNS_17CUDAGeneratorImplEZZZNS4_13normal_kernelIS7_EEvRKNS_10TensorBaseEddT_ENKUlvE_clEvENKUlvE0_clEvEUlfE_EEvRNS_18TensorIteratorBaseET1_T2_EUlP24curandStatePhilox4_32_10E_ZNS1_27distribution_nullary_kernelIff7double2S7_SM_SF_EEvSH_SJ_RKT3_T4_EUlifE_EEvlNS_15PhiloxCudaStateESI_SJ_,"a",@progbits
	.sectionflags	@""
	.align	4
.nv.constant0._ZN2at6native54_GLOBAL__N__3a6f1fcb_21_DistributionNormal_cu_0c5b6e8543distribution_elementwise_grid_stride_kernelIfLi4EZNS0_9templates4cuda20normal_and_transformIffPNS_17CUDAGeneratorImplEZZZNS4_13normal_kernelIS7_EEvRKNS_10TensorBaseEddT_ENKUlvE_clEvENKUlvE0_clEvEUlfE_EEvRNS_18TensorIteratorBaseET1_T2_EUlP24curandStatePhilox4_32_10E_ZNS1_27distribution_nullary_kernelIff7double2S7_SM_SF_EEvSH_SJ_RKT3_T4_EUlifE_EEvlNS_15PhiloxCudaStateESI_SJ_:
	.zero		416


//--------------------- .nv.constant0._ZN2at6native54_GLOBAL__N__3a6f1fcb_21_DistributionNormal_cu_0c5b6e8543distribution_elementwise_grid_stride_kernelIdLi2EZNS0_9templates4cuda20normal_and_transformIddPNS_17CUDAGeneratorImplEZZZNS4_13normal_kernelIS7_EEvRKNS_10TensorBaseEddT_ENKUlvE_clEvENKUlvE_clEvEUldE_EEvRNS_18TensorIteratorBaseET1_T2_EUlP24curandStatePhilox4_32_10E0_ZNS1_27distribution_nullary_kernelIdd6float4S7_SM_SF_EEvSH_SJ_RKT3_T4_EUlidE0_EEvlNS_15PhiloxCudaStateESI_SJ_ --------------------------
	.section	.nv.constant0._ZN2at6native54_GLOBAL__N__3a6f1fcb_21_DistributionNormal_cu_0c5b6e8543distribution_elementwise_grid_stride_kernelIdLi2EZNS0_9templates4cuda20normal_and_transformIddPNS_17CUDAGeneratorImplEZZZNS4_13normal_kernelIS7_EEvRKNS_10TensorBaseEddT_ENKUlvE_clEvENKUlvE_clEvEUldE_EEvRNS_18TensorIteratorBaseET1_T2_EUlP24curandStatePhilox4_32_10E0_ZNS1_27distribution_nullary_kernelIdd6float4S7_SM_SF_EEvSH_SJ_RKT3_T4_EUlidE0_EEvlNS_15PhiloxCudaStateESI_SJ_,"a",@progbits
	.sectionflags	@""
	.align	4
.nv.constant0._ZN2at6native54_GLOBAL__N__3a6f1fcb_21_DistributionNormal_cu_0c5b6e8543distribution_elementwise_grid_stride_kernelIdLi2EZNS0_9templates4cuda20normal_and_transformIddPNS_17CUDAGeneratorImplEZZZNS4_13normal_kernelIS7_EEvRKNS_10TensorBaseEddT_ENKUlvE_clEvENKUlvE_clEvEUldE_EEvRNS_18TensorIteratorBaseET1_T2_EUlP24curandStatePhilox4_32_10E0_ZNS1_27distribution_nullary_kernelIdd6float4S7_SM_SF_EEvSH_SJ_RKT3_T4_EUlidE0_EEvlNS_15PhiloxCudaStateESI_SJ_:
	.zero		824


//--------------------- .nv.constant0._ZN2at6native54_GLOBAL__N__3a6f1fcb_21_DistributionNormal_cu_0c5b6e8543distribution_elementwise_grid_stride_kernelIdLi2EZNS0_9templates4cuda20normal_and_transformIddPNS_17CUDAGeneratorImplEZZZNS4_13normal_kernelIS7_EEvRKNS_10TensorBaseEddT_ENKUlvE_clEvENKUlvE_clEvEUldE_EEvRNS_18TensorIteratorBaseET1_T2_EUlP24curandStatePhilox4_32_10E0_ZNS1_27distribution_nullary_kernelIdd6float4S7_SM_SF_EEvSH_SJ_RKT3_T4_EUlidE_EEvlNS_15PhiloxCudaStateESI_SJ_ --------------------------
	.section	.nv.constant0._ZN2at6native54_GLOBAL__N__3a6f1fcb_21_DistributionNormal_cu_0c5b6e8543distribution_elementwise_grid_stride_kernelIdLi2EZNS0_9templates4cuda20normal_and_transformIddPNS_17CUDAGeneratorImplEZZZNS4_13normal_kernelIS7_EEvRKNS_10TensorBaseEddT_ENKUlvE_clEvENKUlvE_clEvEUldE_EEvRNS_18TensorIteratorBaseET1_T2_EUlP24curandStatePhilox4_32_10E0_ZNS1_27distribution_nullary_kernelIdd6float4S7_SM_SF_EEvSH_SJ_RKT3_T4_EUlidE_EEvlNS_15PhiloxCudaStateESI_SJ_,"a",@progbits
	.sectionflags	@""
	.align	4
.nv.constant0._ZN2at6native54_GLOBAL__N__3a6f1fcb_21_DistributionNormal_cu_0c5b6e8543distribution_elementwise_grid_stride_kernelIdLi2EZNS0_9templates4cuda20normal_and_transformIddPNS_17CUDAGeneratorImplEZZZNS4_13normal_kernelIS7_EEvRKNS_10TensorBaseEddT_ENKUlvE_clEvENKUlvE_clEvEUldE_EEvRNS_18TensorIteratorBaseET1_T2_EUlP24curandStatePhilox4_32_10E0_ZNS1_27distribution_nullary_kernelIdd6float4S7_SM_SF_EEvSH_SJ_RKT3_T4_EUlidE_EEvlNS_15PhiloxCudaStateESI_SJ_:
	.zero		424


//--------------------- .nv.constant2._ZN2at6native54_GLOBAL__N__3a6f1fcb_21_DistributionNormal_cu_0c5b6e8543distribution_elementwise_grid_stride_kernelIdLi2EZNS0_9templates4cuda20normal_and_transformIddPNS_17CUDAGeneratorImplEZZZNS4_13normal_kernelIS7_EEvRKNS_10TensorBaseEddT_ENKUlvE_clEvENKUlvE_clEvEUldE_EEvRNS_18TensorIteratorBaseET1_T2_EUlP24curandStatePhilox4_32_10E_ZNS1_27distribution_nullary_kernelIdd7double2S7_SM_SF_EEvSH_SJ_RKT3_T4_EUlidE0_EEvlNS_15PhiloxCudaStateESI_SJ_ --------------------------
	.section	.nv.constant2._ZN2at6native54_GLOBAL__N__3a6f1fcb_21_DistributionNormal_cu_0c5b6e8543distribution_elementwise_grid_stride_kernelIdLi2EZNS0_9templates4cuda20normal_and_transformIddPNS_17CUDAGeneratorImplEZZZNS4_13normal_kernelIS7_EEvRKNS_10TensorBaseEddT_ENKUlvE_clEvENKUlvE_clEvEUldE_EEvRNS_18TensorIteratorBaseET1_T2_EUlP24curandStatePhilox4_32_10E_ZNS1_27distribution_nullary_kernelIdd7double2S7_SM_SF_EEvSH_SJ_RKT3_T4_EUlidE0_EEvlNS_15PhiloxCudaStateESI_SJ_,"a",@progbits
	.sectionflags	@""
	.align	4
.nv.constant2._ZN2at6native54_GLOBAL__N__3a6f1fcb_21_DistributionNormal_cu_0c5b6e8543distribution_elementwise_grid_stride_kernelIdLi2EZNS0_9templates4cuda20normal_and_transformIddPNS_17CUDAGeneratorImplEZZZNS4_13normal_kernelIS7_EEvRKNS_10TensorBaseEddT_ENKUlvE_clEvENKUlvE_clEvEUldE_EEvRNS_18TensorIteratorBaseET1_T2_EUlP24curandStatePhilox4_32_10E_ZNS1_27distribution_nullary_kernelIdd7double2S7_SM_SF_EEvSH_SJ_RKT3_T4_EUlidE0_EEvlNS_15PhiloxCudaStateESI_SJ_:
        /* <DEDUP_REMOVED lines=11> */


//--------------------- .nv.constant0._ZN2at6native54_GLOBAL__N__3a6f1fcb_21_DistributionNormal_cu_0c5b6e8543distribution_elementwise_grid_stride_kernelIdLi2EZNS0_9templates4cuda20normal_and_transformIddPNS_17CUDAGeneratorImplEZZZNS4_13normal_kernelIS7_EEvRKNS_10TensorBaseEddT_ENKUlvE_clEvENKUlvE_clEvEUldE_EEvRNS_18TensorIteratorBaseET1_T2_EUlP24curandStatePhilox4_32_10E_ZNS1_27distribution_nullary_kernelIdd7double2S7_SM_SF_EEvSH_SJ_RKT3_T4_EUlidE0_EEvlNS_15PhiloxCudaStateESI_SJ_ --------------------------
	.section	.nv.constant0._ZN2at6native54_GLOBAL__N__3a6f1fcb_21_DistributionNormal_cu_0c5b6e8543distribution_elementwise_grid_stride_kernelIdLi2EZNS0_9templates4cuda20normal_and_transformIddPNS_17CUDAGeneratorImplEZZZNS4_13normal_kernelIS7_EEvRKNS_10TensorBaseEddT_ENKUlvE_clEvENKUlvE_clEvEUldE_EEvRNS_18TensorIteratorBaseET1_T2_EUlP24curandStatePhilox4_32_10E_ZNS1_27distribution_nullary_kernelIdd7double2S7_SM_SF_EEvSH_SJ_RKT3_T4_EUlidE0_EEvlNS_15PhiloxCudaStateESI_SJ_,"a",@progbits
	.sectionflags	@""
	.align	4
.nv.constant0._ZN2at6native54_GLOBAL__N__3a6f1fcb_21_DistributionNormal_cu_0c5b6e8543distribution_elementwise_grid_stride_kernelIdLi2EZNS0_9templates4cuda20normal_and_transformIddPNS_17CUDAGeneratorImplEZZZNS4_13normal_kernelIS7_EEvRKNS_10TensorBaseEddT_ENKUlvE_clEvENKUlvE_clEvEUldE_EEvRNS_18TensorIteratorBaseET1_T2_EUlP24curandStatePhilox4_32_10E_ZNS1_27distribution_nullary_kernelIdd7double2S7_SM_SF_EEvSH_SJ_RKT3_T4_EUlidE0_EEvlNS_15PhiloxCudaStateESI_SJ_:
	.zero		824


//--------------------- .nv.constant2._ZN2at6native54_GLOBAL__N__3a6f1fcb_21_DistributionNormal_cu_0c5b6e8543distribution_elementwise_grid_stride_kernelIdLi2EZNS0_9templates4cuda20normal_and_transformIddPNS_17CUDAGeneratorImplEZZZNS4_13normal_kernelIS7_EEvRKNS_10TensorBaseEddT_ENKUlvE_clEvENKUlvE_clEvEUldE_EEvRNS_18TensorIteratorBaseET1_T2_EUlP24curandStatePhilox4_32_10E_ZNS1_27distribution_nullary_kernelIdd7double2S7_SM_SF_EEvSH_SJ_RKT3_T4_EUlidE_EEvlNS_15PhiloxCudaStateESI_SJ_ --------------------------
	.section	.nv.constant2._ZN2at6native54_GLOBAL__N__3a6f1fcb_21_DistributionNormal_cu_0c5b6e8543distribution_elementwise_grid_stride_kernelIdLi2EZNS0_9templates4cuda20normal_and_transformIddPNS_17CUDAGeneratorImplEZZZNS4_13normal_kernelIS7_EEvRKNS_10TensorBaseEddT_ENKUlvE_clEvENKUlvE_clEvEUldE_EEvRNS_18TensorIteratorBaseET1_T2_EUlP24curandStatePhilox4_32_10E_ZNS1_27distribution_nullary_kernelIdd7double2S7_SM_SF_EEvSH_SJ_RKT3_T4_EUlidE_EEvlNS_15PhiloxCudaStateESI_SJ_,"a",@progbits
	.sectionflags	@""
	.align	4
.nv.constant2._ZN2at6native54_GLOBAL__N__3a6f1fcb_21_DistributionNormal_cu_0c5b6e8543distribution_elementwise_grid_stride_kernelIdLi2EZNS0_9templates4cuda20normal_and_transformIddPNS_17CUDAGeneratorImplEZZZNS4_13normal_kernelIS7_EEvRKNS_10TensorBaseEddT_ENKUlvE_clEvENKUlvE_clEvEUldE_EEvRNS_18TensorIteratorBaseET1_T2_EUlP24curandStatePhilox4_32_10E_ZNS1_27distribution_nullary_kernelIdd7double2S7_SM_SF_EEvSH_SJ_RKT3_T4_EUlidE_EEvlNS_15PhiloxCudaStateESI_SJ_:
        /* <DEDUP_REMOVED lines=11> */


//--------------------- .nv.constant0._ZN2at6native54_GLOBAL__N__3a6f1fcb_21_DistributionNormal_cu_0c5b6e8543distribution_elementwise_grid_stride_kernelIdLi2EZNS0_9templates4cuda20normal_and_transformIddPNS_17CUDAGeneratorImplEZZZNS4_13normal_kernelIS7_EEvRKNS_10TensorBaseEddT_ENKUlvE_clEvENKUlvE_clEvEUldE_EEvRNS_18TensorIteratorBaseET1_T2_EUlP24curandStatePhilox4_32_10E_ZNS1_27distribution_nullary_kernelIdd7double2S7_SM_SF_EEvSH_SJ_RKT3_T4_EUlidE_EEvlNS_15PhiloxCudaStateESI_SJ_ --------------------------
	.section	.nv.constant0._ZN2at6native54_GLOBAL__N__3a6f1fcb_21_DistributionNormal_cu_0c5b6e8543distribution_elementwise_grid_stride_kernelIdLi2EZNS0_9templates4cuda20normal_and_transformIddPNS_17CUDAGeneratorImplEZZZNS4_13normal_kernelIS7_EEvRKNS_10TensorBaseEddT_ENKUlvE_clEvENKUlvE_clEvEUldE_EEvRNS_18TensorIteratorBaseET1_T2_EUlP24curandStatePhilox4_32_10E_ZNS1_27distribution_nullary_kernelIdd7double2S7_SM_SF_EEvSH_SJ_RKT3_T4_EUlidE_EEvlNS_15PhiloxCudaStateESI_SJ_,"a",@progbits
	.sectionflags	@""
	.align	4
.nv.constant0._ZN2at6native54_GLOBAL__N__3a6f1fcb_21_DistributionNormal_cu_0c5b6e8543distribution_elementwise_grid_stride_kernelIdLi2EZNS0_9templates4cuda20normal_and_transformIddPNS_17CUDAGeneratorImplEZZZNS4_13normal_kernelIS7_EEvRKNS_10TensorBaseEddT_ENKUlvE_clEvENKUlvE_clEvEUldE_EEvRNS_18TensorIteratorBaseET1_T2_EUlP24curandStatePhilox4_32_10E_ZNS1_27distribution_nullary_kernelIdd7double2S7_SM_SF_EEvSH_SJ_RKT3_T4_EUlidE_EEvlNS_15PhiloxCudaStateESI_SJ_:
	.zero		424


//--------------------- .text._ZN2at6native54_GLOBAL__N__3a6f1fcb_21_DistributionNormal_cu_0c5b6e8543distribution_elementwise_grid_stride_kernelIfLi4EZNS0_9templates4cuda20normal_and_transformIN3c108BFloat16EfPNS_17CUDAGeneratorImplEZZZNS4_13normal_kernelIS9_EEvRKNS_10TensorBaseEddT_ENKUlvE_clEvENKUlvE2_clEvEUlfE_EEvRNS_18TensorIteratorBaseET1_T2_EUlP24curandStatePhilox4_32_10E0_ZNS1_27distribution_nullary_kernelIS7_f6float4S9_SO_SH_EEvSJ_SL_RKT3_T4_EUlifE0_EEvlNS_15PhiloxCudaStateESK_SL_ --------------------------
	.section	.text._ZN2at6native54_GLOBAL__N__3a6f1fcb_21_DistributionNormal_cu_0c5b6e8543distribution_elementwise_grid_stride_kernelIfLi4EZNS0_9templates4cuda20normal_and_transformIN3c108BFloat16EfPNS_17CUDAGeneratorImplEZZZNS4_13normal_kernelIS9_EEvRKNS_10TensorBaseEddT_ENKUlvE_clEvENKUlvE2_clEvEUlfE_EEvRNS_18TensorIteratorBaseET1_T2_EUlP24curandStatePhilox4_32_10E0_ZNS1_27distribution_nullary_kernelIS7_f6float4S9_SO_SH_EEvSJ_SL_RKT3_T4_EUlifE0_EEvlNS_15PhiloxCudaStateESK_SL_,"ax",@progbits
	.sectioninfo	@"SHI_REGISTERS=40"
	.align	128
.text._ZN2at6native54_GLOBAL__N__3a6f1fcb_21_DistributionNormal_cu_0c5b6e8543distribution_elementwise_grid_stride_kernelIfLi4EZNS0_9templates4cuda20normal_and_transformIN3c108BFloat16EfPNS_17CUDAGeneratorImplEZZZNS4_13normal_kernelIS9_EEvRKNS_10TensorBaseEddT_ENKUlvE_clEvENKUlvE2_clEvEUlfE_EEvRNS_18TensorIteratorBaseET1_T2_EUlP24curandStatePhilox4_32_10E0_ZNS1_27distribution_nullary_kernelIS7_f6float4S9_SO_SH_EEvSJ_SL_RKT3_T4_EUlifE0_EEvlNS_15PhiloxCudaStateESK_SL_:
        .type           _ZN2at6native54_GLOBAL__N__3a6f1fcb_21_DistributionNormal_cu_0c5b6e8543distribution_elementwise_grid_stride_kernelIfLi4EZNS0_9templates4cuda20normal_and_transformIN3c108BFloat16EfPNS_17CUDAGeneratorImplEZZZNS4_13normal_kernelIS9_EEvRKNS_10TensorBaseEddT_ENKUlvE_clEvENKUlvE2_clEvEUlfE_EEvRNS_18TensorIteratorBaseET1_T2_EUlP24curandStatePhilox4_32_10E0_ZNS1_27distribution_nullary_kernelIS7_f6float4S9_SO_SH_EEvSJ_SL_RKT3_T4_EUlifE0_EEvlNS_15PhiloxCudaStateESK_SL_,@function
        .size           _ZN2at6native54_GLOBAL__N__3a6f1fcb_21_DistributionNormal_cu_0c5b6e8543distribution_elementwise_grid_stride_kernelIfLi4EZNS0_9templates4cuda20normal_and_transformIN3c108BFloat16EfPNS_17CUDAGeneratorImplEZZZNS4_13normal_kernelIS9_EEvRKNS_10TensorBaseEddT_ENKUlvE_clEvENKUlvE2_clEvEUlfE_EEvRNS_18TensorIteratorBaseET1_T2_EUlP24curandStatePhilox4_32_10E0_ZNS1_27distribution_nullary_kernelIS7_f6float4S9_SO_SH_EEvSJ_SL_RKT3_T4_EUlifE0_EEvlNS_15PhiloxCudaStateESK_SL_,(.L_x_307 - _ZN2at6native54_GLOBAL__N__3a6f1fcb_21_DistributionNormal_cu_0c5b6e8543distribution_elementwise_grid_stride_kernelIfLi4EZNS0_9templates4cuda20normal_and_transformIN3c108BFloat16EfPNS_17CUDAGeneratorImplEZZZNS4_13normal_kernelIS9_EEvRKNS_10TensorBaseEddT_ENKUlvE_clEvENKUlvE2_clEvEUlfE_EEvRNS_18TensorIteratorBaseET1_T2_EUlP24curandStatePhilox4_32_10E0_ZNS1_27distribution_nullary_kernelIS7_f6float4S9_SO_SH_EEvSJ_SL_RKT3_T4_EUlifE0_EEvlNS_15PhiloxCudaStateESK_SL_)
        .other          _ZN2at6native54_GLOBAL__N__3a6f1fcb_21_DistributionNormal_cu_0c5b6e8543distribution_elementwise_grid_stride_kernelIfLi4EZNS0_9templates4cuda20normal_and_transformIN3c108BFloat16EfPNS_17CUDAGeneratorImplEZZZNS4_13normal_kernelIS9_EEvRKNS_10TensorBaseEddT_ENKUlvE_clEvENKUlvE2_clEvEUlfE_EEvRNS_18TensorIteratorBaseET1_T2_EUlP24curandStatePhilox4_32_10E0_ZNS1_27distribution_nullary_kernelIS7_f6float4S9_SO_SH_EEvSJ_SL_RKT3_T4_EUlifE0_EEvlNS_15PhiloxCudaStateESK_SL_,@"STO_CUDA_ENTRY STV_DEFAULT"
_ZN2at6native54_GLOBAL__N__3a6f1fcb_21_DistributionNormal_cu_0c5b6e8543distribution_elementwise_grid_stride_kernelIfLi4EZNS0_9templates4cuda20normal_and_transformIN3c108BFloat16EfPNS_17CUDAGeneratorImplEZZZNS4_13normal_kernelIS9_EEvRKNS_10TensorBaseEddT_ENKUlvE_clEvENKUlvE2_clEvEUlfE_EEvRNS_18TensorIteratorBaseET1_T2_EUlP24curandStatePhilox4_32_10E0_ZNS1_27distribution_nullary_kernelIS7_f6float4S9_SO_SH_EEvSJ_SL_RKT3_T4_EUlifE0_EEvlNS_15PhiloxCudaStateESK_SL_:
[----:B------:R-:W-:Y:S02]  /*0000*/  MOV R1, c[0x0][0x28] ;  /* 0x00000a0000017a02 */ /* 0x000fe40000000f00 */
[----:B------:R-:W-:Y:S01]  /*0010*/  ULDC.U8 UR4, c[0x0][0x17c] ;  /* 0x00005f0000047ab9 */ /* 0x000fe20000000000 */
[----:B------:R-:W-:Y:S01]  /*0020*/  IMAD.MOV.U32 R26, RZ, RZ, c[0x0][0x170] ;  /* 0x00005c00ff1a7624 */ /* 0x000fe200078e00ff */
[----:B------:R-:W-:Y:S01]  /*0030*/  ISETP.NE.AND P0, PT, RZ, UR4, PT ;  /* 0x00000004ff007c0c */ /* 0x000fe2000bf05270 */
[----:B------:R-:W-:Y:S01]  /*0040*/  ULDC.64 UR8, c[0x0][0x118] ;  /* 0x0000460000087ab9 */ /* 0x000fe20000000a00 */
[----:B------:R-:W-:Y:S01]  /*0050*/  MOV R27, c[0x0][0x174] ;  /* 0x00005d00001b7a02 */ /* 0x000fe20000000f00 */
[----:B------:R-:W-:Y:S01]  /*0060*/  IMAD.MOV.U32 R18, RZ, RZ, c[0x0][0x168] ;  /* 0x00005a00ff127624 */ /* 0x000fe200078e00ff */
[----:B------:R-:W-:Y:S01]  /*0070*/  MOV R19, c[0x0][0x16c] ;  /* 0x00005b0000137a02 */ /* 0x000fe20000000f00 */
[----:B------:R-:W0:Y:S04]  /*0080*/  S2R R16, SR_TID.X ;  /* 0x0000000000107919 */ /* 0x000e280000002100 */
[----:B------:R-:W0:Y:S01]  /*0090*/  S2R R5, SR_CTAID.X ;  /* 0x0000000000057919 */ /* 0x000e220000002500 */
[----:B------:R-:W-:Y:S01]  /*00a0*/  IMAD.MOV.U32 R17, RZ, RZ, RZ ;  /* 0x000000ffff117224 */ /* 0x000fe200078e00ff */
[----:B------:R-:W-:-:S02]  /*00b0*/  UMOV UR6, 0x1 ;  /* 0x0000000100067882 */ /* 0x000fc40000000000 */
[----:B------:R-:W-:Y:S01]  /*00c0*/  @P0 IMAD.MOV.U32 R2, RZ, RZ, R26 ;  /* 0x000000ffff020224 */ /* 0x000fe200078e001a */
[----:B------:R-:W-:Y:S01]  /*00d0*/  @P0 MOV R3, R27 ;  /* 0x0000001b00030202 */ /* 0x000fe20000000f00 */
[----:B------:R-:W2:Y:S01]  /*00e0*/  @P0 LDG.E.64 R18, [R18.64] ;  /* 0x0000000812120981 */ /* 0x000ea2000c1e1b00 */
[----:B------:R-:W-:-:S04]  /*00f0*/  ULDC.64 UR4, c[0x0][0x160] ;  /* 0x0000580000047ab9 */ /* 0x000fc80000000a00 */
[----:B------:R-:W3:Y:S01]  /*0100*/  @P0 LDG.E.64 R2, [R2.64] ;  /* 0x0000000802020981 */ /* 0x000ee2000c1e1b00 */
[----:B0-----:R-:W-:-:S06]  /*0110*/  IMAD.WIDE.U32 R16, R5, c[0x0][0x0], R16 ;  /* 0x0000000005107a25 */ /* 0x001fcc00078e0010 */
[----:B------:R-:W-:Y:S01]  /*0120*/  IMAD.WIDE.U32 R8, R16, -0x326172a9, RZ ;  /* 0xcd9e8d5710087825 */ /* 0x000fe200078e00ff */
[----:B------:R-:W-:-:S04]  /*0130*/  UIADD3 UR6, UP0, -UR6, UR4, URZ ;  /* 0x0000000406067290 */ /* 0x000fc8000ff1e13f */
[----:B------:R-:W-:Y:S01]  /*0140*/  UIADD3.X UR7, UR5, -0x1, URZ, UP0, !UPT ;  /* 0xffffffff05077890 */ /* 0x000fe200087fe43f */
[----:B---3--:R-:W-:-:S04]  /*0150*/  @P0 IADD3 R26, P1, R2, c[0x0][0x178], RZ ;  /* 0x00005e00021a0a10 */ /* 0x008fc80007f3e0ff */
[----:B------:R-:W-:-:S04]  /*0160*/  @P0 IADD3.X R27, RZ, R3, RZ, P1, !PT ;  /* 0x00000003ff1b0210 */ /* 0x000fc80000ffe4ff */
[--C-:B------:R-:W-:Y:S02]  /*0170*/  SHF.R.U64 R0, R26, 0x2, R27.reuse ;  /* 0x000000021a007819 */ /* 0x100fe4000000121b */
[----:B------:R-:W-:-:S03]  /*0180*/  SHF.R.U32.HI R2, RZ, 0x2, R27 ;  /* 0x00000002ff027819 */ /* 0x000fc6000001161b */
[----:B------:R-:W-:Y:S01]  /*0190*/  IMAD.WIDE.U32 R4, R0, -0x2daee0ad, RZ ;  /* 0xd2511f5300047825 */ /* 0x000fe200078e00ff */
[----:B--2---:R-:W-:-:S04]  /*01a0*/  LOP3.LUT R6, R9, R2, R18, 0x96, !PT ;  /* 0x0000000209067212 */ /* 0x004fc800078e9612 */
[C---:B------:R-:W-:Y:S01]  /*01b0*/  LOP3.LUT R10, R19.reuse, R5, R17, 0x96, !PT ;  /* 0x00000005130a7212 */ /* 0x040fe200078e9611 */
[----:B------:R-:W-:Y:S01]  /*01c0*/  IMAD.WIDE.U32 R6, R6, -0x2daee0ad, RZ ;  /* 0xd2511f5306067825 */ /* 0x000fe200078e00ff */
[----:B------:R-:W-:Y:S02]  /*01d0*/  IADD3 R3, R19, -0x4498517b, RZ ;  /* 0xbb67ae8513037810 */ /* 0x000fe40007ffe0ff */
[----:B------:R-:W-:Y:S01]  /*01e0*/  IADD3 R5, R18, -0x61c88647, RZ ;  /* 0x9e3779b912057810 */ /* 0x000fe20007ffe0ff */
[----:B------:R-:W-:Y:S01]  /*01f0*/  IMAD.WIDE.U32 R10, R10, -0x326172a9, RZ ;  /* 0xcd9e8d570a0a7825 */ /* 0x000fe200078e00ff */
[----:B------:R-:W-:-:S04]  /*0200*/  LOP3.LUT R9, R7, R4, R3, 0x96, !PT ;  /* 0x0000000407097212 */ /* 0x000fc800078e9603 */
[----:B------:R-:W-:Y:S01]  /*0210*/  LOP3.LUT R5, R11, R5, R8, 0x96, !PT ;  /* 0x000000050b057212 */ /* 0x000fe200078e9608 */
[----:B------:R-:W-:Y:S01]  /*0220*/  IMAD.WIDE.U32 R8, R9, -0x326172a9, RZ ;  /* 0xcd9e8d5709087825 */ /* 0x000fe200078e00ff */
[----:B------:R-:W-:Y:S02]  /*0230*/  IADD3 R7, R18, 0x3c6ef372, RZ ;  /* 0x3c6ef37212077810 */ /* 0x000fe40007ffe0ff */
[----:B------:R-:W-:Y:S01]  /*0240*/  IADD3 R4, R19, 0x76cf5d0a, RZ ;  /* 0x76cf5d0a13047810 */ /* 0x000fe20007ffe0ff */
[----:B------:R-:W-:Y:S01]  /*0250*/  IMAD.WIDE.U32 R14, R5, -0x2daee0ad, RZ ;  /* 0xd2511f53050e7825 */ /* 0x000fe200078e00ff */
[----:B------:R-:W-:-:S04]  /*0260*/  LOP3.LUT R10, R9, R10, R7, 0x96, !PT ;  /* 0x0000000a090a7212 */ /* 0x000fc800078e9607 */
[----:B------:R-:W-:Y:S01]  /*0270*/  LOP3.LUT R12, R15, R6, R4, 0x96, !PT ;  /* 0x000000060f0c7212 */ /* 0x000fe200078e9604 */
[----:B------:R-:W-:Y:S01]  /*0280*/  IMAD.WIDE.U32 R10, R10, -0x2daee0ad, RZ ;  /* 0xd2511f530a0a7825 */ /* 0x000fe200078e00ff */
[----:B------:R-:W-:Y:S02]  /*0290*/  IADD3 R5, R19, 0x32370b8f, RZ ;  /* 0x32370b8f13057810 */ /* 0x000fe40007ffe0ff */
[----:B------:R-:W-:Y:S01]  /*02a0*/  IADD3 R7, R18, -0x255992d5, RZ ;  /* 0xdaa66d2b12077810 */ /* 0x000fe20007ffe0ff */
        /* <DEDUP_REMOVED lines=10> */
[----:B------:R-:W-:Y:S02]  /*0350*/  IADD3 R7, R19, -0x56f99767, RZ ;  /* 0xa906689913077810 */ /* 0x000fe40007ffe0ff */
[----:B------:R-:W-:Y:S01]  /*0360*/  IADD3 R9, R18, 0x1715609d, RZ ;  /* 0x1715609d12097810 */ /* 0x000fe20007ffe0ff */
        /* <DEDUP_REMOVED lines=16> */
[----:B------:R-:W-:Y:S02]  /*0470*/  ISETP.NE.U32.AND P0, PT, RZ, UR7, PT ;  /* 0x00000007ff007c0c */ /* 0x000fe4000bf05070 */
[----:B------:R-:W-:Y:S01]  /*0480*/  IADD3 R13, R18, -0xe443238, RZ ;  /* 0xf1bbcdc8120d7810 */ /* 0x000fe20007ffe0ff */
[----:B------:R-:W-:Y:S01]  /*0490*/  IMAD.WIDE.U32 R30, R11, -0x2daee0ad, RZ ;  /* 0xd2511f530b1e7825 */ /* 0x000fe200078e00ff */
[----:B------:R-:W-:Y:S02]  /*04a0*/  IADD3 R10, R19, -0x24c28bd8, RZ ;  /* 0xdb3d7428130a7810 */ /* 0x000fe40007ffe0ff */
[----:B------:R-:W-:Y:S02]  /*04b0*/  LOP3.LUT R11, R21, R12, R13, 0x96, !PT ;  /* 0x0000000c150b7212 */ /* 0x000fe400078e960d */
[----:B------:R-:W-:-:S02]  /*04c0*/  LOP3.LUT R32, R31, R32, R10, 0x96, !PT ;  /* 0x000000201f207212 */ /* 0x000fc400078e960a */
[----:B------:R-:W-:Y:S01]  /*04d0*/  IADD3 R14, R19, -0x695add53, RZ ;  /* 0x96a522ad130e7810 */ /* 0x000fe20007ffe0ff */
[----:B------:R-:W-:Y:S01]  /*04e0*/  IMAD.HI.U32 R21, R11, -0x2daee0ad, RZ ;  /* 0xd2511f530b157827 */ /* 0x000fe200078e00ff */
[----:B------:R-:W-:-:S03]  /*04f0*/  IADD3 R31, R18, -0x700cb87f, RZ ;  /* 0x8ff34781121f7810 */ /* 0x000fc60007ffe0ff */
[----:B------:R-:W-:Y:S01]  /*0500*/  IMAD.HI.U32 R22, R32, -0x326172a9, RZ ;  /* 0xcd9e8d5720167827 */ /* 0x000fe200078e00ff */
[----:B------:R-:W-:Y:S02]  /*0510*/  MOV R13, R17 ;  /* 0x00000011000d7202 */ /* 0x000fe40000000f00 */
[----:B------:R-:W-:Y:S01]  /*0520*/  LOP3.LUT R30, R21, R30, R14, 0x96, !PT ;  /* 0x0000001e151e7212 */ /* 0x000fe200078e960e */
[----:B------:R-:W-:Y:S01]  /*0530*/  IMAD.MOV.U32 R12, RZ, RZ, R16 ;  /* 0x000000ffff0c7224 */ /* 0x000fe200078e0010 */
[----:B------:R-:W-:Y:S01]  /*0540*/  LOP3.LUT R31, R22, R20, R31, 0x96, !PT ;  /* 0x00000014161f7212 */ /* 0x000fe200078e961f */
[----:B------:R-:W-:Y:S01]  /*0550*/  IMAD.MOV.U32 R15, RZ, RZ, R17 ;  /* 0x000000ffff0f7224 */ /* 0x000fe200078e0011 */
[----:B------:R-:W-:Y:S05]  /*0560*/  @!P0 BRA `(.L_x_0) ;  /* 0x0000007000008947 */ /* 0x000fea0003800000 */
[----:B------:R-:W-:Y:S01]  /*0570*/  ULDC UR4, c[0x0][0x0] ;  /* 0x0000000000047ab9 */ /* 0x000fe20000000800 */
[----:B------:R-:W-:Y:S01]  /*0580*/  MOV R24, 0x5d0 ;  /* 0x000005d000187802 */ /* 0x000fe20000000f00 */
[----:B------:R-:W-:Y:S02]  /*0590*/  ULDC UR5, c[0x0][0xc] ;  /* 0x0000030000057ab9 */ /* 0x000fe40000000800 */
[----:B------:R-:W-:-:S04]  /*05a0*/  UIMAD UR4, UR4, UR5, URZ ;  /* 0x00000005040472a4 */ /* 0x000fc8000f8e023f */
[----:B------:R-:W-:-:S07]  /*05b0*/  USHF.L.U32 UR4, UR4, 0x2, URZ ;  /* 0x0000000204047899 */ /* 0x000fce000800063f */
[----:B------:R-:W-:Y:S05]  /*05c0*/  CALL.REL.NOINC `($__internal_0_$__cuda_sm20_div_s64) ;  /* 0x0000430000007944 */ /* 0x000fea0003c00000 */
[----:B------:R-:W-:Y:S05]  /*05d0*/  BRA `(.L_x_1) ;  /* 0x0000016000007947 */ /* 0x000fea0003800000 */
.L_x_0:
[----:B------:R-:W-:-:S05]  /*05e0*/  MOV R17, c[0x0][0x0] ;  /* 0x0000000000117a02 */ /* 0x000fca0000000f00 */
[----:B------:R-:W-:-:S04]  /*05f0*/  IMAD R17, R17, c[0x0][0xc], RZ ;  /* 0x0000030011117a24 */ /* 0x000fc800078e02ff */
[----:B------:R-:W-:-:S04]  /*0600*/  IMAD.SHL.U32 R22, R17, 0x4, RZ ;  /* 0x0000000411167824 */ /* 0x000fc800078e00ff */
[----:B------:R-:W0:Y:S01]  /*0610*/  I2F.U32.RP R17, R22 ;  /* 0x0000001600117306 */ /* 0x000e220000209000 */
[----:B------:R-:W-:Y:S02]  /*0620*/  IADD3 R23, RZ, -R22, RZ ;  /* 0x80000016ff177210 */ /* 0x000fe40007ffe0ff */
[----:B------:R-:W-:-:S05]  /*0630*/  ISETP.NE.U32.AND P2, PT, R22, RZ, PT ;  /* 0x000000ff1600720c */ /* 0x000fca0003f45070 */
[----:B0-----:R-:W0:Y:S02]  /*0640*/  MUFU.RCP R17, R17 ;  /* 0x0000001100117308 */ /* 0x001e240000001000 */
[----:B0-----:R-:W-:-:S06]  /*0650*/  IADD3 R20, R17, 0xffffffe, RZ ;  /* 0x0ffffffe11147810 */ /* 0x001fcc0007ffe0ff */
[----:B------:R0:W1:Y:S02]  /*0660*/  F2I.FTZ.U32.TRUNC.NTZ R21, R20 ;  /* 0x0000001400157305 */ /* 0x000064000021f000 */
[----:B0-----:R-:W-:Y:S02]  /*0670*/  IMAD.MOV.U32 R20, RZ, RZ, RZ ;  /* 0x000000ffff147224 */ /* 0x001fe400078e00ff */
[----:B-1----:R-:W-:-:S04]  /*0680*/  IMAD R23, R23, R21, RZ ;  /* 0x0000001517177224 */ /* 0x002fc800078e02ff */
[----:B------:R-:W-:-:S06]  /*0690*/  IMAD.HI.U32 R21, R21, R23, R20 ;  /* 0x0000001715157227 */ /* 0x000fcc00078e0014 */
[----:B------:R-:W-:-:S05]  /*06a0*/  IMAD.HI.U32 R20, R21, UR6, RZ ;  /* 0x0000000615147c27 */ /* 0x000fca000f8e00ff */
[----:B------:R-:W-:-:S05]  /*06b0*/  IADD3 R21, -R20, RZ, RZ ;  /* 0x000000ff14157210 */ /* 0x000fca0007ffe1ff */
[----:B------:R-:W-:-:S05]  /*06c0*/  IMAD R21, R22, R21, UR6 ;  /* 0x0000000616157e24 */ /* 0x000fca000f8e0215 */
[----:B------:R-:W-:-:S13]  /*06d0*/  ISETP.GE.U32.AND P0, PT, R21, R22, PT ;  /* 0x000000161500720c */ /* 0x000fda0003f06070 */
[----:B------:R-:W-:Y:S01]  /*06e0*/  @P0 IMAD.IADD R21, R21, 0x1, -R22 ;  /* 0x0000000115150824 */ /* 0x000fe200078e0a16 */
[----:B------:R-:W-:-:S04]  /*06f0*/  @P0 IADD3 R20, R20, 0x1, RZ ;  /* 0x0000000114140810 */ /* 0x000fc80007ffe0ff */
[----:B------:R-:W-:Y:S01]  /*0700*/  ISETP.GE.U32.AND P1, PT, R21, R22, PT ;  /* 0x000000161500720c */ /* 0x000fe20003f26070 */
[----:B------:R-:W-:-:S12]  /*0710*/  HFMA2.MMA R21, -RZ, RZ, 0, 0 ;  /* 0x00000000ff157435 */ /* 0x000fd800000001ff */
[----:B------:R-:W-:Y:S02]  /*0720*/  @P1 IADD3 R20, R20, 0x1, RZ ;  /* 0x0000000114141810 */ /* 0x000fe40007ffe0ff */
[----:B------:R-:W-:-:S03]  /*0730*/  @!P2 LOP3.LUT R20, RZ, R22, RZ, 0x33, !PT ;  /* 0x00000016ff14a212 */ /* 0x000fc600078e33ff */
.L_x_1:
[----:B------:R-:W-:Y:S01]  /*0740*/  ULDC UR4, c[0x0][0x0] ;  /* 0x0000000000047ab9 */ /* 0x000fe20000000800 */
[----:B------:R-:W-:Y:S01]  /*0750*/  IADD3 R24, P0, R20, 0x1, RZ ;  /* 0x0000000114187810 */ /* 0x000fe20007f1e0ff */
[----:B------:R-:W-:Y:S02]  /*0760*/  ULDC UR5, c[0x0][0xc] ;  /* 0x0000030000057ab9 */ /* 0x000fe40000000800 */
[----:B------:R-:W-:Y:S02]  /*0770*/  UIMAD.WIDE.U32 UR4, UR4, UR5, URZ ;  /* 0x00000005040472a5 */ /* 0x000fe4000f8e003f */
[----:B------:R-:W-:-:S04]  /*0780*/  IMAD.X R20, RZ, RZ, R21, P0 ;  /* 0x000000ffff147224 */ /* 0x000fc800000e0615 */
[C---:B------:R-:W-:Y:S02]  /*0790*/  IMAD R17, R24.reuse, UR5, RZ ;  /* 0x0000000518117c24 */ /* 0x040fe4000f8e02ff */
[----:B------:R-:W-:-:S04]  /*07a0*/  IMAD.WIDE.U32 R24, R24, UR4, RZ ;  /* 0x0000000418187c25 */ /* 0x000fc8000f8e00ff */
[----:B------:R-:W-:Y:S01]  /*07b0*/  IMAD R21, R20, UR4, R17 ;  /* 0x0000000414157c24 */ /* 0x000fe2000f8e0211 */
[----:B------:R-:W-:-:S03]  /*07c0*/  SHF.L.U32 R17, R24, 0x2, RZ ;  /* 0x0000000218117819 */ /* 0x000fc600000006ff */
[----:B------:R-:W-:Y:S01]  /*07d0*/  IMAD.IADD R21, R25, 0x1, R21 ;  /* 0x0000000119157824 */ /* 0x000fe200078e0215 */
[----:B------:R-:W-:-:S04]  /*07e0*/  ISETP.GE.U32.AND P0, PT, R12, R17, PT ;  /* 0x000000110c00720c */ /* 0x000fc80003f06070 */
[----:B------:R-:W-:-:S04]  /*07f0*/  SHF.L.U64.HI R24, R24, 0x2, R21 ;  /* 0x0000000218187819 */ /* 0x000fc80000010215 */
[----:B------:R-:W-:-:S13]  /*0800*/  ISETP.GE.AND.EX P0, PT, R13, R24, PT, P0 ;  /* 0x000000180d00720c */ /* 0x000fda0003f06300 */
[----:B------:R-:W-:Y:S05]  /*0810*/  @P0 EXIT ;  /* 0x000000000000094d */ /* 0x000fea0003800000 */
[----:B------:R-:W-:Y:S01]  /*0820*/  IMAD R32, R32, -0x326172a9, RZ ;  /* 0xcd9e8d5720207824 */ /* 0x000fe200078e02ff */
[----:B------:R-:W-:Y:S02]  /*0830*/  LOP3.LUT R25, R26, 0x3, RZ, 0xc0, !PT ;  /* 0x000000031a197812 */ /* 0x000fe400078ec0ff */
.L_x_18:
[----:B------:R-:W-:Y:S01]  /*0840*/  IADD3 R0, R0, 0x1, RZ ;  /* 0x0000000100007810 */ /* 0x000fe20007ffe0ff */
[----:B------:R-:W-:Y:S03]  /*0850*/  BSSY B0, `(.L_x_2) ;  /* 0x000000c000007945 */ /* 0x000fe60003800000 */
[C---:B------:R-:W-:Y:S01]  /*0860*/  ISETP.NE.AND P0, PT, R0.reuse, RZ, PT ;  /* 0x000000ff0000720c */ /* 0x040fe20003f05270 */
[----:B------:R-:W-:-:S12]  /*0870*/  IMAD.HI.U32 R20, R0, -0x2daee0ad, RZ ;  /* 0xd2511f5300147827 */ /* 0x000fd800078e00ff */
[----:B------:R-:W-:Y:S05]  /*0880*/  @P0 BRA `(.L_x_3) ;  /* 0x0000008000000947 */ /* 0x000fea0003800000 */
[----:B------:R-:W-:-:S04]  /*0890*/  IADD3 R2, R2, 0x1, RZ ;  /* 0x0000000102027810 */ /* 0x000fc80007ffe0ff */
[----:B------:R-:W-:-:S13]  /*08a0*/  ISETP.NE.AND P0, PT, R2, RZ, PT ;  /* 0x000000ff0200720c */ /* 0x000fda0003f05270 */
[----:B------:R-:W-:Y:S01]  /*08b0*/  @!P0 IADD3 R16, R16, 0x1, RZ ;  /* 0x0000000110108810 */ /* 0x000fe20007ffe0ff */
[----:B------:R-:W-:Y:S01]  /*08c0*/  @!P0 IMAD.MOV.U32 R2, RZ, RZ, RZ ;  /* 0x000000ffff028224 */ /* 0x000fe200078e00ff */
[----:B------:R-:W-:Y:S02]  /*08d0*/  @!P0 IADD3 R21, R15, 0x1, RZ ;  /* 0x000000010f158810 */ /* 0x000fe40007ffe0ff */
[----:B------:R-:W-:-:S13]  /*08e0*/  ISETP.NE.AND P1, PT, R16, RZ, !P0 ;  /* 0x000000ff1000720c */ /* 0x000fda0004725270 */
[----:B------:R-:W-:-:S04]  /*08f0*/  @P1 IADD3 R21, R15, RZ, RZ ;  /* 0x000000ff0f151210 */ /* 0x000fc80007ffe0ff */
[----:B------:R-:W-:Y:S02]  /*0900*/  @!P0 MOV R15, R21 ;  /* 0x00000015000f8202 */ /* 0x000fe40000000f00 */
.L_x_3:
[----:B------:R-:W-:Y:S05]  /*0910*/  BSYNC B0 ;  /* 0x0000000000007941 */ /* 0x000fea0003800000 */
.L_x_2:
[----:B------:R-:W-:Y:S01]  /*0920*/  IMAD.HI.U32 R21, R16, -0x326172a9, RZ ;  /* 0xcd9e8d5710157827 */ /* 0x000fe200078e00ff */
[----:B------:R-:W-:Y:S02]  /*0930*/  LOP3.LUT R20, R20, R15, R19, 0x96, !PT ;  /* 0x0000000f14147212 */ /* 0x000fe400078e9613 */
[----:B------:R-:W-:Y:S01]  /*0940*/  IADD3 R26, R18, -0x61c88647, RZ ;  /* 0x9e3779b9121a7810 */ /* 0x000fe20007ffe0ff */
[----:B------:R-:W-:Y:S01]  /*0950*/  IMAD R23, R16, -0x326172a9, RZ ;  /* 0xcd9e8d5710177824 */ /* 0x000fe200078e02ff */
[----:B------:R-:W-:Y:S01]  /*0960*/  LOP3.LUT R28, R21, R2, R18, 0x96, !PT ;  /* 0x00000002151c7212 */ /* 0x000fe200078e9612 */
[----:B------:R-:W-:Y:S01]  /*0970*/  IMAD.WIDE.U32 R20, R20, -0x326172a9, RZ ;  /* 0xcd9e8d5714147825 */ /* 0x000fe200078e00ff */
[----:B------:R-:W-:Y:S02]  /*0980*/  ISETP.NE.AND P0, PT, R25, 0x1, PT ;  /* 0x000000011900780c */ /* 0x000fe40003f05270 */
[----:B------:R-:W-:Y:S01]  /*0990*/  MOV R35, R30 ;  /* 0x0000001e00237202 */ /* 0x000fe20000000f00 */
[----:B------:R-:W-:Y:S01]  /*09a0*/  IMAD R22, R0, -0x2daee0ad, RZ ;  /* 0xd2511f5300167824 */ /* 0x000fe200078e02ff */
[----:B------:R-:W-:Y:S01]  /*09b0*/  LOP3.LUT R23, R21, R23, R26, 0x96, !PT ;  /* 0x0000001715177212 */ /* 0x000fe200078e961a */
[----:B------:R-:W-:-:S04]  /*09c0*/  IMAD.WIDE.U32 R28, R28, -0x2daee0ad, RZ ;  /* 0xd2511f531c1c7825 */ /* 0x000fc800078e00ff */
[----:B------:R-:W-:Y:S01]  /*09d0*/  IMAD.WIDE.U32 R26, R23, -0x2daee0ad, RZ ;  /* 0xd2511f53171a7825 */ /* 0x000fe200078e00ff */
[----:B------:R-:W-:Y:S02]  /*09e0*/  LOP3.LUT R22, R29, R22, R3, 0x96, !PT ;  /* 0x000000161d167212 */ /* 0x000fe400078e9603 */
[----:B------:R-:W-:Y:S01]  /*09f0*/  IADD3 R29, R18, 0x3c6ef372, RZ ;  /* 0x3c6ef372121d7810 */ /* 0x000fe20007ffe0ff */
[----:B------:R-:W-:Y:S01]  /*0a00*/  IMAD.MOV.U32 R34, RZ, RZ, R32 ;  /* 0x000000ffff227224 */ /* 0x000fe200078e0020 */
[----:B------:R-:W-:Y:S01]  /*0a10*/  LOP3.LUT R21, R27, R28, R4, 0x96, !PT ;  /* 0x0000001c1b157212 */ /* 0x000fe200078e9604 */
[----:B------:R-:W-:Y:S01]  /*0a20*/  IMAD.WIDE.U32 R22, R22, -0x326172a9, RZ ;  /* 0xcd9e8d5716167825 */ /* 0x000fe200078e00ff */
[----:B------:R-:W-:-:S04]  /*0a30*/  IADD3 R27, R18, -0x255992d5, RZ ;  /* 0xdaa66d2b121b7810 */ /* 0x000fc80007ffe0ff */
[----:B------:R-:W-:Y:S01]  /*0a40*/  LOP3.LUT R28, R23, R20, R29, 0x96, !PT ;  /* 0x00000014171c7212 */ /* 0x000fe200078e961d */
[----:B------:R-:W-:-:S04]  /*0a50*/  IMAD.WIDE.U32 R20, R21, -0x326172a9, RZ ;  /* 0xcd9e8d5715147825 */ /* 0x000fc800078e00ff */
[----:B------:R-:W-:Y:S01]  /*0a60*/  IMAD.WIDE.U32 R28, R28, -0x2daee0ad, RZ ;  /* 0xd2511f531c1c7825 */ /* 0x000fe200078e00ff */
[----:B------:R-:W-:-:S04]  /*0a70*/  LOP3.LUT R27, R21, R22, R27, 0x96, !PT ;  /* 0x00000016151b7212 */ /* 0x000fc800078e961b */
[----:B------:R-:W-:Y:S01]  /*0a80*/  LOP3.LUT R22, R29, R26, R5, 0x96, !PT ;  /* 0x0000001a1d167212 */ /* 0x000fe200078e9605 */
[----:B------:R-:W-:Y:S01]  /*0a90*/  IMAD.WIDE.U32 R26, R27, -0x2daee0ad, RZ ;  /* 0xd2511f531b1a7825 */ /* 0x000fe200078e00ff */
[----:B------:R-:W-:-:S03]  /*0aa0*/  IADD3 R29, R18, 0x78dde6e4, RZ ;  /* 0x78dde6e4121d7810 */ /* 0x000fc60007ffe0ff */
[----:B------:R-:W-:Y:S01]  /*0ab0*/  IMAD.WIDE.U32 R22, R22, -0x326172a9, RZ ;  /* 0xcd9e8d5716167825 */ /* 0x000fe200078e00ff */
[----:B------:R-:W-:Y:S02]  /*0ac0*/  LOP3.LUT R21, R27, R28, R6, 0x96, !PT ;  /* 0x0000001c1b157212 */ /* 0x000fe400078e9606 */
[----:B------:R-:W-:Y:S02]  /*0ad0*/  IADD3 R27, R18, 0x1715609d, RZ ;  /* 0x1715609d121b7810 */ /* 0x000fe40007ffe0ff */
[----:B------:R-:W-:Y:S01]  /*0ae0*/  LOP3.LUT R28, R23, R20, R29, 0x96, !PT ;  /* 0x00000014171c7212 */ /* 0x000fe200078e961d */
[----:B------:R-:W-:-:S04]  /*0af0*/  IMAD.WIDE.U32 R20, R21, -0x326172a9, RZ ;  /* 0xcd9e8d5715147825 */ /* 0x000fc800078e00ff */
[----:B------:R-:W-:Y:S01]  /*0b00*/  IMAD.WIDE.U32 R28, R28, -0x2daee0ad, RZ ;  /* 0xd2511f531c1c7825 */ /* 0x000fe200078e00ff */
[----:B------:R-:W-:-:S04]  /*0b10*/  LOP3.LUT R27, R21, R22, R27, 0x96, !PT ;  /* 0x00000016151b7212 */ /* 0x000fc800078e961b */
[----:B------:R-:W-:Y:S01]  /*0b20*/  LOP3.LUT R22, R29, R26, R7, 0x96, !PT ;  /* 0x0000001a1d167212 */ /* 0x000fe200078e9607 */
[----:B------:R-:W-:Y:S01]  /*0b30*/  IMAD.WIDE.U32 R26, R27, -0x2daee0ad, RZ ;  /* 0xd2511f531b1a7825 */ /* 0x000fe200078e00ff */
[----:B------:R-:W-:-:S03]  /*0b40*/  IADD3 R29, R18, -0x4ab325aa, RZ ;  /* 0xb54cda56121d7810 */ /* 0x000fc60007ffe0ff */
[----:B------:R-:W-:Y:S01]  /*0b50*/  IMAD.WIDE.U32 R22, R22, -0x326172a9, RZ ;  /* 0xcd9e8d5716167825 */ /* 0x000fe200078e00ff */
[----:B------:R-:W-:-:S04]  /*0b60*/  LOP3.LUT R21, R27, R28, R8, 0x96, !PT ;  /* 0x0000001c1b157212 */ /* 0x000fc800078e9608 */
[----:B------:R-:W-:Y:S01]  /*0b70*/  LOP3.LUT R28, R23, R20, R29, 0x96, !PT ;  /* 0x00000014171c7212 */ /* 0x000fe200078e961d */
[----:B------:R-:W-:Y:S01]  /*0b80*/  IMAD.WIDE.U32 R20, R21, -0x326172a9, RZ ;  /* 0xcd9e8d5715147825 */ /* 0x000fe200078e00ff */
[----:B------:R-:W-:-:S03]  /*0b90*/  IADD3 R23, R18, 0x5384540f, RZ ;  /* 0x5384540f12177810 */ /* 0x000fc60007ffe0ff */
[----:B------:R-:W-:Y:S01]  /*0ba0*/  IMAD.WIDE.U32 R28, R28, -0x2daee0ad, RZ ;  /* 0xd2511f531c1c7825 */ /* 0x000fe200078e00ff */
[----:B------:R-:W-:-:S04]  /*0bb0*/  LOP3.LUT R22, R21, R22, R23, 0x96, !PT ;  /* 0x0000001615167212 */ /* 0x000fc800078e9617 */
[----:B------:R-:W-:Y:S01]  /*0bc0*/  LOP3.LUT R26, R29, R26, R9, 0x96, !PT ;  /* 0x0000001a1d1a7212 */ /* 0x000fe200078e9609 */
[----:B------:R-:W-:Y:S01]  /*0bd0*/  IMAD.WIDE.U32 R22, R22, -0x2daee0ad, RZ ;  /* 0xd2511f5316167825 */ /* 0x000fe200078e00ff */
[----:B------:R-:W-:-:S03]  /*0be0*/  IADD3 R29, R18, -0xe443238, RZ ;  /* 0xf1bbcdc8121d7810 */ /* 0x000fc60007ffe0ff */
[----:B------:R-:W-:Y:S01]  /*0bf0*/  IMAD.WIDE.U32 R26, R26, -0x326172a9, RZ ;  /* 0xcd9e8d571a1a7825 */ /* 0x000fe200078e00ff */
[----:B------:R-:W-:-:S03]  /*0c00*/  LOP3.LUT R21, R23, R28, R10, 0x96, !PT ;  /* 0x0000001c17157212 */ /* 0x000fc600078e960a */
[----:B------:R-:W-:Y:S01]  /*0c10*/  IMAD R23, R11, -0x2daee0ad, RZ ;  /* 0xd2511f530b177824 */ /* 0x000fe200078e02ff */
[----:B------:R-:W-:Y:S01]  /*0c20*/  LOP3.LUT R11, R27, R20, R29, 0x96, !PT ;  /* 0x000000141b0b7212 */ /* 0x000fe200078e961d */
[----:B------:R-:W-:Y:S01]  /*0c30*/  IMAD.WIDE.U32 R20, R21, -0x326172a9, RZ ;  /* 0xcd9e8d5715147825 */ /* 0x000fe200078e00ff */
[----:B------:R-:W-:-:S03]  /*0c40*/  IADD3 R29, R18, -0x700cb87f, RZ ;  /* 0x8ff34781121d7810 */ /* 0x000fc60007ffe0ff */
[----:B------:R-:W-:Y:S01]  /*0c50*/  IMAD.HI.U32 R27, R11, -0x2daee0ad, RZ ;  /* 0xd2511f530b1b7827 */ /* 0x000fe200078e00ff */
[----:B------:R-:W-:-:S03]  /*0c60*/  LOP3.LUT R26, R21, R26, R29, 0x96, !PT ;  /* 0x0000001a151a7212 */ /* 0x000fc600078e961d */
[----:B------:R-:W-:Y:S01]  /*0c70*/  IMAD.MOV.U32 R33, RZ, RZ, R23 ;  /* 0x000000ffff217224 */ /* 0x000fe200078e0017 */
[----:B------:R-:W-:Y:S02]  /*0c80*/  LOP3.LUT R27, R27, R22, R14, 0x96, !PT ;  /* 0x000000161b1b7212 */ /* 0x000fe400078e960e */
[----:B------:R-:W-:Y:S01]  /*0c90*/  MOV R22, R26 ;  /* 0x0000001a00167202 */ /* 0x000fe20000000f00 */
[----:B------:R-:W-:Y:S05]  /*0ca0*/  @!P0 BRA `(.L_x_4) ;  /* 0x0000010000008947 */ /* 0x000fea0003800000 */
[----:B------:R-:W-:-:S13]  /*0cb0*/  ISETP.NE.AND P0, PT, R25, 0x2, PT ;  /* 0x000000021900780c */ /* 0x000fda0003f05270 */
[----:B------:R-:W-:Y:S05]  /*0cc0*/  @!P0 BRA `(.L_x_5) ;  /* 0x000000a000008947 */ /* 0x000fea0003800000 */
[----:B------:R-:W-:Y:S01]  /*0cd0*/  ISETP.NE.AND P0, PT, R25, 0x3, PT ;  /* 0x000000031900780c */ /* 0x000fe20003f05270 */
[----:B------:R-:W-:Y:S01]  /*0ce0*/  IMAD.MOV.U32 R34, RZ, RZ, R23 ;  /* 0x000000ffff227224 */ /* 0x000fe200078e0017 */
[----:B------:R-:W-:Y:S01]  /*0cf0*/  MOV R35, R26 ;  /* 0x0000001a00237202 */ /* 0x000fe20000000f00 */
[----:B------:R-:W-:Y:S01]  /*0d00*/  IMAD.MOV.U32 R33, RZ, RZ, R20 ;  /* 0x000000ffff217224 */ /* 0x000fe200078e0014 */
[----:B------:R-:W-:-:S09]  /*0d10*/  MOV R22, R27 ;  /* 0x0000001b00167202 */ /* 0x000fd20000000f00 */
[----:B------:R-:W-:Y:S01]  /*0d20*/  @P0 IMAD.MOV.U32 R34, RZ, RZ, R31 ;  /* 0x000000ffff220224 */ /* 0x000fe200078e001f */
[----:B------:R-:W-:Y:S01]  /*0d30*/  @P0 MOV R35, R32 ;  /* 0x0000002000230202 */ /* 0x000fe20000000f00 */
[----:B------:R-:W-:Y:S01]  /*0d40*/  @P0 IMAD.MOV.U32 R33, RZ, RZ, R30 ;  /* 0x000000ffff210224 */ /* 0x000fe200078e001e */
[----:B------:R-:W-:Y:S01]  /*0d50*/  @P0 MOV R22, R23 ;  /* 0x0000001700160202 */ /* 0x000fe20000000f00 */
[----:B------:R-:W-:Y:S05]  /*0d60*/  BRA `(.L_x_4) ;  /* 0x0000004000007947 */ /* 0x000fea0003800000 */
.L_x_5:
[----:B------:R-:W-:Y:S01]  /*0d70*/  IMAD.MOV.U32 R34, RZ, RZ, R30 ;  /* 0x000000ffff227224 */ /* 0x000fe200078e001e */
[----:B------:R-:W-:Y:S01]  /*0d80*/  MOV R35, R23 ;  /* 0x0000001700237202 */ /* 0x000fe20000000f00 */
[----:B------:R-:W-:Y:S01]  /*0d90*/  IMAD.MOV.U32 R33, RZ, RZ, R26 ;  /* 0x000000ffff217224 */ /* 0x000fe200078e001a */
[----:B------:R-:W-:-:S03]  /*0da0*/  MOV R22, R20 ;  /* 0x0000001400167202 */ /* 0x000fc60000000f00 */
.L_x_4:
[----:B------:R-:W0:Y:S01]  /*0db0*/  I2F.U32 R34, R34 ;  /* 0x0000002200227306 */ /* 0x000e220000201000 */
[----:B------:R-:W-:Y:S01]  /*0dc0*/  IMAD.MOV.U32 R29, RZ, RZ, 0x2f800000 ;  /* 0x2f800000ff1d7424 */ /* 0x000fe200078e00ff */
[----:B------:R-:W-:Y:S01]  /*0dd0*/  ISETP.GE.U32.AND P0, PT, R12, c[0x0][0x160], PT ;  /* 0x000058000c007a0c */ /* 0x000fe20003f06070 */
[----:B------:R-:W-:Y:S03]  /*0de0*/  BSSY B0, `(.L_x_6) ;  /* 0x00000ee000007945 */ /* 0x000fe60003800000 */
[----:B------:R-:W-:-:S02]  /*0df0*/  ISETP.GE.AND.EX P0, PT, R13, c[0x0][0x164], PT, P0 ;  /* 0x000059000d007a0c */ /* 0x000fc40003f06300 */
[----:B------:R-:W1:Y:S01]  /*0e00*/  I2F.U32 R30, R35 ;  /* 0x00000023001e7306 */ /* 0x000e620000201000 */
[----:B0-----:R-:W-:-:S07]  /*0e10*/  FFMA.FTZ R23, R34, R29, 1.1641532182693481445e-10 ;  /* 0x2f00000022177423 */ /* 0x001fce000001001d */
[----:B------:R-:W0:Y:S01]  /*0e20*/  I2F.U32 R32, R33 ;  /* 0x0000002100207306 */ /* 0x000e220000201000 */
[----:B------:R-:W-:-:S07]  /*0e30*/  HFMA2.MMA R34, -RZ, RZ, 0.1495361328125, 0.0004794597625732421875 ;  /* 0x30c90fdbff227435 */ /* 0x000fce00000001ff */
[----:B------:R-:W2:Y:S03]  /*0e40*/  MUFU.LG2 R23, R23 ;  /* 0x0000001700177308 */ /* 0x000ea60000000c00 */
[----:B-1----:R-:W-:-:S05]  /*0e50*/  FFMA.FTZ R30, R30, R34, 7.314590599882819788e-10 ;  /* 0x30490fdb1e1e7423 */ /* 0x002fca0000010022 */
[----:B------:R-:W1:Y:S01]  /*0e60*/  I2F.U32 R31, R22 ;  /* 0x00000016001f7306 */ /* 0x000e620000201000 */
[----:B0-----:R-:W-:Y:S02]  /*0e70*/  FFMA.FTZ R29, R32, R29, 1.1641532182693481445e-10 ;  /* 0x2f000000201d7423 */ /* 0x001fe4000001001d */
[----:B--2---:R-:W-:-:S04]  /*0e80*/  FMUL.FTZ R28, R23, 0.69314718246459960938 ;  /* 0x3f317218171c7820 */ /* 0x004fc80000410000 */
[----:B------:R-:W-:Y:S02]  /*0e90*/  FMUL.FTZ R28, R28, -2 ;  /* 0xc00000001c1c7820 */ /* 0x000fe40000410000 */
[----:B-1----:R-:W-:-:S04]  /*0ea0*/  FFMA.FTZ R31, R31, R34, 7.314590599882819788e-10 ;  /* 0x30490fdb1f1f7423 */ /* 0x002fc80000010022 */
[----:B------:R-:W0:Y:S01]  /*0eb0*/  MUFU.SQRT R28, R28 ;  /* 0x0000001c001c7308 */ /* 0x000e220000002000 */
[----:B------:R-:W-:Y:S05]  /*0ec0*/  @P0 BRA `(.L_x_7) ;  /* 0x00000df000000947 */ /* 0x000fea0003800000 */
[----:B------:R-:W-:Y:S01]  /*0ed0*/  FMUL.RZ R23, R30, 0.15915493667125701904 ;  /* 0x3e22f9831e177820 */ /* 0x000fe2000040c000 */
[----:B------:R-:W-:Y:S01]  /*0ee0*/  ISETP.NE.AND P0, PT, RZ, c[0x0][0x188], PT ;  /* 0x00006200ff007a0c */ /* 0x000fe20003f05270 */
[----:B------:R-:W-:-:S04]  /*0ef0*/  IMAD.MOV.U32 R34, RZ, RZ, RZ ;  /* 0x000000ffff227224 */ /* 0x000fc800078e00ff */
[----:B------:R-:W1:Y:S02]  /*0f00*/  MUFU.SIN R23, R23 ;  /* 0x0000001700177308 */ /* 0x000e640000000400 */
[----:B01----:R-:W-:-:S06]  /*0f10*/  FMUL.FTZ R32, R28, R23 ;  /* 0x000000171c207220 */ /* 0x003fcc0000410000 */
[----:B------:R-:W-:Y:S05]  /*0f20*/  @!P0 BRA `(.L_x_8) ;  /* 0x00000d3000008947 */ /* 0x000fea0003800000 */
[----:B------:R-:W-:Y:S01]  /*0f30*/  MOV R22, RZ ;  /* 0x000000ff00167202 */ /* 0x000fe20000000f00 */
[----:B------:R-:W-:Y:S01]  /*0f40*/  IMAD.MOV.U32 R23, RZ, RZ, R12 ;  /* 0x000000ffff177224 */ /* 0x000fe200078e000c */
[----:B------:R-:W-:-:S03]  /*0f50*/  MOV R33, c[0x0][0x188] ;  /* 0x0000620000217a02 */ /* 0x000fc60000000f00 */
[----:B------:R-:W-:Y:S01]  /*0f60*/  IMAD.HI.U32 R23, R12, c[0x0][0x190], R22 ;  /* 0x000064000c177a27 */ /* 0x000fe200078e0016 */
[----:B------:R-:W-:-:S04]  /*0f70*/  ISETP.NE.AND P0, PT, R33, 0x1, PT ;  /* 0x000000012100780c */ /* 0x000fc80003f05270 */
[----:B------:R-:W-:-:S05]  /*0f80*/  SHF.R.U32.HI R23, RZ, c[0x0][0x194], R23 ;  /* 0x00006500ff177a19 */ /* 0x000fca0000011617 */
[----:B------:R-:W-:-:S04]  /*0f90*/  IMAD.MOV R35, RZ, RZ, -R23 ;  /* 0x000000ffff237224 */ /* 0x000fc800078e0a17 */
[----:B------:R-:W-:-:S04]  /*0fa0*/  IMAD R34, R35, c[0x0][0x18c], R12 ;  /* 0x0000630023227a24 */ /* 0x000fc800078e020c */
[----:B------:R-:W-:Y:S01]  /*0fb0*/  IMAD R34, R34, c[0x0][0x2b8], RZ ;  /* 0x0000ae0022227a24 */ /* 0x000fe200078e02ff */
[----:B------:R-:W-:Y:S05]  /*0fc0*/  @!P0 BRA `(.L_x_8) ;  /* 0x00000c9000008947 */ /* 0x000fea0003800000 */
[----:B------:R-:W-:Y:S01]  /*0fd0*/  HFMA2.MMA R22, -RZ, RZ, 0, 0 ;  /* 0x00000000ff167435 */ /* 0x000fe200000001ff */
[----:B------:R-:W-:-:S09]  /*0fe0*/  ISETP.NE.AND P0, PT, R33, 0x2, PT ;  /* 0x000000022100780c */ /* 0x000fd20003f05270 */
[----:B------:R-:W-:-:S05]  /*0ff0*/  IMAD.HI.U32 R35, R23, c[0x0][0x19c], R22 ;  /* 0x0000670017237a27 */ /* 0x000fca00078e0016 */
[----:B------:R-:W-:-:S05]  /*1000*/  SHF.R.U32.HI R35, RZ, c[0x0][0x1a0], R35 ;  /* 0x00006800ff237a19 */ /* 0x000fca0000011623 */
[----:B------:R-:W-:-:S04]  /*1010*/  IMAD.MOV R22, RZ, RZ, -R35 ;  /* 0x000000ffff167224 */ /* 0x000fc800078e0a23 */
[----:B------:R-:W-:-:S04]  /*1020*/  IMAD R23, R22, c[0x0][0x198], R23 ;  /* 0x0000660016177a24 */ /* 0x000fc800078e0217 */
[----:B------:R-:W-:Y:S01]  /*1030*/  IMAD R34, R23, c[0x0][0x2bc], R34 ;  /* 0x0000af0017227a24 */ /* 0x000fe200078e0222 */
[----:B------:R-:W-:Y:S05]  /*1040*/  @!P0 BRA `(.L_x_8) ;  /* 0x00000c1000008947 */ /* 0x000fea0003800000 */
[----:B------:R-:W-:Y:S01]  /*1050*/  MOV R22, RZ ;  /* 0x000000ff00167202 */ /* 0x000fe20000000f00 */
[----:B------:R-:W-:Y:S01]  /*1060*/  IMAD.MOV.U32 R23, RZ, RZ, R35 ;  /* 0x000000ffff177224 */ /* 0x000fe200078e0023 */
[----:B------:R-:W-:-:S03]  /*1070*/  ISETP.NE.AND P0, PT, R33, 0x3, PT ;  /* 0x000000032100780c */ /* 0x000fc60003f05270 */
[----:B------:R-:W-:-:S05]  /*1080*/  IMAD.HI.U32 R23, R35, c[0x0][0x1a8], R22 ;  /* 0x00006a0023177a27 */ /* 0x000fca00078e0016 */
[----:B------:R-:W-:-:S04]  /*1090*/  SHF.R.U32.HI R23, RZ, c[0x0][0x1ac], R23 ;  /* 0x00006b00ff177a19 */ /* 0x000fc80000011617 */
[----:B------:R-:W-:-:S05]  /*10a0*/  IADD3 R22, -R23, RZ, RZ ;  /* 0x000000ff17167210 */ /* 0x000fca0007ffe1ff */
[----:B------:R-:W-:-:S04]  /*10b0*/  IMAD R35, R22, c[0x0][0x1a4], R35 ;  /* 0x0000690016237a24 */ /* 0x000fc800078e0223 */
[----:B------:R-:W-:Y:S01]  /*10c0*/  IMAD R34, R35, c[0x0][0x2c0], R34 ;  /* 0x0000b00023227a24 */ /* 0x000fe200078e0222 */
[----:B------:R-:W-:Y:S05]  /*10d0*/  @!P0 BRA `(.L_x_8) ;  /* 0x00000b8000008947 */ /* 0x000fea0003800000 */
[----:B------:R-:W-:Y:S01]  /*10e0*/  IMAD.MOV.U32 R22, RZ, RZ, RZ ;  /* 0x000000ffff167224 */ /* 0x000fe200078e00ff */
[----:B------:R-:W-:-:S03]  /*10f0*/  ISETP.NE.AND P0, PT, R33, 0x4, PT ;  /* 0x000000042100780c */ /* 0x000fc60003f05270 */
[----:B------:R-:W-:-:S05]  /*1100*/  IMAD.HI.U32 R35, R23, c[0x0][0x1b4], R22 ;  /* 0x00006d0017237a27 */ /* 0x000fca00078e0016 */
[----:B------:R-:W-:-:S04]  /*1110*/  SHF.R.U32.HI R35, RZ, c[0x0][0x1b8], R35 ;  /* 0x00006e00ff237a19 */ /* 0x000fc80000011623 */
[----:B------:R-:W-:-:S05]  /*1120*/  IADD3 R22, -R35, RZ, RZ ;  /* 0x000000ff23167210 */ /* 0x000fca0007ffe1ff */
[----:B------:R-:W-:-:S04]  /*1130*/  IMAD R23, R22, c[0x0][0x1b0], R23 ;  /* 0x00006c0016177a24 */ /* 0x000fc800078e0217 */
[----:B------:R-:W-:Y:S01]  /*1140*/  IMAD R34, R23, c[0x0][0x2c4], R34 ;  /* 0x0000b10017227a24 */ /* 0x000fe200078e0222 */
[----:B------:R-:W-:Y:S05]  /*1150*/  @!P0 BRA `(.L_x_8) ;  /* 0x00000b0000008947 */ /* 0x000fea0003800000 */
[----:B------:R-:W-:Y:S01]  /*1160*/  MOV R23, R35 ;  /* 0x0000002300177202 */ /* 0x000fe20000000f00 */
[----:B------:R-:W-:Y:S01]  /*1170*/  IMAD.MOV.U32 R22, RZ, RZ, RZ ;  /* 0x000000ffff167224 */ /* 0x000fe200078e00ff */
[----:B------:R-:W-:-:S03]  /*1180*/  ISETP.NE.AND P0, PT, R33, 0x5, PT ;  /* 0x000000052100780c */ /* 0x000fc60003f05270 */
[----:B------:R-:W-:-:S05]  /*1190*/  IMAD.HI.U32 R23, R35, c[0x0][0x1c0], R22 ;  /* 0x0000700023177a27 */ /* 0x000fca00078e0016 */
[----:B------:R-:W-:-:S05]  /*11a0*/  SHF.R.U32.HI R23, RZ, c[0x0][0x1c4], R23 ;  /* 0x00007100ff177a19 */ /* 0x000fca0000011617 */
[----:B------:R-:W-:-:S04]  /*11b0*/  IMAD.MOV R22, RZ, RZ, -R23 ;  /* 0x000000ffff167224 */ /* 0x000fc800078e0a17 */
[----:B------:R-:W-:-:S04]  /*11c0*/  IMAD R35, R22, c[0x0][0x1bc], R35 ;  /* 0x00006f0016237a24 */ /* 0x000fc800078e0223 */
[----:B------:R-:W-:Y:S01]  /*11d0*/  IMAD R34, R35, c[0x0][0x2c8], R34 ;  /* 0x0000b20023227a24 */ /* 0x000fe200078e0222 */
        /* <DEDUP_REMOVED lines=154> */
[----:B------:R-:W-:Y:S01]  /*1b80*/  ISETP.NE.AND P0, PT, R33, 0x18, PT ;  /* 0x000000182100780c */ /* 0x000fe20003f05270 */
[----:B------:R-:W-:Y:S01]  /*1b90*/  IMAD.MOV.U32 R22, RZ, RZ, RZ ;  /* 0x000000ffff167224 */ /* 0x000fe200078e00ff */
[----:B------:R-:W-:-:S05]  /*1ba0*/  MOV R23, R35 ;  /* 0x0000002300177202 */ /* 0x000fca0000000f00 */
[----:B------:R-:W-:-:S05]  /*1bb0*/  IMAD.HI.U32 R22, R35, c[0x0][0x2a4], R22 ;  /* 0x0000a90023167a27 */ /* 0x000fca00078e0016 */
[----:B------:R-:W-:Y:S01]  /*1bc0*/  SHF.R.U32.HI R23, RZ, c[0x0][0x2a8], R22 ;  /* 0x0000aa00ff177a19 */ /* 0x000fe20000011616 */
[----:B------:R-:W-:-:S03]  /*1bd0*/  @P0 IMAD.MOV.U32 R22, RZ, RZ, RZ ;  /* 0x000000ffff160224 */ /* 0x000fc600078e00ff */
[C---:B------:R-:W-:Y:S01]  /*1be0*/  IADD3 R36, -R23.reuse, RZ, RZ ;  /* 0x000000ff17247210 */ /* 0x040fe20007ffe1ff */
[----:B------:R-:W-:-:S04]  /*1bf0*/  @P0 IMAD.HI.U32 R22, R23, c[0x0][0x2b0], R22 ;  /* 0x0000ac0017160a27 */ /* 0x000fc800078e0016 */
[----:B------:R-:W-:Y:S01]  /*1c00*/  IMAD R35, R36, c[0x0][0x2a0], R35 ;  /* 0x0000a80024237a24 */ /* 0x000fe200078e0223 */
[----:B------:R-:W-:-:S03]  /*1c10*/  @P0 SHF.R.U32.HI R22, RZ, c[0x0][0x2b4], R22 ;  /* 0x0000ad00ff160a19 */ /* 0x000fc60000011616 */
[----:B------:R-:W-:Y:S02]  /*1c20*/  IMAD R34, R35, c[0x0][0x314], R34 ;  /* 0x0000c50023227a24 */ /* 0x000fe400078e0222 */
[----:B------:R-:W-:-:S04]  /*1c30*/  @P0 IMAD.MOV R22, RZ, RZ, -R22 ;  /* 0x000000ffff160224 */ /* 0x000fc800078e0a16 */
[----:B------:R-:W-:-:S04]  /*1c40*/  @P0 IMAD R23, R22, c[0x0][0x2ac], R23 ;  /* 0x0000ab0016170a24 */ /* 0x000fc800078e0217 */
[----:B------:R-:W-:-:S03]  /*1c50*/  @P0 IMAD R34, R23, c[0x0][0x318], R34 ;  /* 0x0000c60017220a24 */ /* 0x000fc600078e0222 */
.L_x_8:
[----:B------:R-:W-:Y:S02]  /*1c60*/  MOV R23, c[0x0][0x32c] ;  /* 0x0000cb0000177a02 */ /* 0x000fe40000000f00 */
[----:B------:R-:W-:-:S03]  /*1c70*/  IADD3 R34, P0, R34, c[0x0][0x320], RZ ;  /* 0x0000c80022227a10 */ /* 0x000fc60007f1e0ff */
[----:B------:R-:W-:Y:S02]  /*1c80*/  FFMA.FTZ R32, R32, R23, c[0x0][0x328] ;  /* 0x0000ca0020207623 */ /* 0x000fe40000010017 */
[----:B------:R-:W-:-:S03]  /*1c90*/  IMAD.X R35, RZ, RZ, c[0x0][0x324], P0 ;  /* 0x0000c900ff237624 */ /* 0x000fc600000e06ff */
[----:B------:R-:W-:-:S05]  /*1ca0*/  F2FP.BF16.PACK_AB R32, RZ, R32 ;  /* 0x00000020ff20723e */ /* 0x000fca00000010ff */
[----:B------:R0:W-:Y:S02]  /*1cb0*/  STG.E.U16 [R34.64], R32 ;  /* 0x0000002022007986 */ /* 0x0001e4000c101508 */
.L_x_7:
[----:B------:R-:W-:Y:S05]  /*1cc0*/  BSYNC B0 ;  /* 0x0000000000007941 */ /* 0x000fea0003800000 */
.L_x_6:
[----:B------:R-:W-:Y:S01]  /*1cd0*/  MOV R33, c[0x0][0x0] ;  /* 0x0000000000217a02 */ /* 0x000fe20000000f00 */
[----:B0-----:R-:W-:Y:S01]  /*1ce0*/  FMUL.RZ R35, R30, 0.15915493667125701904 ;  /* 0x3e22f9831e237820 */ /* 0x001fe2000040c000 */
[----:B------:R-:W-:Y:S03]  /*1cf0*/  BSSY B0, `(.L_x_9) ;  /* 0x00000e4000007945 */ /* 0x000fe60003800000 */
[----:B------:R-:W-:Y:S02]  /*1d00*/  IMAD R33, R33, c[0x0][0xc], RZ ;  /* 0x0000030021217a24 */ /* 0x000fe400078e02ff */
[----:B------:R-:W0:Y:S03]  /*1d10*/  MUFU.COS R35, R35 ;  /* 0x0000002300237308 */ /* 0x000e260000000000 */
[----:B------:R-:W-:-:S04]  /*1d20*/  IADD3 R23, P1, R33, R12, RZ ;  /* 0x0000000c21177210 */ /* 0x000fc80007f3e0ff */
[----:B------:R-:W-:Y:S01]  /*1d30*/  ISETP.GE.U32.AND P0, PT, R23, c[0x0][0x160], PT ;  /* 0x0000580017007a0c */ /* 0x000fe20003f06070 */
[----:B------:R-:W-:-:S05]  /*1d40*/  IMAD.X R22, RZ, RZ, R13, P1 ;  /* 0x000000ffff167224 */ /* 0x000fca00008e060d */
[----:B------:R-:W-:Y:S01]  /*1d50*/  ISETP.GE.AND.EX P0, PT, R22, c[0x0][0x164], PT, P0 ;  /* 0x0000590016007a0c */ /* 0x000fe20003f06300 */
[----:B0-----:R-:W-:-:S12]  /*1d60*/  FMUL.FTZ R28, R28, R35 ;  /* 0x000000231c1c7220 */ /* 0x001fd80000410000 */
[----:B------:R-:W-:Y:S05]  /*1d70*/  @P0 BRA `(.L_x_10) ;  /* 0x00000db000000947 */ /* 0x000fea0003800000 */
[----:B------:R-:W-:Y:S01]  /*1d80*/  ISETP.NE.AND P0, PT, RZ, c[0x0][0x188], PT ;  /* 0x00006200ff007a0c */ /* 0x000fe20003f05270 */
[----:B------:R-:W-:-:S12]  /*1d90*/  HFMA2.MMA R32, -RZ, RZ, 0, 0 ;  /* 0x00000000ff207435 */ /* 0x000fd800000001ff */
[----:B------:R-:W-:Y:S05]  /*1da0*/  @!P0 BRA `(.L_x_11) ;  /* 0x00000d2000008947 */ /* 0x000fea0003800000 */
[----:B------:R-:W-:Y:S01]  /*1db0*/  IMAD.MOV.U32 R22, RZ, RZ, RZ ;  /* 0x000000ffff167224 */ /* 0x000fe200078e00ff */
        /* <DEDUP_REMOVED lines=209> */
.L_x_11:
[----:B------:R-:W-:Y:S02]  /*2ad0*/  MOV R23, c[0x0][0x32c] ;  /* 0x0000cb0000177a02 */ /* 0x000fe40000000f00 */
[----:B------:R-:W-:-:S03]  /*2ae0*/  IADD3 R22, P0, R32, c[0x0][0x320], RZ ;  /* 0x0000c80020167a10 */ /* 0x000fc60007f1e0ff */
[----:B------:R-:W-:Y:S02]  /*2af0*/  FFMA.FTZ R28, R28, R23, c[0x0][0x328] ;  /* 0x0000ca001c1c7623 */ /* 0x000fe40000010017 */
[----:B------:R-:W-:-:S03]  /*2b00*/  IMAD.X R23, RZ, RZ, c[0x0][0x324], P0 ;  /* 0x0000c900ff177624 */ /* 0x000fc600000e06ff */
[----:B------:R-:W-:-:S05]  /*2b10*/  F2FP.BF16.PACK_AB R28, RZ, R28 ;  /* 0x0000001cff1c723e */ /* 0x000fca00000010ff */
[----:B------:R0:W-:Y:S02]  /*2b20*/  STG.E.U16 [R22.64], R28 ;  /* 0x0000001c16007986 */ /* 0x0001e4000c101508 */
.L_x_10:
[----:B------:R-:W-:Y:S05]  /*2b30*/  BSYNC B0 ;  /* 0x0000000000007941 */ /* 0x000fea0003800000 */
.L_x_9:
[----:B------:R-:W1:Y:S01]  /*2b40*/  MUFU.LG2 R29, R29 ;  /* 0x0000001d001d7308 */ /* 0x000e620000000c00 */
[----:B0-----:R-:W-:Y:S01]  /*2b50*/  LEA R23, P1, R33, R12, 0x1 ;  /* 0x0000000c21177211 */ /* 0x001fe200078208ff */
[----:B------:R-:W-:Y:S03]  /*2b60*/  BSSY B0, `(.L_x_12) ;  /* 0x00000e6000007945 */ /* 0x000fe60003800000 */
[----:B------:R-:W-:Y:S02]  /*2b70*/  ISETP.GE.U32.AND P0, PT, R23, c[0x0][0x160], PT ;  /* 0x0000580017007a0c */ /* 0x000fe40003f06070 */
[----:B------:R-:W-:-:S04]  /*2b80*/  IADD3.X R30, RZ, R13, RZ, P1, !PT ;  /* 0x0000000dff1e7210 */ /* 0x000fc80000ffe4ff */
[----:B------:R-:W-:Y:S01]  /*2b90*/  ISETP.GE.AND.EX P0, PT, R30, c[0x0][0x164], PT, P0 ;  /* 0x000059001e007a0c */ /* 0x000fe20003f06300 */
[----:B-1----:R-:W-:-:S04]  /*2ba0*/  FMUL.FTZ R22, R29, 0.69314718246459960938 ;  /* 0x3f3172181d167820 */ /* 0x002fc80000410000 */
[----:B------:R-:W-:-:S04]  /*2bb0*/  FMUL.FTZ R22, R22, -2 ;  /* 0xc000000016167820 */ /* 0x000fc80000410000 */
[----:B------:R0:W1:Y:S04]  /*2bc0*/  MUFU.SQRT R28, R22 ;  /* 0x00000016001c7308 */ /* 0x0000680000002000 */
[----:B------:R-:W-:Y:S05]  /*2bd0*/  @P0 BRA `(.L_x_13) ;  /* 0x00000de000000947 */ /* 0x000fea0003800000 */
[----:B0-----:R-:W-:Y:S01]  /*2be0*/  FMUL.RZ R22, R31, 0.15915493667125701904 ;  /* 0x3e22f9831f167820 */ /* 0x001fe2000040c000 */
[----:B------:R-:W-:Y:S01]  /*2bf0*/  ISETP.NE.AND P0, PT, RZ, c[0x0][0x188], PT ;  /* 0x00006200ff007a0c */ /* 0x000fe20003f05270 */
[----:B------:R-:W-:Y:S02]  /*2c00*/  IMAD.MOV.U32 R32, RZ, RZ, RZ ;  /* 0x000000ffff207224 */ /* 0x000fe400078e00ff */
[----:B------:R-:W0:Y:S02]  /*2c10*/  MUFU.SIN R29, R22 ;  /* 0x00000016001d7308 */ /* 0x000e240000000400 */
[----:B01----:R-:W-:-:S08]  /*2c20*/  FMUL.FTZ R29, R28, R29 ;  /* 0x0000001d1c1d7220 */ /* 0x003fd00000410000 */
[----:B------:R-:W-:Y:S05]  /*2c30*/  @!P0 BRA `(.L_x_14) ;  /* 0x00000d2000008947 */ /* 0x000fea0003800000 */
[----:B------:R-:W-:Y:S01]  /*2c40*/  HFMA2.MMA R22, -RZ, RZ, 0, 0 ;  /* 0x00000000ff167435 */ /* 0x000fe200000001ff */
[----:B------:R-:W-:-:S05]  /*2c50*/  IMAD.MOV.U32 R30, RZ, RZ, c[0x0][0x188] ;  /* 0x00006200ff1e7624 */ /* 0x000fca00078e00ff */
[----:B------:R-:W-:-:S04]  /*2c60*/  ISETP.NE.AND P0, PT, R30, 0x1, PT ;  /* 0x000000011e00780c */ /* 0x000fc80003f05270 */
[----:B------:R-:W-:-:S05]  /*2c70*/  IMAD.HI.U32 R35, R23, c[0x0][0x190], R22 ;  /* 0x0000640017237a27 */ /* 0x000fca00078e0016 */
[----:B------:R-:W-:-:S04]  /*2c80*/  SHF.R.U32.HI R35, RZ, c[0x0][0x194], R35 ;  /* 0x00006500ff237a19 */ /* 0x000fc80000011623 */
[----:B------:R-:W-:-:S05]  /*2c90*/  IADD3 R22, -R35, RZ, RZ ;  /* 0x000000ff23167210 */ /* 0x000fca0007ffe1ff */
[----:B------:R-:W-:-:S04]  /*2ca0*/  IMAD R23, R22, c[0x0][0x18c], R23 ;  /* 0x0000630016177a24 */ /* 0x000fc800078e0217 */
[----:B------:R-:W-:Y:S01]  /*2cb0*/  IMAD R32, R23, c[0x0][0x2b8], RZ ;  /* 0x0000ae0017207a24 */ /* 0x000fe200078e02ff */
        /* <DEDUP_REMOVED lines=10> */
[----:B------:R-:W-:Y:S02]  /*2d60*/  MOV R22, RZ ;  /* 0x000000ff00167202 */ /* 0x000fe40000000f00 */
        /* <DEDUP_REMOVED lines=8> */
[----:B------:R-:W-:Y:S01]  /*2df0*/  IMAD.MOV.U32 R23, RZ, RZ, R35 ;  /* 0x000000ffff177224 */ /* 0x000fe200078e0023 */
[----:B------:R-:W-:-:S08]  /*2e00*/  ISETP.NE.AND P0, PT, R30, 0x4, PT ;  /* 0x000000041e00780c */ /* 0x000fd00003f05270 */
        /* <DEDUP_REMOVED lines=65> */
[----:B------:R-:W-:Y:S02]  /*3220*/  MOV R22, RZ ;  /* 0x000000ff00167202 */ /* 0x000fe40000000f00 */
[----:B------:R-:W-:Y:S02]  /*3230*/  MOV R23, R35 ;  /* 0x0000002300177202 */ /* 0x000fe40000000f00 */
        /* <DEDUP_REMOVED lines=100> */
[----:B------:R-:W-:Y:S02]  /*3880*/  ISETP.NE.AND P0, PT, R30, 0x18, PT ;  /* 0x000000181e00780c */ /* 0x000fe40003f05270 */
[----:B------:R-:W-:Y:S02]  /*3890*/  MOV R22, RZ ;  /* 0x000000ff00167202 */ /* 0x000fe40000000f00 */
        /* <DEDUP_REMOVED lines=8> */
[----:B------:R-:W-:Y:S01]  /*3920*/  IMAD R32, R35, c[0x0][0x314], R32 ;  /* 0x0000c50023207a24 */ /* 0x000fe200078e0220 */
[----:B------:R-:W-:-:S05]  /*3930*/  @P0 IADD3 R22, -R22, RZ, RZ ;  /* 0x000000ff16160210 */ /* 0x000fca0007ffe1ff */
[----:B------:R-:W-:-:S04]  /*3940*/  @P0 IMAD R23, R22, c[0x0][0x2ac], R23 ;  /* 0x0000ab0016170a24 */ /* 0x000fc800078e0217 */
[----:B------:R-:W-:Y:S02]  /*3950*/  @P0 IMAD R32, R23, c[0x0][0x318], R32 ;  /* 0x0000c60017200a24 */ /* 0x000fe400078e0220 */
.L_x_14:
[----:B------:R-:W-:-:S04]  /*3960*/  IMAD.MOV.U32 R22, RZ, RZ, c[0x0][0x32c] ;  /* 0x0000cb00ff167624 */ /* 0x000fc800078e00ff */
[----:B------:R-:W-:Y:S01]  /*3970*/  FFMA.FTZ R29, R29, R22, c[0x0][0x328] ;  /* 0x0000ca001d1d7623 */ /* 0x000fe20000010016 */
[----:B------:R-:W-:-:S04]  /*3980*/  IADD3 R22, P0, R32, c[0x0][0x320], RZ ;  /* 0x0000c80020167a10 */ /* 0x000fc80007f1e0ff */
[----:B------:R-:W-:Y:S02]  /*3990*/  F2FP.BF16.PACK_AB R29, RZ, R29 ;  /* 0x0000001dff1d723e */ /* 0x000fe400000010ff */
[----:B------:R-:W-:-:S05]  /*39a0*/  IADD3.X R23, RZ, c[0x0][0x324], RZ, P0, !PT ;  /* 0x0000c900ff177a10 */ /* 0x000fca00007fe4ff */
[----:B------:R0:W-:Y:S02]  /*39b0*/  STG.E.U16 [R22.64], R29 ;  /* 0x0000001d16007986 */ /* 0x0001e4000c101508 */
.L_x_13:
[----:B------:R-:W-:Y:S05]  /*39c0*/  BSYNC B0 ;  /* 0x0000000000007941 */ /* 0x000fea0003800000 */
.L_x_12:
[----:B0-----:R-:W-:Y:S02]  /*39d0*/  IMAD R23, R33, 0x3, RZ ;  /* 0x0000000321177824 */ /* 0x001fe400078e02ff */
[----:B------:R-:W-:-:S03]  /*39e0*/  FMUL.RZ R29, R31, 0.15915493667125701904 ;  /* 0x3e22f9831f1d7820 */ /* 0x000fc6000040c000 */
[----:B------:R-:W-:-:S03]  /*39f0*/  IADD3 R23, P1, R23, R12, RZ ;  /* 0x0000000c17177210 */ /* 0x000fc60007f3e0ff */
[----:B------:R-:W0:Y:S01]  /*3a00*/  MUFU.COS R29, R29 ;  /* 0x0000001d001d7308 */ /* 0x000e220000000000 */
[----:B------:R-:W-:Y:S02]  /*3a10*/  ISETP.GE.U32.AND P0, PT, R23, c[0x0][0x160], PT ;  /* 0x0000580017007a0c */ /* 0x000fe40003f06070 */
[----:B------:R-:W-:-:S04]  /*3a20*/  IADD3.X R22, RZ, R13, RZ, P1, !PT ;  /* 0x0000000dff167210 */ /* 0x000fc80000ffe4ff */
[----:B------:R-:W-:Y:S01]  /*3a30*/  ISETP.GE.AND.EX P0, PT, R22, c[0x0][0x164], PT, P0 ;  /* 0x0000590016007a0c */ /* 0x000fe20003f06300 */
[----:B01----:R-:W-:-:S12]  /*3a40*/  FMUL.FTZ R28, R28, R29 ;  /* 0x0000001d1c1c7220 */ /* 0x003fd80000410000 */
[----:B------:R-:W-:Y:S05]  /*3a50*/  @P0 BRA `(.L_x_15) ;  /* 0x00000db000000947 */ /* 0x000fea0003800000 */
[----:B------:R-:W-:Y:S01]  /*3a60*/  ISETP.NE.AND P0, PT, RZ, c[0x0][0x188], PT ;  /* 0x00006200ff007a0c */ /* 0x000fe20003f05270 */
[----:B------:R-:W-:-:S12]  /*3a70*/  IMAD.MOV.U32 R30, RZ, RZ, RZ ;  /* 0x000000ffff1e7224 */ /* 0x000fd800078e00ff */
[----:B------:R-:W-:Y:S05]  /*3a80*/  @!P0 BRA `(.L_x_16) ;  /* 0x00000d2000008947 */ /* 0x000fea0003800000 */
[----:B------:R-:W-:Y:S02]  /*3a90*/  MOV R22, RZ ;  /* 0x000000ff00167202 */ /* 0x000fe40000000f00 */
        /* <DEDUP_REMOVED lines=9> */
[----:B------:R-:W-:Y:S02]  /*3b30*/  MOV R23, R31 ;  /* 0x0000001f00177202 */ /* 0x000fe40000000f00 */
[----:B------:R-:W-:-:S07]  /*3b40*/  ISETP.NE.AND P0, PT, R29, 0x2, PT ;  /* 0x000000021d00780c */ /* 0x000fce0003f05270 */
        /* <DEDUP_REMOVED lines=185> */
[----:B------:R-:W-:Y:S01]  /*46e0*/  IMAD.MOV.U32 R23, RZ, RZ, R31 ;  /* 0x000000ffff177224 */ /* 0x000fe200078e001f */
[----:B------:R-:W-:-:S05]  /*46f0*/  MOV R22, RZ ;  /* 0x000000ff00167202 */ /* 0x000fca0000000f00 */
[----:B------:R-:W-:-:S05]  /*4700*/  IMAD.HI.U32 R22, R31, c[0x0][0x2a4], R22 ;  /* 0x0000a9001f167a27 */ /* 0x000fca00078e0016 */
[----:B------:R-:W-:Y:S02]  /*4710*/  SHF.R.U32.HI R23, RZ, c[0x0][0x2a8], R22 ;  /* 0x0000aa00ff177a19 */ /* 0x000fe40000011616 */
[----:B------:R-:W-:Y:S02]  /*4720*/  @P0 MOV R22, RZ ;  /* 0x000000ff00160202 */ /* 0x000fe40000000f00 */
[----:B------:R-:W-:-:S03]  /*4730*/  IADD3 R32, -R23, RZ, RZ ;  /* 0x000000ff17207210 */ /* 0x000fc60007ffe1ff */
[----:B------:R-:W-:-:S04]  /*4740*/  @P0 IMAD.HI.U32 R22, R23, c[0x0][0x2b0], R22 ;  /* 0x0000ac0017160a27 */ /* 0x000fc800078e0016 */
[----:B------:R-:W-:Y:S01]  /*4750*/  IMAD R31, R32, c[0x0][0x2a0], R31 ;  /* 0x0000a800201f7a24 */ /* 0x000fe200078e021f */
[----:B------:R-:W-:-:S03]  /*4760*/  @P0 SHF.R.U32.HI R22, RZ, c[0x0][0x2b4], R22 ;  /* 0x0000ad00ff160a19 */ /* 0x000fc60000011616 */
[----:B------:R-:W-:Y:S02]  /*4770*/  IMAD R30, R31, c[0x0][0x314], R30 ;  /* 0x0000c5001f1e7a24 */ /* 0x000fe400078e021e */
[----:B------:R-:W-:-:S04]  /*4780*/  @P0 IMAD.MOV R22, RZ, RZ, -R22 ;  /* 0x000000ffff160224 */ /* 0x000fc800078e0a16 */
[----:B------:R-:W-:-:S04]  /*4790*/  @P0 IMAD R23, R22, c[0x0][0x2ac], R23 ;  /* 0x0000ab0016170a24 */ /* 0x000fc800078e0217 */
[----:B------:R-:W-:-:S03]  /*47a0*/  @P0 IMAD R30, R23, c[0x0][0x318], R30 ;  /* 0x0000c600171e0a24 */ /* 0x000fc600078e021e */
.L_x_16:
[----:B------:R-:W-:Y:S02]  /*47b0*/  MOV R23, c[0x0][0x32c] ;  /* 0x0000cb0000177a02 */ /* 0x000fe40000000f00 */
[----:B------:R-:W-:-:S03]  /*47c0*/  IADD3 R30, P0, R30, c[0x0][0x320], RZ ;  /* 0x0000c8001e1e7a10 */ /* 0x000fc60007f1e0ff */
[----:B------:R-:W-:Y:S01]  /*47d0*/  FFMA.FTZ R28, R28, R23, c[0x0][0x328] ;  /* 0x0000ca001c1c7623 */ /* 0x000fe20000010017 */
[----:B------:R-:W-:-:S04]  /*47e0*/  IADD3.X R31, RZ, c[0x0][0x324], RZ, P0, !PT ;  /* 0x0000c900ff1f7a10 */ /* 0x000fc800007fe4ff */
[----:B------:R-:W-:-:S05]  /*47f0*/  F2FP.BF16.PACK_AB R28, RZ, R28 ;  /* 0x0000001cff1c723e */ /* 0x000fca00000010ff */
[----:B------:R0:W-:Y:S02]  /*4800*/  STG.E.U16 [R30.64], R28 ;  /* 0x0000001c1e007986 */ /* 0x0001e4000c101508 */
.L_x_15:
[----:B------:R-:W-:Y:S01]  /*4810*/  LEA R12, P0, R33, R12, 0x2 ;  /* 0x0000000c210c7211 */ /* 0x000fe200078010ff */
[----:B------:R-:W-:Y:S01]  /*4820*/  WARPSYNC 0xffffffff ;  /* 0xffffffff00007948 */ /* 0x000fe20003800000 */
[----:B------:R-:W-:Y:S01]  /*4830*/  BAR.SYNC.DEFER_BLOCKING 0x0 ;  /* 0x0000000000007b1d */ /* 0x000fe20000010000 */
[----:B------:R-:W-:Y:S01]  /*4840*/  MOV R32, R20 ;  /* 0x0000001400207202 */ /* 0x000fe20000000f00 */
[----:B0-----:R-:W-:Y:S01]  /*4850*/  IMAD.MOV.U32 R30, RZ, RZ, R27 ;  /* 0x000000ffff1e7224 */ /* 0x001fe200078e001b */
[----:B------:R-:W-:Y:S01]  /*4860*/  MOV R31, R26 ;  /* 0x0000001a001f7202 */ /* 0x000fe20000000f00 */
[----:B------:R-:W-:Y:S01]  /*4870*/  IMAD.X R13, RZ, RZ, R13, P0 ;  /* 0x000000ffff0d7224 */ /* 0x000fe200000e060d */
[----:B------:R-:W-:-:S04]  /*4880*/  ISETP.GE.U32.AND P0, PT, R12, R17, PT ;  /* 0x000000110c00720c */ /* 0x000fc80003f06070 */
[----:B------:R-:W-:-:S13]  /*4890*/  ISETP.GE.AND.EX P0, PT, R13, R24, PT, P0 ;  /* 0x000000180d00720c */ /* 0x000fda0003f06300 */
[----:B------:R-:W-:Y:S01]  /*48a0*/  @P0 CALL.REL.NOINC `(.L_x_17) ;  /* 0x0000001000000944 */ /* 0x000fe20003c00000 */
[----:B------:R-:W-:Y:S05]  /*48b0*/  BRA `(.L_x_18) ;  /* 0xffffbf8000007947 */ /* 0x000fea000383ffff */
.L_x_17:
[----:B------:R-:W-:Y:S05]  /*48c0*/  EXIT ;  /* 0x000000000000794d */ /* 0x000fea0003800000 */
        .weak           $__internal_0_$__cuda_sm20_div_s64
        .type           $__internal_0_$__cuda_sm20_div_s64,@function
        .size           $__internal_0_$__cuda_sm20_div_s64,(.L_x_307 - $__internal_0_$__cuda_sm20_div_s64)
$__internal_0_$__cuda_sm20_div_s64:
[----:B------:R-:W-:Y:S02]  /*48d0*/  UMOV UR5, URZ ;  /* 0x0000003f00057c82 */ /* 0x000fe40008000000 */
[----:B------:R-:W0:Y:S08]  /*48e0*/  I2F.U64.RP R17, UR4 ;  /* 0x0000000400117d12 */ /* 0x000e300008309000 */
[----:B0-----:R-:W0:Y:S02]  /*48f0*/  MUFU.RCP R17, R17 ;  /* 0x0000001100117308 */ /* 0x001e240000001000 */
[----:B0-----:R-:W-:-:S02]  /*4900*/  IADD3 R22, R17, 0x1ffffffe, RZ ;  /* 0x1ffffffe11167810 */ /* 0x001fc40007ffe0ff */
[----:B------:R-:W-:-:S04]  /*4910*/  IADD3 R17, P4, RZ, -UR6, RZ ;  /* 0x80000006ff117c10 */ /* 0x000fc8000ff9e0ff */
[----:B------:R-:W0:Y:S02]  /*4920*/  F2I.U64.TRUNC R22, R22 ;  /* 0x0000001600167311 */ /* 0x000e24000020d800 */
[----:B0-----:R-:W-:-:S04]  /*4930*/  IMAD.WIDE.U32 R20, R22, UR4, RZ ;  /* 0x0000000416147c25 */ /* 0x001fc8000f8e00ff */
[----:B------:R-:W-:Y:S01]  /*4940*/  IMAD R21, R23, UR4, R21 ;  /* 0x0000000417157c24 */ /* 0x000fe2000f8e0215 */
[----:B------:R-:W-:-:S04]  /*4950*/  IADD3 R25, P0, RZ, -R20, RZ ;  /* 0x80000014ff197210 */ /* 0x000fc80007f1e0ff */
[----:B------:R-:W-:Y:S01]  /*4960*/  IADD3.X R27, RZ, ~R21, RZ, P0, !PT ;  /* 0x80000015ff1b7210 */ /* 0x000fe200007fe4ff */
[----:B------:R-:W-:Y:S01]  /*4970*/  IMAD.HI.U32 R20, R22, R25, RZ ;  /* 0x0000001916147227 */ /* 0x000fe200078e00ff */
[----:B------:R-:W-:-:S03]  /*4980*/  MOV R21, R22 ;  /* 0x0000001600157202 */ /* 0x000fc60000000f00 */
[-C--:B------:R-:W-:Y:S02]  /*4990*/  IMAD R29, R23, R27.reuse, RZ ;  /* 0x0000001b171d7224 */ /* 0x080fe400078e02ff */
[----:B------:R-:W-:-:S06]  /*49a0*/  IMAD.WIDE.U32 R20, P0, R22, R27, R20 ;  /* 0x0000001b16147225 */ /* 0x000fcc0007800014 */
[----:B------:R-:W-:-:S04]  /*49b0*/  IMAD.HI.U32 R20, P1, R23, R25, R20 ;  /* 0x0000001917147227 */ /* 0x000fc80007820014 */
[----:B------:R-:W-:Y:S01]  /*49c0*/  IMAD.HI.U32 R25, R23, R27, RZ ;  /* 0x0000001b17197227 */ /* 0x000fe200078e00ff */
[----:B------:R-:W-:-:S03]  /*49d0*/  IADD3 R21, P2, R29, R20, RZ ;  /* 0x000000141d157210 */ /* 0x000fc60007f5e0ff */
[----:B------:R-:W-:Y:S02]  /*49e0*/  IMAD.X R25, R25, 0x1, R23, P0 ;  /* 0x0000000119197824 */ /* 0x000fe400000e0617 */
[----:B------:R-:W-:-:S03]  /*49f0*/  IMAD.WIDE.U32 R22, R21, UR4, RZ ;  /* 0x0000000415167c25 */ /* 0x000fc6000f8e00ff */
[----:B------:R-:W-:Y:S02]  /*4a00*/  IADD3.X R25, RZ, RZ, R25, P2, P1 ;  /* 0x000000ffff197210 */ /* 0x000fe400017e2419 */
[----:B------:R-:W-:Y:S02]  /*4a10*/  IADD3 R27, P0, RZ, -R22, RZ ;  /* 0x80000016ff1b7210 */ /* 0x000fe40007f1e0ff */
[----:B------:R-:W-:Y:S01]  /*4a20*/  ISETP.LE.AND P1, PT, RZ, UR7, PT ;  /* 0x00000007ff007c0c */ /* 0x000fe2000bf23270 */
[----:B------:R-:W-:Y:S01]  /*4a30*/  IMAD R22, R25, UR4, R23 ;  /* 0x0000000419167c24 */ /* 0x000fe2000f8e0217 */
[----:B------:R-:W-:Y:S01]  /*4a40*/  IADD3.X R23, RZ, ~UR7, RZ, P4, !PT ;  /* 0x80000007ff177c10 */ /* 0x000fe2000a7fe4ff */
[----:B------:R-:W-:Y:S01]  /*4a50*/  IMAD.HI.U32 R20, R21, R27, RZ ;  /* 0x0000001b15147227 */ /* 0x000fe200078e00ff */
[----:B------:R-:W-:Y:S02]  /*4a60*/  SEL R17, R17, UR6, !P1 ;  /* 0x0000000611117c07 */ /* 0x000fe4000c800000 */
[----:B------:R-:W-:-:S02]  /*4a70*/  IADD3.X R22, RZ, ~R22, RZ, P0, !PT ;  /* 0x80000016ff167210 */ /* 0x000fc400007fe4ff */
[----:B------:R-:W-:-:S03]  /*4a80*/  SEL R23, R23, UR7, !P1 ;  /* 0x0000000717177c07 */ /* 0x000fc6000c800000 */
[----:B------:R-:W-:-:S04]  /*4a90*/  IMAD.WIDE.U32 R20, P0, R21, R22, R20 ;  /* 0x0000001615147225 */ /* 0x000fc80007800014 */
[----:B------:R-:W-:-:S04]  /*4aa0*/  IMAD.HI.U32 R28, R25, R22, RZ ;  /* 0x00000016191c7227 */ /* 0x000fc800078e00ff */
[----:B------:R-:W-:-:S04]  /*4ab0*/  IMAD.HI.U32 R20, P2, R25, R27, R20 ;  /* 0x0000001b19147227 */ /* 0x000fc80007840014 */
[----:B------:R-:W-:Y:S02]  /*4ac0*/  IMAD R21, R25, R22, RZ ;  /* 0x0000001619157224 */ /* 0x000fe400078e02ff */
[----:B------:R-:W-:-:S03]  /*4ad0*/  IMAD.X R25, R28, 0x1, R25, P0 ;  /* 0x000000011c197824 */ /* 0x000fc600000e0619 */
[----:B------:R-:W-:Y:S01]  /*4ae0*/  IADD3 R22, P3, R21, R20, RZ ;  /* 0x0000001415167210 */ /* 0x000fe20007f7e0ff */
[----:B------:R-:W-:-:S03]  /*4af0*/  HFMA2.MMA R21, -RZ, RZ, 0, 0 ;  /* 0x00000000ff157435 */ /* 0x000fc600000001ff */
[----:B------:R-:W-:Y:S01]  /*4b00*/  IADD3.X R28, RZ, RZ, R25, P3, P2 ;  /* 0x000000ffff1c7210 */ /* 0x000fe20001fe4419 */
[----:B------:R-:W-:-:S04]  /*4b10*/  IMAD.HI.U32 R20, R22, R17, RZ ;  /* 0x0000001116147227 */ /* 0x000fc800078e00ff */
[-C--:B------:R-:W-:Y:S02]  /*4b20*/  IMAD R27, R28, R23.reuse, RZ ;  /* 0x000000171c1b7224 */ /* 0x080fe400078e02ff */
[----:B------:R-:W-:-:S04]  /*4b30*/  IMAD.WIDE.U32 R20, R22, R23, R20 ;  /* 0x0000001716147225 */ /* 0x000fc800078e0014 */
[----:B------:R-:W-:-:S04]  /*4b40*/  IMAD.HI.U32 R25, R28, R23, RZ ;  /* 0x000000171c197227 */ /* 0x000fc800078e00ff */
[----:B------:R-:W-:-:S05]  /*4b50*/  IMAD.HI.U32 R20, P0, R28, R17, R20 ;  /* 0x000000111c147227 */ /* 0x000fca0007800014 */
[----:B------:R-:W-:Y:S02]  /*4b60*/  IADD3 R22, P2, R27, R20, RZ ;  /* 0x000000141b167210 */ /* 0x000fe40007f5e0ff */
[----:B------:R-:W-:-:S03]  /*4b70*/  IADD3.X R25, R25, RZ, RZ, P0, !PT ;  /* 0x000000ff19197210 */ /* 0x000fc600007fe4ff */
[----:B------:R-:W-:-:S04]  /*4b80*/  IMAD.WIDE.U32 R20, R22, UR4, RZ ;  /* 0x0000000416147c25 */ /* 0x000fc8000f8e00ff */
[----:B------:R-:W-:Y:S01]  /*4b90*/  IMAD.X R25, RZ, RZ, R25, P2 ;  /* 0x000000ffff197224 */ /* 0x000fe200010e0619 */
[----:B------:R-:W-:Y:S02]  /*4ba0*/  IADD3 R20, P0, -R20, R17, RZ ;  /* 0x0000001114147210 */ /* 0x000fe40007f1e1ff */
[----:B------:R-:W-:Y:S01]  /*4bb0*/  IADD3 R17, P3, R22, 0x1, RZ ;  /* 0x0000000116117810 */ /* 0x000fe20007f7e0ff */
[----:B------:R-:W-:Y:S01]  /*4bc0*/  IMAD R28, R25, UR4, R21 ;  /* 0x00000004191c7c24 */ /* 0x000fe2000f8e0215 */
[----:B------:R-:W-:-:S04]  /*4bd0*/  IADD3 R21, P2, R20, -UR4, RZ ;  /* 0x8000000414157c10 */ /* 0x000fc8000ff5e0ff */
[----:B------:R-:W-:Y:S02]  /*4be0*/  IADD3.X R28, ~R28, R23, RZ, P0, !PT ;  /* 0x000000171c1c7210 */ /* 0x000fe400007fe5ff */
[----:B------:R-:W-:Y:S02]  /*4bf0*/  ISETP.GE.U32.AND P0, PT, R20, UR4, PT ;  /* 0x0000000414007c0c */ /* 0x000fe4000bf06070 */
[C---:B------:R-:W-:Y:S02]  /*4c00*/  IADD3.X R23, R28.reuse, -0x1, RZ, P2, !PT ;  /* 0xffffffff1c177810 */ /* 0x040fe400017fe4ff */
[----:B------:R-:W-:-:S04]  /*4c10*/  ISETP.GE.U32.AND.EX P0, PT, R28, RZ, PT, P0 ;  /* 0x000000ff1c00720c */ /* 0x000fc80003f06100 */
[----:B------:R-:W-:Y:S02]  /*4c20*/  SEL R21, R21, R20, P0 ;  /* 0x0000001415157207 */ /* 0x000fe40000000000 */
[-C--:B------:R-:W-:Y:S02]  /*4c30*/  IADD3.X R20, RZ, R25.reuse, RZ, P3, !PT ;  /* 0x00000019ff147210 */ /* 0x080fe40001ffe4ff */
[----:B------:R-:W-:Y:S02]  /*4c40*/  SEL R17, R17, R22, P0 ;  /* 0x0000001611117207 */ /* 0x000fe40000000000 */
[----:B------:R-:W-:Y:S02]  /*4c50*/  SEL R23, R23, R28, P0 ;  /* 0x0000001c17177207 */ /* 0x000fe40000000000 */
[----:B------:R-:W-:Y:S02]  /*4c60*/  ISETP.GE.U32.AND P2, PT, R21, UR4, PT ;  /* 0x0000000415007c0c */ /* 0x000fe4000bf46070 */
[----:B------:R-:W-:-:S02]  /*4c70*/  SEL R22, R20, R25, P0 ;  /* 0x0000001914167207 */ /* 0x000fc40000000000 */
[----:B------:R-:W-:Y:S02]  /*4c80*/  IADD3 R20, P3, R17, 0x1, RZ ;  /* 0x0000000111147810 */ /* 0x000fe40007f7e0ff */
[----:B------:R-:W-:Y:S02]  /*4c90*/  ISETP.GE.U32.AND.EX P0, PT, R23, RZ, PT, P2 ;  /* 0x000000ff1700720c */ /* 0x000fe40003f06120 */
[----:B------:R-:W-:Y:S01]  /*4ca0*/  MOV R25, 0x0 ;  /* 0x0000000000197802 */ /* 0x000fe20000000f00 */
[----:B------:R-:W-:Y:S01]  /*4cb0*/  IMAD.X R21, RZ, RZ, R22, P3 ;  /* 0x000000ffff157224 */ /* 0x000fe200018e0616 */
[----:B------:R-:W-:-:S04]  /*4cc0*/  SEL R20, R20, R17, P0 ;  /* 0x0000001114147207 */ /* 0x000fc80000000000 */
[----:B------:R-:W-:Y:S02]  /*4cd0*/  SEL R21, R21, R22, P0 ;  /* 0x0000001615157207 */ /* 0x000fe40000000000 */
[-C--:B------:R-:W-:Y:S02]  /*4ce0*/  IADD3 R17, P2, RZ, -R20.reuse, RZ ;  /* 0x80000014ff117210 */ /* 0x080fe40007f5e0ff */
[----:B------:R-:W-:Y:S02]  /*4cf0*/  ISETP.NE.U32.AND P0, PT, RZ, UR4, PT ;  /* 0x00000004ff007c0c */ /* 0x000fe4000bf05070 */
[----:B------:R-:W-:Y:S02]  /*4d00*/  IADD3.X R22, RZ, ~R21, RZ, P2, !PT ;  /* 0x80000015ff167210 */ /* 0x000fe400017fe4ff */
[----:B------:R-:W-:Y:S02]  /*4d10*/  ISETP.NE.AND.EX P0, PT, RZ, RZ, PT, P0 ;  /* 0x000000ffff00720c */ /* 0x000fe40003f05300 */
[----:B------:R-:W-:-:S02]  /*4d20*/  SEL R20, R17, R20, !P1 ;  /* 0x0000001411147207 */ /* 0x000fc40004800000 */
[----:B------:R-:W-:Y:S02]  /*4d30*/  SEL R21, R22, R21, !P1 ;  /* 0x0000001516157207 */ /* 0x000fe40004800000 */
[----:B------:R-:W-:Y:S02]  /*4d40*/  SEL R20, R20, 0xffffffff, P0 ;  /* 0xffffffff14147807 */ /* 0x000fe40000000000 */
[----:B------:R-:W-:Y:S01]  /*4d50*/  SEL R21, R21, 0xffffffff, P0 ;  /* 0xffffffff15157807 */ /* 0x000fe20000000000 */
[----:B------:R-:W-:Y:S06]  /*4d60*/  RET.REL.NODEC R24 `(_ZN2at6native54_GLOBAL__N__3a6f1fcb_21_DistributionNormal_cu_0c5b6e8543distribution_elementwise_grid_stride_kernelIfLi4EZNS0_9templates4cuda20normal_and_transformIN3c108BFloat16EfPNS_17CUDAGeneratorImplEZZZNS4_13normal_kernelIS9_EEvRKNS_10TensorBaseEddT_ENKUlvE_clEvENKUlvE2_clEvEUlfE_EEvRNS_18TensorIteratorBaseET1_T2_EUlP24curandStatePhilox4_32_10E0_ZNS1_27distribution_nullary_kernelIS7_f6float4S9_SO_SH_EEvSJ_SL_RKT3_T4_EUlifE0_EEvlNS_15PhiloxCudaStateESK_SL_) ;  /* 0xffffb29018007950 */ /* 0x000fec0003c3ffff */
.L_x_19:
[----:B------:R-:W-:-:S00]  /*4d70*/  BRA `(.L_x_19) ;  /* 0xfffffff000007947 */ /* 0x000fc0000383ffff */
[----:B------:R-:W-:-:S00]  /*4d80*/  NOP ;  /* 0x0000000000007918 */ /* 0x000fc00000000000 */
[----:B------:R-:W-:-:S00]  /*4d90*/  NOP ;  /* 0x0000000000007918 */ /* 0x000fc00000000000 */
[----:B------:R-:W-:-:S00]  /*4da0*/  NOP ;  /* 0x0000000000007918 */ /* 0x000fc00000000000 */
[----:B------:R-:W-:-:S00]  /*4db0*/  NOP ;  /* 0x0000000000007918 */ /* 0x000fc00000000000 */
[----:B------:R-:W-:-:S00]  /*4dc0*/  NOP ;  /* 0x0000000000007918 */ /* 0x000fc00000000000 */
[----:B------:R-:W-:-:S00]  /*4dd0*/  NOP ;  /* 0x0000000000007918 */ /* 0x000fc00000000000 */
[----:B------:R-:W-:-:S00]  /*4de0*/  NOP ;  /* 0x0000000000007918 */ /* 0x000fc00000000000 */
[----:B------:R-:W-:-:S00]  /*4df0*/  NOP ;  /* 0x0000000000007918 */ /* 0x000fc00000000000 */
.L_x_307:


//--------------------- .text._ZN2at6native54_GLOBAL__N__3a6f1fcb_21_DistributionNormal_cu_0c5b6e8543distribution_elementwise_grid_stride_kernelIfLi4EZNS0_9templates4cuda20normal_and_transformIN3c108BFloat16EfPNS_17CUDAGeneratorImplEZZZNS4_13normal_kernelIS9_EEvRKNS_10TensorBaseEddT_ENKUlvE_clEvENKUlvE2_clEvEUlfE_EEvRNS_18TensorIteratorBaseET1_T2_EUlP24curandStatePhilox4_32_10E0_ZNS1_27distribution_nullary_kernelIS7_f6float4S9_SO_SH_EEvSJ_SL_RKT3_T4_EUlifE_EEvlNS_15PhiloxCudaStateESK_SL_ --------------------------
	.section	.text._ZN2at6native54_GLOBAL__N__3a6f1fcb_21_DistributionNormal_cu_0c5b6e8543distribution_elementwise_grid_stride_kernelIfLi4EZNS0_9templates4cuda20normal_and_transformIN3c108BFloat16EfPNS_17CUDAGeneratorImplEZZZNS4_13normal_kernelIS9_EEvRKNS_10TensorBaseEddT_ENKUlvE_clEvENKUlvE2_clEvEUlfE_EEvRNS_18TensorIteratorBaseET1_T2_EUlP24curandStatePhilox4_32_10E0_ZNS1_27distribution_nullary_kernelIS7_f6float4S9_SO_SH_EEvSJ_SL_RKT3_T4_EUlifE_EEvlNS_15PhiloxCudaStateESK_SL_,"ax",@progbits
	.sectioninfo	@"SHI_REGISTERS=48"
	.align	128
.text._ZN2at6native54_GLOBAL__N__3a6f1fcb_21_DistributionNormal_cu_0c5b6e8543distribution_elementwise_grid_stride_kernelIfLi4EZNS0_9templates4cuda20normal_and_transformIN3c108BFloat16EfPNS_17CUDAGeneratorImplEZZZNS4_13normal_kernelIS9_EEvRKNS_10TensorBaseEddT_ENKUlvE_clEvENKUlvE2_clEvEUlfE_EEvRNS_18TensorIteratorBaseET1_T2_EUlP24curandStatePhilox4_32_10E0_ZNS1_27distribution_nullary_kernelIS7_f6float4S9_SO_SH_EEvSJ_SL_RKT3_T4_EUlifE_EEvlNS_15PhiloxCudaStateESK_SL_:
        .type           _ZN2at6native54_GLOBAL__N__3a6f1fcb_21_DistributionNormal_cu_0c5b6e8543distribution_elementwise_grid_stride_kernelIfLi4EZNS0_9templates4cuda20normal_and_transformIN3c108BFloat16EfPNS_17CUDAGeneratorImplEZZZNS4_13normal_kernelIS9_EEvRKNS_10TensorBaseEddT_ENKUlvE_clEvENKUlvE2_clEvEUlfE_EEvRNS_18TensorIteratorBaseET1_T2_EUlP24curandStatePhilox4_32_10E0_ZNS1_27distribution_nullary_kernelIS7_f6float4S9_SO_SH_EEvSJ_SL_RKT3_T4_EUlifE_EEvlNS_15PhiloxCudaStateESK_SL_,@function
        .size           _ZN2at6native54_GLOBAL__N__3a6f1fcb_21_DistributionNormal_cu_0c5b6e8543distribution_elementwise_grid_stride_kernelIfLi4EZNS0_9templates4cuda20normal_and_transformIN3c108BFloat16EfPNS_17CUDAGeneratorImplEZZZNS4_13normal_kernelIS9_EEvRKNS_10TensorBaseEddT_ENKUlvE_clEvENKUlvE2_clEvEUlfE_EEvRNS_18TensorIteratorBaseET1_T2_EUlP24curandStatePhilox4_32_10E0_ZNS1_27distribution_nullary_kernelIS7_f6float4S9_SO_SH_EEvSJ_SL_RKT3_T4_EUlifE_EEvlNS_15PhiloxCudaStateESK_SL_,(.L_x_309 - _ZN2at6native54_GLOBAL__N__3a6f1fcb_21_DistributionNormal_cu_0c5b6e8543distribution_elementwise_grid_stride_kernelIfLi4EZNS0_9templates4cuda20normal_and_transformIN3c108BFloat16EfPNS_17CUDAGeneratorImplEZZZNS4_13normal_kernelIS9_EEvRKNS_10TensorBaseEddT_ENKUlvE_clEvENKUlvE2_clEvEUlfE_EEvRNS_18TensorIteratorBaseET1_T2_EUlP24curandStatePhilox4_32_10E0_ZNS1_27distribution_nullary_kernelIS7_f6float4S9_SO_SH_EEvSJ_SL_RKT3_T4_EUlifE_EEvlNS_15PhiloxCudaStateESK_SL_)
        .other          _ZN2at6native54_GLOBAL__N__3a6f1fcb_21_DistributionNormal_cu_0c5b6e8543distribution_elementwise_grid_stride_kernelIfLi4EZNS0_9templates4cuda20normal_and_transformIN3c108BFloat16EfPNS_17CUDAGeneratorImplEZZZNS4_13normal_kernelIS9_EEvRKNS_10TensorBaseEddT_ENKUlvE_clEvENKUlvE2_clEvEUlfE_EEvRNS_18TensorIteratorBaseET1_T2_EUlP24curandStatePhilox4_32_10E0_ZNS1_27distribution_nullary_kernelIS7_f6float4S9_SO_SH_EEvSJ_SL_RKT3_T4_EUlifE_EEvlNS_15PhiloxCudaStateESK_SL_,@"STO_CUDA_ENTRY STV_DEFAULT"
_ZN2at6native54_GLOBAL__N__3a6f1fcb_21_DistributionNormal_cu_0c5b6e8543distribution_elementwise_grid_stride_kernelIfLi4EZNS0_9templates4cuda20normal_and_transformIN3c108BFloat16EfPNS_17CUDAGeneratorImplEZZZNS4_13normal_kernelIS9_EEvRKNS_10TensorBaseEddT_ENKUlvE_clEvENKUlvE2_clEvEUlfE_EEvRNS_18TensorIteratorBaseET1_T2_EUlP24curandStatePhilox4_32_10E0_ZNS1_27distribution_nullary_kernelIS7_f6float4S9_SO_SH_EEvSJ_SL_RKT3_T4_EUlifE_EEvlNS_15PhiloxCudaStateESK_SL_:
[----:B------:R-:W-:Y:S02]  /*0000*/  IMAD.MOV.U32 R1, RZ, RZ, c[0x0][0x28] ;  /* 0x00000a00ff017624 */ /* 0x000fe400078e00ff */
[----:B------:R-:W-:Y:S01]  /*0010*/  ULDC.U8 UR4, c[0x0][0x17c] ;  /* 0x00005f0000047ab9 */ /* 0x000fe20000000000 */
[----:B------:R-:W-:Y:S01]  /*0020*/  IMAD.MOV.U32 R40, RZ, RZ, c[0x0][0x170] ;  /* 0x00005c00ff287624 */ /* 0x000fe200078e00ff */
[----:B------:R-:W-:Y:S01]  /*0030*/  ISETP.NE.AND P0, PT, RZ, UR4, PT ;  /* 0x00000004ff007c0c */ /* 0x000fe2000bf05270 */
[----:B------:R-:W-:Y:S01]  /*0040*/  IMAD.MOV.U32 R25, RZ, RZ, c[0x0][0x174] ;  /* 0x00005d00ff197624 */ /* 0x000fe200078e00ff */
[----:B------:R-:W-:Y:S01]  /*0050*/  ULDC.64 UR8, c[0x0][0x118] ;  /* 0x0000460000087ab9 */ /* 0x000fe20000000a00 */
[----:B------:R-:W-:Y:S01]  /*0060*/  MOV R18, c[0x0][0x168] ;  /* 0x00005a0000127a02 */ /* 0x000fe20000000f00 */
[----:B------:R-:W-:Y:S01]  /*0070*/  IMAD.MOV.U32 R19, RZ, RZ, c[0x0][0x16c] ;  /* 0x00005b00ff137624 */ /* 0x000fe200078e00ff */
[----:B------:R-:W0:Y:S04]  /*0080*/  S2R R32, SR_TID.X ;  /* 0x0000000000207919 */ /* 0x000e280000002100 */
[----:B------:R-:W0:Y:S01]  /*0090*/  S2R R5, SR_CTAID.X ;  /* 0x0000000000057919 */ /* 0x000e220000002500 */
[----:B------:R-:W-:Y:S01]  /*00a0*/  IMAD.MOV.U32 R33, RZ, RZ, RZ ;  /* 0x000000ffff217224 */ /* 0x000fe200078e00ff */
[----:B------:R-:W-:-:S02]  /*00b0*/  UMOV UR6, 0x1 ;  /* 0x0000000100067882 */ /* 0x000fc40000000000 */
[----:B------:R-:W-:Y:S01]  /*00c0*/  @P0 IMAD.MOV.U32 R2, RZ, RZ, R40 ;  /* 0x000000ffff020224 */ /* 0x000fe200078e0028 */
[----:B------:R-:W2:Y:S01]  /*00d0*/  @P0 LDG.E.64 R18, [R18.64] ;  /* 0x0000000812120981 */ /* 0x000ea2000c1e1b00 */
[----:B------:R-:W-:Y:S01]  /*00e0*/  @P0 IMAD.MOV.U32 R3, RZ, RZ, R25 ;  /* 0x000000ffff030224 */ /* 0x000fe200078e0019 */
[----:B------:R-:W-:-:S05]  /*00f0*/  ULDC.64 UR4, c[0x0][0x160] ;  /* 0x0000580000047ab9 */ /* 0x000fca0000000a00 */
[----:B------:R-:W3:Y:S01]  /*0100*/  @P0 LDG.E.64 R2, [R2.64] ;  /* 0x0000000802020981 */ /* 0x000ee2000c1e1b00 */
[----:B0-----:R-:W-:-:S06]  /*0110*/  IMAD.WIDE.U32 R32, R5, c[0x0][0x0], R32 ;  /* 0x0000000005207a25 */ /* 0x001fcc00078e0020 */
[----:B------:R-:W-:Y:S01]  /*0120*/  IMAD.WIDE.U32 R6, R32, -0x326172a9, RZ ;  /* 0xcd9e8d5720067825 */ /* 0x000fe200078e00ff */
[----:B------:R-:W-:-:S04]  /*0130*/  UIADD3 UR6, UP0, -UR6, UR4, URZ ;  /* 0x0000000406067290 */ /* 0x000fc8000ff1e13f */
[----:B------:R-:W-:Y:S01]  /*0140*/  UIADD3.X UR7, UR5, -0x1, URZ, UP0, !UPT ;  /* 0xffffffff05077890 */ /* 0x000fe200087fe43f */
[----:B------:R-:W-:Y:S02]  /*0150*/  MOV R28, R32 ;  /* 0x00000020001c7202 */ /* 0x000fe40000000f00 */
[----:B---3--:R-:W-:-:S05]  /*0160*/  @P0 IADD3 R40, P1, R2, c[0x0][0x178], RZ ;  /* 0x00005e0002280a10 */ /* 0x008fca0007f3e0ff */
[----:B------:R-:W-:-:S05]  /*0170*/  @P0 IMAD.X R25, RZ, RZ, R3, P1 ;  /* 0x000000ffff190224 */ /* 0x000fca00008e0603 */
        /* <DEDUP_REMOVED lines=42> */
[----:B------:R-:W-:Y:S02]  /*0420*/  ISETP.NE.U32.AND P0, PT, RZ, UR7, PT ;  /* 0x00000007ff007c0c */ /* 0x000fe4000bf05070 */
[----:B------:R-:W-:Y:S01]  /*0430*/  IADD3 R14, R19, 0x1fd5c5a3, RZ ;  /* 0x1fd5c5a3130e7810 */ /* 0x000fe20007ffe0ff */
[----:B------:R-:W-:Y:S01]  /*0440*/  IMAD.WIDE.U32 R22, R22, -0x326172a9, RZ ;  /* 0xcd9e8d5716167825 */ /* 0x000fe200078e00ff */
[----:B------:R-:W-:Y:S02]  /*0450*/  IADD3 R15, R18, 0x5384540f, RZ ;  /* 0x5384540f120f7810 */ /* 0x000fe40007ffe0ff */
[----:B------:R-:W-:Y:S02]  /*0460*/  LOP3.LUT R26, R21, R26, R14, 0x96, !PT ;  /* 0x0000001a151a7212 */ /* 0x000fe400078e960e */
[----:B------:R-:W-:-:S02]  /*0470*/  LOP3.LUT R27, R23, R16, R15, 0x96, !PT ;  /* 0x00000010171b7212 */ /* 0x000fc400078e960f */
[----:B------:R-:W-:Y:S01]  /*0480*/  IADD3 R29, R18, -0xe443238, RZ ;  /* 0xf1bbcdc8121d7810 */ /* 0x000fe20007ffe0ff */
[----:B------:R-:W-:Y:S01]  /*0490*/  IMAD.HI.U32 R41, R26, -0x326172a9, RZ ;  /* 0xcd9e8d571a297827 */ /* 0x000fe200078e00ff */
[----:B------:R-:W-:-:S03]  /*04a0*/  IADD3 R31, R19, -0x24c28bd8, RZ ;  /* 0xdb3d7428131f7810 */ /* 0x000fc60007ffe0ff */
[----:B------:R-:W-:Y:S01]  /*04b0*/  IMAD.HI.U32 R24, R27, -0x2daee0ad, RZ ;  /* 0xd2511f531b187827 */ /* 0x000fe200078e00ff */
[----:B------:R-:W-:-:S03]  /*04c0*/  LOP3.LUT R41, R41, R22, R29, 0x96, !PT ;  /* 0x0000001629297212 */ /* 0x000fc600078e961d */
        /* <DEDUP_REMOVED lines=9> */
[----:B------:R-:W-:Y:S05]  /*0560*/  CALL.REL.NOINC `($__internal_1_$__cuda_sm20_div_s64) ;  /* 0x00000df000007944 */ /* 0x000fea0003c00000 */
[----:B------:R-:W-:Y:S02]  /*0570*/  IMAD.MOV.U32 R20, RZ, RZ, R22 ;  /* 0x000000ffff147224 */ /* 0x000fe400078e0016 */
[----:B------:R-:W-:Y:S01]  /*0580*/  IMAD.MOV.U32 R21, RZ, RZ, R23 ;  /* 0x000000ffff157224 */ /* 0x000fe200078e0017 */
[----:B------:R-:W-:Y:S05]  /*0590*/  BRA `(.L_x_21) ;  /* 0x0000016000007947 */ /* 0x000fea0003800000 */
.L_x_20:
[----:B------:R-:W-:-:S04]  /*05a0*/  IMAD.MOV.U32 R20, RZ, RZ, c[0x0][0x0] ;  /* 0x00000000ff147624 */ /* 0x000fc800078e00ff */
[----:B------:R-:W-:-:S04]  /*05b0*/  IMAD R20, R20, c[0x0][0xc], RZ ;  /* 0x0000030014147a24 */ /* 0x000fc800078e02ff */
[----:B------:R-:W-:-:S04]  /*05c0*/  IMAD.SHL.U32 R30, R20, 0x4, RZ ;  /* 0x00000004141e7824 */ /* 0x000fc800078e00ff */
[----:B------:R-:W0:Y:S01]  /*05d0*/  I2F.U32.RP R22, R30 ;  /* 0x0000001e00167306 */ /* 0x000e220000209000 */
[----:B------:R-:W-:Y:S01]  /*05e0*/  IMAD.MOV R23, RZ, RZ, -R30 ;  /* 0x000000ffff177224 */ /* 0x000fe200078e0a1e */
[----:B------:R-:W-:-:S06]  /*05f0*/  ISETP.NE.U32.AND P2, PT, R30, RZ, PT ;  /* 0x000000ff1e00720c */ /* 0x000fcc0003f45070 */
[----:B0-----:R-:W0:Y:S02]  /*0600*/  MUFU.RCP R22, R22 ;  /* 0x0000001600167308 */ /* 0x001e240000001000 */
[----:B0-----:R-:W-:-:S06]  /*0610*/  IADD3 R20, R22, 0xffffffe, RZ ;  /* 0x0ffffffe16147810 */ /* 0x001fcc0007ffe0ff */
[----:B------:R0:W1:Y:S02]  /*0620*/  F2I.FTZ.U32.TRUNC.NTZ R21, R20 ;  /* 0x0000001400157305 */ /* 0x000064000021f000 */
[----:B0-----:R-:W-:Y:S01]  /*0630*/  HFMA2.MMA R20, -RZ, RZ, 0, 0 ;  /* 0x00000000ff147435 */ /* 0x001fe200000001ff */
[----:B-1----:R-:W-:-:S09]  /*0640*/  IMAD R23, R23, R21, RZ ;  /* 0x0000001517177224 */ /* 0x002fd200078e02ff */
[----:B------:R-:W-:-:S06]  /*0650*/  IMAD.HI.U32 R21, R21, R23, R20 ;  /* 0x0000001715157227 */ /* 0x000fcc00078e0014 */
[----:B------:R-:W-:-:S04]  /*0660*/  IMAD.HI.U32 R20, R21, UR6, RZ ;  /* 0x0000000615147c27 */ /* 0x000fc8000f8e00ff */
[----:B------:R-:W-:-:S04]  /*0670*/  IMAD.MOV R21, RZ, RZ, -R20 ;  /* 0x000000ffff157224 */ /* 0x000fc800078e0a14 */
[----:B------:R-:W-:-:S05]  /*0680*/  IMAD R21, R30, R21, UR6 ;  /* 0x000000061e157e24 */ /* 0x000fca000f8e0215 */
[----:B------:R-:W-:-:S13]  /*0690*/  ISETP.GE.U32.AND P0, PT, R21, R30, PT ;  /* 0x0000001e1500720c */ /* 0x000fda0003f06070 */
[----:B------:R-:W-:Y:S01]  /*06a0*/  @P0 IMAD.IADD R21, R21, 0x1, -R30 ;  /* 0x0000000115150824 */ /* 0x000fe200078e0a1e */
[----:B------:R-:W-:-:S04]  /*06b0*/  @P0 IADD3 R20, R20, 0x1, RZ ;  /* 0x0000000114140810 */ /* 0x000fc80007ffe0ff */
[----:B------:R-:W-:Y:S01]  /*06c0*/  ISETP.GE.U32.AND P1, PT, R21, R30, PT ;  /* 0x0000001e1500720c */ /* 0x000fe20003f26070 */
[----:B------:R-:W-:-:S12]  /*06d0*/  IMAD.MOV.U32 R21, RZ, RZ, RZ ;  /* 0x000000ffff157224 */ /* 0x000fd800078e00ff */
[----:B------:R-:W-:Y:S02]  /*06e0*/  @P1 IADD3 R20, R20, 0x1, RZ ;  /* 0x0000000114141810 */ /* 0x000fe40007ffe0ff */
[----:B------:R-:W-:-:S03]  /*06f0*/  @!P2 LOP3.LUT R20, RZ, R30, RZ, 0x33, !PT ;  /* 0x0000001eff14a212 */ /* 0x000fc600078e33ff */
.L_x_21:
[----:B------:R-:W-:Y:S01]  /*0700*/  ULDC UR4, c[0x0][0x0] ;  /* 0x0000000000047ab9 */ /* 0x000fe20000000800 */
[----:B------:R-:W-:Y:S01]  /*0710*/  IADD3 R20, P0, R20, 0x1, RZ ;  /* 0x0000000114147810 */ /* 0x000fe20007f1e0ff */
[----:B------:R-:W-:Y:S02]  /*0720*/  ULDC UR5, c[0x0][0xc] ;  /* 0x0000030000057ab9 */ /* 0x000fe40000000800 */
[----:B------:R-:W-:Y:S02]  /*0730*/  UIMAD.WIDE.U32 UR4, UR4, UR5, URZ ;  /* 0x00000005040472a5 */ /* 0x000fe4000f8e003f */
[----:B------:R-:W-:-:S04]  /*0740*/  IMAD.X R22, RZ, RZ, R21, P0 ;  /* 0x000000ffff167224 */ /* 0x000fc800000e0615 */
[C---:B------:R-:W-:Y:S02]  /*0750*/  IMAD R23, R20.reuse, UR5, RZ ;  /* 0x0000000514177c24 */ /* 0x040fe4000f8e02ff */
[----:B------:R-:W-:-:S04]  /*0760*/  IMAD.WIDE.U32 R20, R20, UR4, RZ ;  /* 0x0000000414147c25 */ /* 0x000fc8000f8e00ff */
[----:B------:R-:W-:Y:S02]  /*0770*/  IMAD R23, R22, UR4, R23 ;  /* 0x0000000416177c24 */ /* 0x000fe4000f8e0217 */
[----:B------:R-:W-:-:S03]  /*0780*/  IMAD.SHL.U32 R35, R20, 0x4, RZ ;  /* 0x0000000414237824 */ /* 0x000fc600078e00ff */
[----:B------:R-:W-:Y:S02]  /*0790*/  IADD3 R21, R21, R23, RZ ;  /* 0x0000001715157210 */ /* 0x000fe40007ffe0ff */
[----:B------:R-:W-:Y:S02]  /*07a0*/  ISETP.GE.U32.AND P0, PT, R16, R35, PT ;  /* 0x000000231000720c */ /* 0x000fe40003f06070 */
[----:B------:R-:W-:-:S04]  /*07b0*/  SHF.L.U64.HI R30, R20, 0x2, R21 ;  /* 0x00000002141e7819 */ /* 0x000fc80000010215 */
[----:B------:R-:W-:-:S13]  /*07c0*/  ISETP.GE.AND.EX P0, PT, R17, R30, PT, P0 ;  /* 0x0000001e1100720c */ /* 0x000fda0003f06300 */
[----:B------:R-:W-:Y:S05]  /*07d0*/  @P0 EXIT ;  /* 0x000000000000094d */ /* 0x000fea0003800000 */
[----:B------:R-:W-:Y:S01]  /*07e0*/  IMAD R22, R27, -0x2daee0ad, RZ ;  /* 0xd2511f531b167824 */ /* 0x000fe200078e02ff */
[----:B------:R-:W-:Y:S01]  /*07f0*/  IADD3 R37, R18, -0x700cb87f, RZ ;  /* 0x8ff3478112257810 */ /* 0x000fe20007ffe0ff */
[----:B------:R-:W-:Y:S01]  /*0800*/  IMAD R26, R26, -0x326172a9, RZ ;  /* 0xcd9e8d571a1a7824 */ /* 0x000fe200078e02ff */
[----:B------:R-:W-:Y:S01]  /*0810*/  IADD3 R39, R19, -0x695add53, RZ ;  /* 0x96a522ad13277810 */ /* 0x000fe20007ffe0ff */
[----:B------:R-:W-:Y:S01]  /*0820*/  IMAD.WIDE.U32 R20, R24, -0x326172a9, RZ ;  /* 0xcd9e8d5718147825 */ /* 0x000fe200078e00ff */
[----:B------:R-:W-:Y:S02]  /*0830*/  SHF.R.U64 R38, R40, 0x2, R25 ;  /* 0x0000000228267819 */ /* 0x000fe40000001219 */
[----:B------:R-:W-:Y:S01]  /*0840*/  LOP3.LUT R27, R26, R37, RZ, 0x3c, !PT ;  /* 0x000000251a1b7212 */ /* 0x000fe200078e3cff */
[----:B------:R-:W-:Y:S01]  /*0850*/  IMAD.HI.U32 R36, R41, -0x2daee0ad, RZ ;  /* 0xd2511f5329247827 */ /* 0x000fe200078e00ff */
[----:B------:R-:W-:Y:S02]  /*0860*/  LOP3.LUT R23, R22, R39, RZ, 0x3c, !PT ;  /* 0x0000002716177212 */ /* 0x000fe400078e3cff */
[----:B------:R-:W-:Y:S01]  /*0870*/  LOP3.LUT R34, R27, R21, RZ, 0x3c, !PT ;  /* 0x000000151b227212 */ /* 0x000fe200078e3cff */
[----:B------:R-:W-:Y:S01]  /*0880*/  IMAD.MOV.U32 R32, RZ, RZ, R20 ;  /* 0x000000ffff207224 */ /* 0x000fe200078e0014 */
[----:B------:R-:W-:-:S02]  /*0890*/  LOP3.LUT R36, R23, R36, RZ, 0x3c, !PT ;  /* 0x0000002417247212 */ /* 0x000fc400078e3cff */
[----:B------:R-:W-:Y:S02]  /*08a0*/  LOP3.LUT R40, R40, 0x3, RZ, 0xc0, !PT ;  /* 0x0000000328287812 */ /* 0x000fe400078ec0ff */
.L_x_30:
        /* <DEDUP_REMOVED lines=11> */
[----:B------:R-:W-:-:S04]  /*0960*/  @P1 IMAD.MOV R21, RZ, RZ, R33 ;  /* 0x000000ffff151224 */ /* 0x000fc800078e0221 */
[----:B------:R-:W-:Y:S02]  /*0970*/  @!P0 IMAD.MOV.U32 R33, RZ, RZ, R21 ;  /* 0x000000ffff218224 */ /* 0x000fe400078e0015 */
.L_x_23:
[----:B------:R-:W-:Y:S05]  /*0980*/  BSYNC B0 ;  /* 0x0000000000007941 */ /* 0x000fea0003800000 */
.L_x_22:
[----:B------:R-:W-:Y:S01]  /*0990*/  IMAD.HI.U32 R21, R28, -0x326172a9, RZ ;  /* 0xcd9e8d571c157827 */ /* 0x000fe200078e00ff */
[----:B------:R-:W-:Y:S02]  /*09a0*/  LOP3.LUT R20, R20, R33, R19, 0x96, !PT ;  /* 0x0000002114147212 */ /* 0x000fe400078e9613 */
[----:B------:R-:W-:Y:S01]  /*09b0*/  ISETP.NE.AND P0, PT, R40, 0x1, PT ;  /* 0x000000012800780c */ /* 0x000fe20003f05270 */
[----:B------:R-:W-:Y:S01]  /*09c0*/  IMAD R24, R28, -0x326172a9, RZ ;  /* 0xcd9e8d571c187824 */ /* 0x000fe200078e02ff */
[----:B------:R-:W-:Y:S01]  /*09d0*/  LOP3.LUT R22, R21, R0, R18, 0x96, !PT ;  /* 0x0000000015167212 */ /* 0x000fe200078e9612 */
[----:B------:R-:W-:Y:S01]  /*09e0*/  IMAD.WIDE.U32 R20, R20, -0x326172a9, RZ ;  /* 0xcd9e8d5714147825 */ /* 0x000fe200078e00ff */
[----:B------:R-:W-:-:S03]  /*09f0*/  MOV R45, R36 ;  /* 0x00000024002d7202 */ /* 0x000fc60000000f00 */
[----:B------:R-:W-:Y:S01]  /*0a00*/  IMAD R25, R38, -0x2daee0ad, RZ ;  /* 0xd2511f5326197824 */ /* 0x000fe200078e02ff */
[----:B------:R-:W-:Y:S01]  /*0a10*/  LOP3.LUT R24, R21, R24, R3, 0x96, !PT ;  /* 0x0000001815187212 */ /* 0x000fe200078e9603 */
[----:B------:R-:W-:-:S04]  /*0a20*/  IMAD.WIDE.U32 R22, R22, -0x2daee0ad, RZ ;  /* 0xd2511f5316167825 */ /* 0x000fc800078e00ff */
[----:B------:R-:W-:Y:S01]  /*0a30*/  IMAD.WIDE.U32 R26, R24, -0x2daee0ad, RZ ;  /* 0xd2511f53181a7825 */ /* 0x000fe200078e00ff */
[----:B------:R-:W-:-:S04]  /*0a40*/  LOP3.LUT R25, R23, R25, R2, 0x96, !PT ;  /* 0x0000001917197212 */ /* 0x000fc800078e9602 */
[----:B------:R-:W-:Y:S01]  /*0a50*/  LOP3.LUT R21, R27, R22, R5, 0x96, !PT ;  /* 0x000000161b157212 */ /* 0x000fe200078e9605 */
[----:B------:R-:W-:-:S05]  /*0a60*/  IMAD.WIDE.U32 R24, R25, -0x326172a9, RZ ;  /* 0xcd9e8d5719187825 */ /* 0x000fca00078e00ff */
[----:B------:R-:W-:Y:S01]  /*0a70*/  LOP3.LUT R22, R25, R20, R4, 0x96, !PT ;  /* 0x0000001419167212 */ /* 0x000fe200078e9604 */
[----:B------:R-:W-:-:S04]  /*0a80*/  IMAD.WIDE.U32 R20, R21, -0x326172a9, RZ ;  /* 0xcd9e8d5715147825 */ /* 0x000fc800078e00ff */
[----:B------:R-:W-:Y:S01]  /*0a90*/  IMAD.WIDE.U32 R22, R22, -0x2daee0ad, RZ ;  /* 0xd2511f5316167825 */ /* 0x000fe200078e00ff */
[----:B------:R-:W-:-:S04]  /*0aa0*/  LOP3.LUT R27, R21, R24, R7, 0x96, !PT ;  /* 0x00000018151b7212 */ /* 0x000fc800078e9607 */
        /* <DEDUP_REMOVED lines=19> */
[----:B------:R-:W-:-:S03]  /*0be0*/  LOP3.LUT R21, R25, R22, R31, 0x96, !PT ;  /* 0x0000001619157212 */ /* 0x000fc600078e961f */
[----:B------:R-:W-:Y:S01]  /*0bf0*/  IMAD R23, R41, -0x2daee0ad, RZ ;  /* 0xd2511f5329177824 */ /* 0x000fe200078e02ff */
[----:B------:R-:W-:Y:S01]  /*0c00*/  LOP3.LUT R41, R27, R20, R29, 0x96, !PT ;  /* 0x000000141b297212 */ /* 0x000fe200078e961d */
[----:B------:R-:W-:-:S04]  /*0c10*/  IMAD.WIDE.U32 R20, R21, -0x326172a9, RZ ;  /* 0xcd9e8d5715147825 */ /* 0x000fc800078e00ff */
[----:B------:R-:W-:Y:S01]  /*0c20*/  IMAD.HI.U32 R27, R41, -0x2daee0ad, RZ ;  /* 0xd2511f53291b7827 */ /* 0x000fe200078e00ff */
[----:B------:R-:W-:-:S03]  /*0c30*/  LOP3.LUT R26, R21, R26, R37, 0x96, !PT ;  /* 0x0000001a151a7212 */ /* 0x000fc600078e9625 */
[----:B------:R-:W-:Y:S01]  /*0c40*/  IMAD.MOV.U32 R44, RZ, RZ, R23 ;  /* 0x000000ffff2c7224 */ /* 0x000fe200078e0017 */
[----:B------:R-:W-:Y:S01]  /*0c50*/  LOP3.LUT R27, R27, R24, R39, 0x96, !PT ;  /* 0x000000181b1b7212 */ /* 0x000fe200078e9627 */
[----:B------:R-:W-:Y:S02]  /*0c60*/  IMAD.MOV.U32 R24, RZ, RZ, R32 ;  /* 0x000000ffff187224 */ /* 0x000fe400078e0020 */
[----:B------:R-:W-:Y:S01]  /*0c70*/  IMAD.MOV.U32 R42, RZ, RZ, R26 ;  /* 0x000000ffff2a7224 */ /* 0x000fe200078e001a */
[----:B------:R-:W-:Y:S05]  /*0c80*/  @!P0 BRA `(.L_x_24) ;  /* 0x0000010000008947 */ /* 0x000fea0003800000 */
[----:B------:R-:W-:-:S13]  /*0c90*/  ISETP.NE.AND P0, PT, R40, 0x2, PT ;  /* 0x000000022800780c */ /* 0x000fda0003f05270 */
[----:B------:R-:W-:Y:S05]  /*0ca0*/  @!P0 BRA `(.L_x_25) ;  /* 0x000000a000008947 */ /* 0x000fea0003800000 */
[----:B------:R-:W-:Y:S01]  /*0cb0*/  ISETP.NE.AND P0, PT, R40, 0x3, PT ;  /* 0x000000032800780c */ /* 0x000fe20003f05270 */
[----:B------:R-:W-:Y:S01]  /*0cc0*/  IMAD.MOV.U32 R24, RZ, RZ, R23 ;  /* 0x000000ffff187224 */ /* 0x000fe200078e0017 */
[----:B------:R-:W-:Y:S01]  /*0cd0*/  MOV R44, R20 ;  /* 0x00000014002c7202 */ /* 0x000fe20000000f00 */
[----:B------:R-:W-:Y:S02]  /*0ce0*/  IMAD.MOV.U32 R45, RZ, RZ, R26 ;  /* 0x000000ffff2d7224 */ /* 0x000fe400078e001a */
[----:B------:R-:W-:-:S08]  /*0cf0*/  IMAD.MOV.U32 R42, RZ, RZ, R27 ;  /* 0x000000ffff2a7224 */ /* 0x000fd000078e001b */
[----:B------:R-:W-:Y:S01]  /*0d00*/  @P0 IMAD.MOV.U32 R24, RZ, RZ, R34 ;  /* 0x000000ffff180224 */ /* 0x000fe200078e0022 */
[----:B------:R-:W-:Y:S01]  /*0d10*/  @P0 MOV R42, R23 ;  /* 0x00000017002a0202 */ /* 0x000fe20000000f00 */
[----:B------:R-:W-:Y:S02]  /*0d20*/  @P0 IMAD.MOV.U32 R45, RZ, RZ, R32 ;  /* 0x000000ffff2d0224 */ /* 0x000fe400078e0020 */
[----:B------:R-:W-:Y:S01]  /*0d30*/  @P0 IMAD.MOV.U32 R44, RZ, RZ, R36 ;  /* 0x000000ffff2c0224 */ /* 0x000fe200078e0024 */
[----:B------:R-:W-:Y:S05]  /*0d40*/  BRA `(.L_x_24) ;  /* 0x0000004000007947 */ /* 0x000fea0003800000 */
.L_x_25:
[----:B------:R-:W-:Y:S02]  /*0d50*/  IMAD.MOV.U32 R24, RZ, RZ, R36 ;  /* 0x000000ffff187224 */ /* 0x000fe400078e0024 */
[----:B------:R-:W-:Y:S02]  /*0d60*/  IMAD.MOV.U32 R45, RZ, RZ, R23 ;  /* 0x000000ffff2d7224 */ /* 0x000fe400078e0017 */
[----:B------:R-:W-:Y:S02]  /*0d70*/  IMAD.MOV.U32 R44, RZ, RZ, R26 ;  /* 0x000000ffff2c7224 */ /* 0x000fe400078e001a */
[----:B------:R-:W-:-:S02]  /*0d80*/  IMAD.MOV.U32 R42, RZ, RZ, R20 ;  /* 0x000000ffff2a7224 */ /* 0x000fc400078e0014 */
.L_x_24:
[----:B------:R-:W0:Y:S01]  /*0d90*/  I2F.U32 R23, R24 ;  /* 0x0000001800177306 */ /* 0x000e220000201000 */
[----:B------:R-:W-:Y:S01]  /*0da0*/  HFMA2.MMA R22, -RZ, RZ, 0.1171875, 0 ;  /* 0x2f800000ff167435 */ /* 0x000fe200000001ff */
[----:B------:R-:W-:Y:S01]  /*0db0*/  IMAD.MOV.U32 R43, RZ, RZ, c[0x0][0x0] ;  /* 0x00000000ff2b7624 */ /* 0x000fe200078e00ff */
[----:B------:R-:W-:Y:S01]  /*0dc0*/  BSSY B0, `(.L_x_26) ;  /* 0x0000028000007945 */ /* 0x000fe20003800000 */
[----:B------:R-:W-:-:S02]  /*0dd0*/  IMAD.MOV.U32 R32, RZ, RZ, 0x30c90fdb ;  /* 0x30c90fdbff207424 */ /* 0x000fc400078e00ff */
[----:B------:R-:W-:Y:S02]  /*0de0*/  IMAD R43, R43, c[0x0][0xc], RZ ;  /* 0x000003002b2b7a24 */ /* 0x000fe400078e02ff */
[----:B------:R-:W1:Y:S03]  /*0df0*/  I2F.U32 R25, R45 ;  /* 0x0000002d00197306 */ /* 0x000e660000201000 */
[----:B0-----:R-:W-:-:S05]  /*0e00*/  FFMA.FTZ R36, R23, R22, 1.1641532182693481445e-10 ;  /* 0x2f00000017247423 */ /* 0x001fca0000010016 */
[----:B------:R-:W0:Y:S01]  /*0e10*/  I2F.U32 R45, R44 ;  /* 0x0000002c002d7306 */ /* 0x000e220000201000 */
[----:B-1----:R-:W-:-:S07]  /*0e20*/  FFMA.FTZ R25, R25, R32, 7.314590599882819788e-10 ;  /* 0x30490fdb19197423 */ /* 0x002fce0000010020 */
[----:B------:R-:W1:Y:S01]  /*0e30*/  MUFU.LG2 R36, R36 ;  /* 0x0000002400247308 */ /* 0x000e620000000c00 */
[----:B------:R-:W-:Y:S02]  /*0e40*/  FMUL.RZ R23, R25, 0.15915493667125701904 ;  /* 0x3e22f98319177820 */ /* 0x000fe4000040c000 */
[----:B0-----:R-:W-:-:S05]  /*0e50*/  FFMA.FTZ R44, R45, R22, 1.1641532182693481445e-10 ;  /* 0x2f0000002d2c7423 */ /* 0x001fca0000010016 */
[----:B------:R-:W-:Y:S01]  /*0e60*/  MUFU.COS R23, R23 ;  /* 0x0000001700177308 */ /* 0x000fe20000000000 */
[----:B-1----:R-:W-:-:S04]  /*0e70*/  FMUL.FTZ R34, R36, 0.69314718246459960938 ;  /* 0x3f31721824227820 */ /* 0x002fc80000410000 */
[----:B------:R-:W-:Y:S01]  /*0e80*/  FMUL.FTZ R24, R34, -2 ;  /* 0xc000000022187820 */ /* 0x000fe20000410000 */
[----:B------:R-:W-:-:S04]  /*0e90*/  IADD3 R34, P0, R43, R16, RZ ;  /* 0x000000102b227210 */ /* 0x000fc80007f1e0ff */
[----:B------:R-:W-:Y:S01]  /*0ea0*/  ISETP.GE.U32.AND P1, PT, R34, c[0x0][0x160], PT ;  /* 0x0000580022007a0c */ /* 0x000fe20003f26070 */
[----:B------:R-:W-:Y:S01]  /*0eb0*/  IMAD.X R36, RZ, RZ, R17, P0 ;  /* 0x000000ffff247224 */ /* 0x000fe200000e0611 */
[----:B------:R-:W0:Y:S01]  /*0ec0*/  MUFU.SQRT R24, R24 ;  /* 0x0000001800187308 */ /* 0x000e220000002000 */
[----:B------:R-:W-:-:S03]  /*0ed0*/  ISETP.GE.U32.AND P0, PT, R16, c[0x0][0x160], PT ;  /* 0x0000580010007a0c */ /* 0x000fc60003f06070 */
[----:B------:R-:W-:Y:S02]  /*0ee0*/  ISETP.GE.AND.EX P1, PT, R36, c[0x0][0x164], PT, P1 ;  /* 0x0000590024007a0c */ /* 0x000fe40003f26310 */
[----:B------:R-:W-:Y:S01]  /*0ef0*/  ISETP.GE.AND.EX P0, PT, R17, c[0x0][0x164], PT, P0 ;  /* 0x0000590011007a0c */ /* 0x000fe20003f06300 */
[----:B0-----:R-:W-:-:S10]  /*0f00*/  FMUL.FTZ R23, R24, R23 ;  /* 0x0000001718177220 */ /* 0x001fd40000410000 */
[----:B------:R-:W-:-:S04]  /*0f10*/  @!P1 IMAD.MOV.U32 R36, RZ, RZ, c[0x0][0x198] ;  /* 0x00006600ff249624 */ /* 0x000fc800078e00ff */
[----:B------:R-:W-:Y:S02]  /*0f20*/  @!P1 FFMA.FTZ R23, R23, R36, c[0x0][0x194] ;  /* 0x0000650017179623 */ /* 0x000fe40000010024 */
[----:B------:R-:W-:Y:S02]  /*0f30*/  @!P1 IMAD R36, R34, c[0x0][0x190], RZ ;  /* 0x0000640022249a24 */ /* 0x000fe400078e02ff */
[----:B------:R0:W1:Y:S01]  /*0f40*/  MUFU.LG2 R34, R44 ;  /* 0x0000002c00227308 */ /* 0x0000620000000c00 */
[----:B------:R-:W-:Y:S02]  /*0f50*/  @!P1 F2FP.BF16.PACK_AB R45, RZ, R23 ;  /* 0x00000017ff2d923e */ /* 0x000fe400000010ff */
[----:B------:R-:W-:-:S04]  /*0f60*/  @!P1 IADD3 R22, P2, R36, c[0x0][0x188], RZ ;  /* 0x0000620024169a10 */ /* 0x000fc80007f5e0ff */
[----:B------:R-:W-:Y:S02]  /*0f70*/  @!P1 LEA.HI.X.SX32 R23, R36, c[0x0][0x18c], 0x1, P2 ;  /* 0x0000630024179a11 */ /* 0x000fe400010f0eff */
[----:B------:R-:W-:Y:S01]  /*0f80*/  PRMT R36, R45, 0x7610, R36 ;  /* 0x000076102d247816 */ /* 0x000fe20000000024 */
[----:B------:R-:W-:Y:S05]  /*0f90*/  @P0 BRA `(.L_x_27) ;  /* 0x000000a000000947 */ /* 0x000fea0003800000 */
[----:B0-----:R-:W-:Y:S01]  /*0fa0*/  FMUL.RZ R44, R25, 0.15915493667125701904 ;  /* 0x3e22f983192c7820 */ /* 0x001fe2000040c000 */
[----:B------:R-:W-:-:S03]  /*0fb0*/  MOV R25, c[0x0][0x198] ;  /* 0x0000660000197a02 */ /* 0x000fc60000000f00 */
[----:B------:R0:W2:Y:S02]  /*0fc0*/  MUFU.SIN R45, R44 ;  /* 0x0000002c002d7308 */ /* 0x0000a40000000400 */
[----:B0-----:R-:W-:Y:S02]  /*0fd0*/  IMAD R44, R16, c[0x0][0x190], RZ ;  /* 0x00006400102c7a24 */ /* 0x001fe400078e02ff */
[----:B--2---:R-:W-:-:S04]  /*0fe0*/  FMUL.FTZ R24, R24, R45 ;  /* 0x0000002d18187220 */ /* 0x004fc80000410000 */
[----:B------:R-:W-:Y:S01]  /*0ff0*/  FFMA.FTZ R25, R24, R25, c[0x0][0x194] ;  /* 0x0000650018197623 */ /* 0x000fe20000010019 */
[----:B------:R-:W-:-:S04]  /*1000*/  IADD3 R24, P0, R44, c[0x0][0x188], RZ ;  /* 0x000062002c187a10 */ /* 0x000fc80007f1e0ff */
[----:B------:R-:W-:Y:S02]  /*1010*/  F2FP.BF16.PACK_AB R45, RZ, R25 ;  /* 0x00000019ff2d723e */ /* 0x000fe400000010ff */
[----:B------:R-:W-:-:S05]  /*1020*/  LEA.HI.X.SX32 R25, R44, c[0x0][0x18c], 0x1, P0 ;  /* 0x000063002c197a11 */ /* 0x000fca00000f0eff */
[----:B------:R0:W-:Y:S02]  /*1030*/  STG.E.U16 [R24.64], R45 ;  /* 0x0000002d18007986 */ /* 0x0001e4000c101508 */
.L_x_27:
[----:B0-----:R-:W-:Y:S05]  /*1040*/  BSYNC B0 ;  /* 0x0000000000007941 */ /* 0x001fea0003800000 */
.L_x_26:
[----:B------:R0:W-:Y:S01]  /*1050*/  @!P1 STG.E.U16 [R22.64], R36 ;  /* 0x0000002416009986 */ /* 0x0001e2000c101508 */
[----:B-1----:R-:W-:Y:S01]  /*1060*/  FMUL.FTZ R34, R34, 0.69314718246459960938 ;  /* 0x3f31721822227820 */ /* 0x002fe20000410000 */
[----:B------:R-:W-:Y:S01]  /*1070*/  LEA R25, P1, R43, R16, 0x1 ;  /* 0x000000102b197211 */ /* 0x000fe200078208ff */
[----:B------:R-:W1:Y:S01]  /*1080*/  I2F.U32 R45, R42 ;  /* 0x0000002a002d7306 */ /* 0x000e620000201000 */
[----:B------:R-:W-:Y:S01]  /*1090*/  BSSY B0, `(.L_x_28) ;  /* 0x0000012000007945 */ /* 0x000fe20003800000 */
[----:B------:R-:W-:Y:S01]  /*10a0*/  FMUL.FTZ R24, R34, -2 ;  /* 0xc000000022187820 */ /* 0x000fe20000410000 */
[----:B------:R-:W-:Y:S01]  /*10b0*/  ISETP.GE.U32.AND P0, PT, R25, c[0x0][0x160], PT ;  /* 0x0000580019007a0c */ /* 0x000fe20003f06070 */
[----:B------:R-:W-:-:S04]  /*10c0*/  IMAD.X R34, RZ, RZ, R17, P1 ;  /* 0x000000ffff227224 */ /* 0x000fc800008e0611 */
[----:B------:R-:W2:Y:S01]  /*10d0*/  MUFU.SQRT R24, R24 ;  /* 0x0000001800187308 */ /* 0x000ea20000002000 */
[----:B------:R-:W-:Y:S01]  /*10e0*/  ISETP.GE.AND.EX P0, PT, R34, c[0x0][0x164], PT, P0 ;  /* 0x0000590022007a0c */ /* 0x000fe20003f06300 */
[----:B-1----:R-:W-:-:S12]  /*10f0*/  FFMA.FTZ R32, R45, R32, 7.314590599882819788e-10 ;  /* 0x30490fdb2d207423 */ /* 0x002fd80000010020 */
[----:B------:R-:W-:Y:S05]  /*1100*/  @P0 BRA `(.L_x_29) ;  /* 0x000000a000000947 */ /* 0x000fea0003800000 */
[----:B0-----:R-:W-:Y:S02]  /*1110*/  FMUL.RZ R36, R32, 0.15915493667125701904 ;  /* 0x3e22f98320247820 */ /* 0x001fe4000040c000 */
[----:B------:R-:W-:Y:S02]  /*1120*/  IMAD.MOV.U32 R22, RZ, RZ, c[0x0][0x198] ;  /* 0x00006600ff167624 */ /* 0x000fe400078e00ff */
[----:B------:R-:W0:Y:S01]  /*1130*/  MUFU.SIN R23, R36 ;  /* 0x0000002400177308 */ /* 0x000e220000000400 */
[----:B------:R-:W-:Y:S02]  /*1140*/  IMAD R25, R25, c[0x0][0x190], RZ ;  /* 0x0000640019197a24 */ /* 0x000fe400078e02ff */
[----:B0-2---:R-:W-:-:S04]  /*1150*/  FMUL.FTZ R23, R24, R23 ;  /* 0x0000001718177220 */ /* 0x005fc80000410000 */
[----:B------:R-:W-:Y:S01]  /*1160*/  FFMA.FTZ R23, R23, R22, c[0x0][0x194] ;  /* 0x0000650017177623 */ /* 0x000fe20000010016 */
[----:B------:R-:W-:-:S04]  /*1170*/  IADD3 R22, P0, R25, c[0x0][0x188], RZ ;  /* 0x0000620019167a10 */ /* 0x000fc80007f1e0ff */
[----:B------:R-:W-:Y:S02]  /*1180*/  F2FP.BF16.PACK_AB R34, RZ, R23 ;  /* 0x00000017ff22723e */ /* 0x000fe400000010ff */
[----:B------:R-:W-:-:S05]  /*1190*/  LEA.HI.X.SX32 R23, R25, c[0x0][0x18c], 0x1, P0 ;  /* 0x0000630019177a11 */ /* 0x000fca00000f0eff */
[----:B------:R0:W-:Y:S02]  /*11a0*/  STG.E.U16 [R22.64], R34 ;  /* 0x0000002216007986 */ /* 0x0001e4000c101508 */
.L_x_29:
[----:B0-----:R-:W-:Y:S05]  /*11b0*/  BSYNC B0 ;  /* 0x0000000000007941 */ /* 0x001fea0003800000 */
.L_x_28:
[----:B------:R-:W-:Y:S01]  /*11c0*/  IMAD R21, R43, 0x3, RZ ;  /* 0x000000032b157824 */ /* 0x000fe200078e02ff */
[----:B------:R-:W-:Y:S01]  /*11d0*/  WARPSYNC 0xffffffff ;  /* 0xffffffff00007948 */ /* 0x000fe20003800000 */
[----:B------:R-:W-:Y:S02]  /*11e0*/  FMUL.RZ R32, R32, 0.15915493667125701904 ;  /* 0x3e22f98320207820 */ /* 0x000fe4000040c000 */
[----:B------:R-:W-:Y:S01]  /*11f0*/  IMAD.MOV.U32 R36, RZ, RZ, R27 ;  /* 0x000000ffff247224 */ /* 0x000fe200078e001b */
[----:B------:R-:W-:Y:S02]  /*1200*/  IADD3 R22, P1, R21, R16, RZ ;  /* 0x0000001015167210 */ /* 0x000fe40007f3e0ff */
[----:B------:R0:W1:Y:S02]  /*1210*/  MUFU.COS R21, R32 ;  /* 0x0000002000157308 */ /* 0x0000640000000000 */
[----:B------:R-:W-:Y:S01]  /*1220*/  ISETP.GE.U32.AND P0, PT, R22, c[0x0][0x160], PT ;  /* 0x0000580016007a0c */ /* 0x000fe20003f06070 */
[----:B------:R-:W-:-:S05]  /*1230*/  IMAD.X R23, RZ, RZ, R17, P1 ;  /* 0x000000ffff177224 */ /* 0x000fca00008e0611 */
[----:B------:R-:W-:Y:S01]  /*1240*/  ISETP.GE.AND.EX P0, PT, R23, c[0x0][0x164], PT, P0 ;  /* 0x0000590017007a0c */ /* 0x000fe20003f06300 */
[----:B0-----:R-:W-:Y:S02]  /*1250*/  IMAD.MOV.U32 R32, RZ, RZ, R20 ;  /* 0x000000ffff207224 */ /* 0x001fe400078e0014 */
[----:B-12---:R-:W-:-:S10]  /*1260*/  FMUL.FTZ R23, R24, R21 ;  /* 0x0000001518177220 */ /* 0x006fd40000410000 */
[----:B------:R-:W-:Y:S02]  /*1270*/  @!P0 IMAD.MOV.U32 R34, RZ, RZ, c[0x0][0x198] ;  /* 0x00006600ff228624 */ /* 0x000fe400078e00ff */
[----:B------:R-:W-:Y:S02]  /*1280*/  @!P0 IMAD R21, R22, c[0x0][0x190], RZ ;  /* 0x0000640016158a24 */ /* 0x000fe400078e02ff */
[----:B------:R-:W-:Y:S02]  /*1290*/  @!P0 FFMA.FTZ R23, R23, R34, c[0x0][0x194] ;  /* 0x0000650017178623 */ /* 0x000fe40000010022 */
[----:B------:R-:W-:Y:S01]  /*12a0*/  IMAD.MOV.U32 R34, RZ, RZ, R26 ;  /* 0x000000ffff227224 */ /* 0x000fe200078e001a */
[C---:B------:R-:W-:Y:S02]  /*12b0*/  @!P0 IADD3 R22, P1, R21.reuse, c[0x0][0x188], RZ ;  /* 0x0000620015168a10 */ /* 0x040fe40007f3e0ff */
[----:B------:R-:W-:Y:S02]  /*12c0*/  @!P0 F2FP.BF16.PACK_AB R24, RZ, R23 ;  /* 0x00000017ff18823e */ /* 0x000fe400000010ff */
[----:B------:R-:W-:-:S05]  /*12d0*/  @!P0 LEA.HI.X.SX32 R23, R21, c[0x0][0x18c], 0x1, P1 ;  /* 0x0000630015178a11 */ /* 0x000fca00008f0eff */
[----:B------:R0:W-:Y:S04]  /*12e0*/  @!P0 STG.E.U16 [R22.64], R24 ;  /* 0x0000001816008986 */ /* 0x0001e8000c101508 */
[----:B------:R-:W-:Y:S01]  /*12f0*/  BAR.SYNC.DEFER_BLOCKING 0x0 ;  /* 0x0000000000007b1d */ /* 0x000fe20000010000 */
[----:B------:R-:W-:-:S04]  /*1300*/  LEA R16, P0, R43, R16, 0x2 ;  /* 0x000000102b107211 */ /* 0x000fc800078010ff */
[----:B------:R-:W-:Y:S02]  /*1310*/  IADD3.X R17, RZ, R17, RZ, P0, !PT ;  /* 0x00000011ff117210 */ /* 0x000fe400007fe4ff */
[----:B------:R-:W-:-:S04]  /*1320*/  ISETP.GE.U32.AND P0, PT, R16, R35, PT ;  /* 0x000000231000720c */ /* 0x000fc80003f06070 */
[----:B------:R-:W-:-:S13]  /*1330*/  ISETP.GE.AND.EX P0, PT, R17, R30, PT, P0 ;  /* 0x0000001e1100720c */ /* 0x000fda0003f06300 */
[----:B0-----:R-:W-:Y:S05]  /*1340*/  @!P0 BRA `(.L_x_30) ;  /* 0xfffff56000008947 */ /* 0x001fea000383ffff */
[----:B------:R-:W-:Y:S05]  /*1350*/  EXIT ;  /* 0x000000000000794d */ /* 0x000fea0003800000 */
        .weak           $__internal_1_$__cuda_sm20_div_s64
        .type           $__internal_1_$__cuda_sm20_div_s64,@function
        .size           $__internal_1_$__cuda_sm20_div_s64,(.L_x_309 - $__internal_1_$__cuda_sm20_div_s64)
$__internal_1_$__cuda_sm20_div_s64:
[----:B------:R-:W-:Y:S02]  /*1360*/  UMOV UR5, URZ ;  /* 0x0000003f00057c82 */ /* 0x000fe40008000000 */
[----:B------:R-:W0:Y:S08]  /*1370*/  I2F.U64.RP R32, UR4 ;  /* 0x0000000400207d12 */ /* 0x000e300008309000 */
[----:B0-----:R-:W0:Y:S02]  /*1380*/  MUFU.RCP R32, R32 ;  /* 0x0000002000207308 */ /* 0x001e240000001000 */
[----:B0-----:R-:W-:-:S06]  /*1390*/  IADD3 R22, R32, 0x1ffffffe, RZ ;  /* 0x1ffffffe20167810 */ /* 0x001fcc0007ffe0ff */
[----:B------:R-:W0:Y:S02]  /*13a0*/  F2I.U64.TRUNC R22, R22 ;  /* 0x0000001600167311 */ /* 0x000e24000020d800 */
[----:B0-----:R-:W-:-:S04]  /*13b0*/  IMAD.WIDE.U32 R20, R22, UR4, RZ ;  /* 0x0000000416147c25 */ /* 0x001fc8000f8e00ff */
[----:B------:R-:W-:Y:S01]  /*13c0*/  IMAD R21, R23, UR4, R21 ;  /* 0x0000000417157c24 */ /* 0x000fe2000f8e0215 */
[----:B------:R-:W-:-:S05]  /*13d0*/  IADD3 R35, P0, RZ, -R20, RZ ;  /* 0x80000014ff237210 */ /* 0x000fca0007f1e0ff */
[----:B------:R-:W-:-:S04]  /*13e0*/  IMAD.HI.U32 R20, R22, R35, RZ ;  /* 0x0000002316147227 */ /* 0x000fc800078e00ff */
[----:B------:R-:W-:Y:S01]  /*13f0*/  IMAD.X R37, RZ, RZ, ~R21, P0 ;  /* 0x000000ffff257224 */ /* 0x000fe200000e0e15 */
        /* <DEDUP_REMOVED lines=12> */
[----:B------:R-:W-:Y:S01]  /*14c0*/  IADD3 R23, P4, RZ, -UR6, RZ ;  /* 0x80000006ff177c10 */ /* 0x000fe2000ff9e0ff */
[----:B------:R-:W-:-:S03]  /*14d0*/  IMAD.HI.U32 R20, R21, R37, RZ ;  /* 0x0000002515147227 */ /* 0x000fc600078e00ff */
[----:B------:R-:W-:Y:S01]  /*14e0*/  SEL R23, R23, UR6, !P1 ;  /* 0x0000000617177c07 */ /* 0x000fe2000c800000 */
[----:B------:R-:W-:Y:S02]  /*14f0*/  IMAD.X R22, RZ, RZ, ~R22, P0 ;  /* 0x000000ffff167224 */ /* 0x000fe400000e0e16 */
[----:B------:R-:W-:Y:S02]  /*1500*/  IMAD.X R32, RZ, RZ, ~UR7, P4 ;  /* 0x80000007ff207e24 */ /* 0x000fe4000a0e06ff */
[----:B------:R-:W-:-:S04]  /*1510*/  IMAD.WIDE.U32 R20, P0, R21, R22, R20 ;  /* 0x0000001615147225 */ /* 0x000fc80007800014 */
[----:B------:R-:W-:-:S04]  /*1520*/  IMAD.HI.U32 R34, R35, R22, RZ ;  /* 0x0000001623227227 */ /* 0x000fc800078e00ff */
[----:B------:R-:W-:-:S04]  /*1530*/  IMAD.HI.U32 R20, P2, R35, R37, R20 ;  /* 0x0000002523147227 */ /* 0x000fc80007840014 */
[----:B------:R-:W-:-:S05]  /*1540*/  IMAD R21, R35, R22, RZ ;  /* 0x0000001623157224 */ /* 0x000fca00078e02ff */
[----:B------:R-:W-:Y:S01]  /*1550*/  IADD3 R22, P3, R21, R20, RZ ;  /* 0x0000001415167210 */ /* 0x000fe20007f7e0ff */
[----:B------:R-:W-:Y:S01]  /*1560*/  IMAD.X R21, R34, 0x1, R35, P0 ;  /* 0x0000000122157824 */ /* 0x000fe200000e0623 */
[----:B------:R-:W-:-:S03]  /*1570*/  SEL R35, R32, UR7, !P1 ;  /* 0x0000000720237c07 */ /* 0x000fc6000c800000 */
[----:B------:R-:W-:Y:S01]  /*1580*/  IMAD.HI.U32 R20, R22, R23, RZ ;  /* 0x0000001716147227 */ /* 0x000fe200078e00ff */
[----:B------:R-:W-:Y:S01]  /*1590*/  IADD3.X R32, RZ, RZ, R21, P3, P2 ;  /* 0x000000ffff207210 */ /* 0x000fe20001fe4415 */
[----:B------:R-:W-:-:S04]  /*15a0*/  HFMA2.MMA R21, -RZ, RZ, 0, 0 ;  /* 0x00000000ff157435 */ /* 0x000fc800000001ff */
[CC--:B------:R-:W-:Y:S02]  /*15b0*/  IMAD R39, R32.reuse, R35.reuse, RZ ;  /* 0x0000002320277224 */ /* 0x0c0fe400078e02ff */
[----:B------:R-:W-:-:S04]  /*15c0*/  IMAD.HI.U32 R37, R32, R35, RZ ;  /* 0x0000002320257227 */ /* 0x000fc800078e00ff */
[----:B------:R-:W-:-:S06]  /*15d0*/  IMAD.WIDE.U32 R20, R22, R35, R20 ;  /* 0x0000002316147225 */ /* 0x000fcc00078e0014 */
[----:B------:R-:W-:-:S04]  /*15e0*/  IMAD.HI.U32 R20, P0, R32, R23, R20 ;  /* 0x0000001720147227 */ /* 0x000fc80007800014 */
[----:B------:R-:W-:Y:S01]  /*15f0*/  IMAD.X R37, RZ, RZ, R37, P0 ;  /* 0x000000ffff257224 */ /* 0x000fe200000e0625 */
[----:B------:R-:W-:-:S05]  /*1600*/  IADD3 R22, P2, R39, R20, RZ ;  /* 0x0000001427167210 */ /* 0x000fca0007f5e0ff */
[----:B------:R-:W-:-:S04]  /*1610*/  IMAD.WIDE.U32 R20, R22, UR4, RZ ;  /* 0x0000000416147c25 */ /* 0x000fc8000f8e00ff */
[----:B------:R-:W-:Y:S01]  /*1620*/  IMAD.X R37, RZ, RZ, R37, P2 ;  /* 0x000000ffff257224 */ /* 0x000fe200010e0625 */
[----:B------:R-:W-:-:S03]  /*1630*/  IADD3 R20, P0, -R20, R23, RZ ;  /* 0x0000001714147210 */ /* 0x000fc60007f1e1ff */
[----:B------:R-:W-:Y:S01]  /*1640*/  IMAD R32, R37, UR4, R21 ;  /* 0x0000000425207c24 */ /* 0x000fe2000f8e0215 */
[----:B------:R-:W-:Y:S02]  /*1650*/  IADD3 R23, P2, R20, -UR4, RZ ;  /* 0x8000000414177c10 */ /* 0x000fe4000ff5e0ff */
[----:B------:R-:W-:Y:S01]  /*1660*/  IADD3 R21, P3, R22, 0x1, RZ ;  /* 0x0000000116157810 */ /* 0x000fe20007f7e0ff */
[----:B------:R-:W-:Y:S01]  /*1670*/  IMAD.X R35, R35, 0x1, ~R32, P0 ;  /* 0x0000000123237824 */ /* 0x000fe200000e0e20 */
[----:B------:R-:W-:-:S04]  /*1680*/  ISETP.GE.U32.AND P0, PT, R20, UR4, PT ;  /* 0x0000000414007c0c */ /* 0x000fc8000bf06070 */
[C---:B------:R-:W-:Y:S02]  /*1690*/  ISETP.GE.U32.AND.EX P0, PT, R35.reuse, RZ, PT, P0 ;  /* 0x000000ff2300720c */ /* 0x040fe40003f06100 */
[----:B------:R-:W-:Y:S02]  /*16a0*/  IADD3.X R32, R35, -0x1, RZ, P2, !PT ;  /* 0xffffffff23207810 */ /* 0x000fe400017fe4ff */
[----:B------:R-:W-:Y:S01]  /*16b0*/  SEL R23, R23, R20, P0 ;  /* 0x0000001417177207 */ /* 0x000fe20000000000 */
[----:B------:R-:W-:Y:S01]  /*16c0*/  IMAD.X R20, RZ, RZ, R37, P3 ;  /* 0x000000ffff147224 */ /* 0x000fe200018e0625 */
[----:B------:R-:W-:Y:S02]  /*16d0*/  SEL R32, R32, R35, P0 ;  /* 0x0000002320207207 */ /* 0x000fe40000000000 */
[----:B------:R-:W-:Y:S02]  /*16e0*/  SEL R21, R21, R22, P0 ;  /* 0x0000001615157207 */ /* 0x000fe40000000000 */
[----:B------:R-:W-:-:S02]  /*16f0*/  ISETP.GE.U32.AND P2, PT, R23, UR4, PT ;  /* 0x0000000417007c0c */ /* 0x000fc4000bf46070 */
[----:B------:R-:W-:Y:S02]  /*1700*/  SEL R20, R20, R37, P0 ;  /* 0x0000002514147207 */ /* 0x000fe40000000000 */
[----:B------:R-:W-:Y:S02]  /*1710*/  IADD3 R22, P3, R21, 0x1, RZ ;  /* 0x0000000115167810 */ /* 0x000fe40007f7e0ff */
[----:B------:R-:W-:Y:S02]  /*1720*/  ISETP.GE.U32.AND.EX P0, PT, R32, RZ, PT, P2 ;  /* 0x000000ff2000720c */ /* 0x000fe40003f06120 */
[-C--:B------:R-:W-:Y:S02]  /*1730*/  IADD3.X R23, RZ, R20.reuse, RZ, P3, !PT ;  /* 0x00000014ff177210 */ /* 0x080fe40001ffe4ff */
[----:B------:R-:W-:Y:S02]  /*1740*/  SEL R22, R22, R21, P0 ;  /* 0x0000001516167207 */ /* 0x000fe40000000000 */
[----:B------:R-:W-:-:S02]  /*1750*/  SEL R23, R23, R20, P0 ;  /* 0x0000001417177207 */ /* 0x000fc40000000000 */
[-C--:B------:R-:W-:Y:S02]  /*1760*/  IADD3 R21, P2, RZ, -R22.reuse, RZ ;  /* 0x80000016ff157210 */ /* 0x080fe40007f5e0ff */
[----:B------:R-:W-:Y:S02]  /*1770*/  ISETP.NE.U32.AND P0, PT, RZ, UR4, PT ;  /* 0x00000004ff007c0c */ /* 0x000fe4000bf05070 */
[----:B------:R-:W-:Y:S01]  /*1780*/  SEL R22, R21, R22, !P1 ;  /* 0x0000001615167207 */ /* 0x000fe20004800000 */
[----:B------:R-:W-:Y:S01]  /*1790*/  IMAD.X R20, RZ, RZ, ~R23, P2 ;  /* 0x000000ffff147224 */ /* 0x000fe200010e0e17 */
[----:B------:R-:W-:Y:S01]  /*17a0*/  ISETP.NE.AND.EX P0, PT, RZ, RZ, PT, P0 ;  /* 0x000000ffff00720c */ /* 0x000fe20003f05300 */
[----:B------:R-:W-:-:S03]  /*17b0*/  IMAD.MOV.U32 R21, RZ, RZ, 0x0 ;  /* 0x00000000ff157424 */ /* 0x000fc600078e00ff */
[----:B------:R-:W-:Y:S01]  /*17c0*/  SEL R23, R20, R23, !P1 ;  /* 0x0000001714177207 */ /* 0x000fe20004800000 */
[----:B------:R-:W-:Y:S01]  /*17d0*/  IMAD.MOV.U32 R20, RZ, RZ, R30 ;  /* 0x000000ffff147224 */ /* 0x000fe200078e001e */
[----:B------:R-:W-:Y:S02]  /*17e0*/  SEL R22, R22, 0xffffffff, P0 ;  /* 0xffffffff16167807 */ /* 0x000fe40000000000 */
[----:B------:R-:W-:Y:S01]  /*17f0*/  SEL R23, R23, 0xffffffff, P0 ;  /* 0xffffffff17177807 */ /* 0x000fe20000000000 */
[----:B------:R-:W-:Y:S06]  /*1800*/  RET.REL.NODEC R20 `(_ZN2at6native54_GLOBAL__N__3a6f1fcb_21_DistributionNormal_cu_0c5b6e8543distribution_elementwise_grid_stride_kernelIfLi4EZNS0_9templates4cuda20normal_and_transformIN3c108BFloat16EfPNS_17CUDAGeneratorImplEZZZNS4_13normal_kernelIS9_EEvRKNS_10TensorBaseEddT_ENKUlvE_clEvENKUlvE2_clEvEUlfE_EEvRNS_18TensorIteratorBaseET1_T2_EUlP24curandStatePhilox4_32_10E0_ZNS1_27distribution_nullary_kernelIS7_f6float4S9_SO_SH_EEvSJ_SL_RKT3_T4_EUlifE_EEvlNS_15PhiloxCudaStateESK_SL_) ;  /* 0xffffe7f014007950 */ /* 0x000fec0003c3ffff */
.L_x_31:
        /* <DEDUP_REMOVED lines=15> */
.L_x_309:


//--------------------- .text._ZN2at6native54_GLOBAL__N__3a6f1fcb_21_DistributionNormal_cu_0c5b6e8543distribution_elementwise_grid_stride_kernelIfLi4EZNS0_9templates4cuda20normal_and_transformIN3c108BFloat16EfPNS_17CUDAGeneratorImplEZZZNS4_13normal_kernelIS9_EEvRKNS_10TensorBaseEddT_ENKUlvE_clEvENKUlvE2_clEvEUlfE_EEvRNS_18TensorIteratorBaseET1_T2_EUlP24curandStatePhilox4_32_10E_ZNS1_27distribution_nullary_kernelIS7_f7double2S9_SO_SH_EEvSJ_SL_RKT3_T4_EUlifE0_EEvlNS_15PhiloxCudaStateESK_SL_ --------------------------
	.section	.text._ZN2at6native54_GLOBAL__N__3a6f1fcb_21_DistributionNormal_cu_0c5b6e8543distribution_elementwise_grid_stride_kernelIfLi4EZNS0_9templates4cuda20normal_and_transformIN3c108BFloat16EfPNS_17CUDAGeneratorImplEZZZNS4_13normal_kernelIS9_EEvRKNS_10TensorBaseEddT_ENKUlvE_clEvENKUlvE2_clEvEUlfE_EEvRNS_18TensorIteratorBaseET1_T2_EUlP24curandStatePhilox4_32_10E_ZNS1_27distribution_nullary_kernelIS7_f7double2S9_SO_SH_EEvSJ_SL_RKT3_T4_EUlifE0_EEvlNS_15PhiloxCudaStateESK_SL_,"ax",@progbits
	.sectioninfo	@"SHI_REGISTERS=54"
	.align	128
.text._ZN2at6native54_GLOBAL__N__3a6f1fcb_21_DistributionNormal_cu_0c5b6e8543distribution_elementwise_grid_stride_kernelIfLi4EZNS0_9templates4cuda20normal_and_transformIN3c108BFloat16EfPNS_17CUDAGeneratorImplEZZZNS4_13normal_kernelIS9_EEvRKNS_10TensorBaseEddT_ENKUlvE_clEvENKUlvE2_clEvEUlfE_EEvRNS_18TensorIteratorBaseET1_T2_EUlP24curandStatePhilox4_32_10E_ZNS1_27distribution_nullary_kernelIS7_f7double2S9_SO_SH_EEvSJ_SL_RKT3_T4_EUlifE0_EEvlNS_15PhiloxCudaStateESK_SL_:
        .type           _ZN2at6native54_GLOBAL__N__3a6f1fcb_21_DistributionNormal_cu_0c5b6e8543distribution_elementwise_grid_stride_kernelIfLi4EZNS0_9templates4cuda20normal_and_transformIN3c108BFloat16EfPNS_17CUDAGeneratorImplEZZZNS4_13normal_kernelIS9_EEvRKNS_10TensorBaseEddT_ENKUlvE_clEvENKUlvE2_clEvEUlfE_EEvRNS_18TensorIteratorBaseET1_T2_EUlP24curandStatePhilox4_32_10E_ZNS1_27distribution_nullary_kernelIS7_f7double2S9_SO_SH_EEvSJ_SL_RKT3_T4_EUlifE0_EEvlNS_15PhiloxCudaStateESK_SL_,@function
        .size           _ZN2at6native54_GLOBAL__N__3a6f1fcb_21_DistributionNormal_cu_0c5b6e8543distribution_elementwise_grid_stride_kernelIfLi4EZNS0_9templates4cuda20normal_and_transformIN3c108BFloat16EfPNS_17CUDAGeneratorImplEZZZNS4_13normal_kernelIS9_EEvRKNS_10TensorBaseEddT_ENKUlvE_clEvENKUlvE2_clEvEUlfE_EEvRNS_18TensorIteratorBaseET1_T2_EUlP24curandStatePhilox4_32_10E_ZNS1_27distribution_nullary_kernelIS7_f7double2S9_SO_SH_EEvSJ_SL_RKT3_T4_EUlifE0_EEvlNS_15PhiloxCudaStateESK_SL_,(.L_x_311 - _ZN2at6native54_GLOBAL__N__3a6f1fcb_21_DistributionNormal_cu_0c5b6e8543distribution_elementwise_grid_stride_kernelIfLi4EZNS0_9templates4cuda20normal_and_transformIN3c108BFloat16EfPNS_17CUDAGeneratorImplEZZZNS4_13normal_kernelIS9_EEvRKNS_10TensorBaseEddT_ENKUlvE_clEvENKUlvE2_clEvEUlfE_EEvRNS_18TensorIteratorBaseET1_T2_EUlP24curandStatePhilox4_32_10E_ZNS1_27distribution_nullary_kernelIS7_f7double2S9_SO_SH_EEvSJ_SL_RKT3_T4_EUlifE0_EEvlNS_15PhiloxCudaStateESK_SL_)
        .other          _ZN2at6native54_GLOBAL__N__3a6f1fcb_21_DistributionNormal_cu_0c5b6e8543distribution_elementwise_grid_stride_kernelIfLi4EZNS0_9templates4cuda20normal_and_transformIN3c108BFloat16EfPNS_17CUDAGeneratorImplEZZZNS4_13normal_kernelIS9_EEvRKNS_10TensorBaseEddT_ENKUlvE_clEvENKUlvE2_clEvEUlfE_EEvRNS_18TensorIteratorBaseET1_T2_EUlP24curandStatePhilox4_32_10E_ZNS1_27distribution_nullary_kernelIS7_f7double2S9_SO_SH_EEvSJ_SL_RKT3_T4_EUlifE0_EEvlNS_15PhiloxCudaStateESK_SL_,@"STO_CUDA_ENTRY STV_DEFAULT"
_ZN2at6native54_GLOBAL__N__3a6f1fcb_21_DistributionNormal_cu_0c5b6e8543distribution_elementwise_grid_stride_kernelIfLi4EZNS0_9templates4cuda20normal_and_transformIN3c108BFloat16EfPNS_17CUDAGeneratorImplEZZZNS4_13normal_kernelIS9_EEvRKNS_10TensorBaseEddT_ENKUlvE_clEvENKUlvE2_clEvEUlfE_EEvRNS_18TensorIteratorBaseET1_T2_EUlP24curandStatePhilox4_32_10E_ZNS1_27distribution_nullary_kernelIS7_f7double2S9_SO_SH_EEvSJ_SL_RKT3_T4_EUlifE0_EEvlNS_15PhiloxCudaStateESK_SL_:
[----:B------:R-:W-:Y:S02]  /*0000*/  IMAD.MOV.U32 R1, RZ, RZ, c[0x0][0x28] ;  /* 0x00000a00ff017624 */ /* 0x000fe400078e00ff */
        /* <DEDUP_REMOVED lines=20> */
[----:B------:R-:W-:Y:S01]  /*0150*/  IMAD.MOV.U32 R42, RZ, RZ, R46 ;  /* 0x000000ffff2a7224 */ /* 0x000fe200078e002e */
[----:B------:R-:W-:Y:S01]  /*0160*/  MOV R43, R47 ;  /* 0x0000002f002b7202 */ /* 0x000fe20000000f00 */
[----:B------:R-:W-:Y:S01]  /*0170*/  IMAD.MOV.U32 R45, RZ, RZ, R47 ;  /* 0x000000ffff2d7224 */ /* 0x000fe200078e002f */
        /* <DEDUP_REMOVED lines=60> */
[----:B------:R-:W-:-:S04]  /*0540*/  LOP3.LUT R16, R15, R16, R44, 0x96, !PT ;  /* 0x000000100f107212 */ /* 0x000fc800078e962c */
[----:B------:R-:W-:Y:S01]  /*0550*/  LOP3.LUT R17, R19, R18, R17, 0x96, !PT ;  /* 0x0000001213117212 */ /* 0x000fe200078e9611 */
[----:B------:R-:W-:Y:S05]  /*0560*/  @!P0 BRA `(.L_x_32) ;  /* 0x0000007000008947 */ /* 0x000fea0003800000 */
[----:B------:R-:W-:Y:S01]  /*0570*/  ULDC UR4, c[0x0][0x0] ;  /* 0x0000000000047ab9 */ /* 0x000fe20000000800 */
[----:B------:R-:W-:Y:S01]  /*0580*/  MOV R22, 0x5d0 ;  /* 0x000005d000167802 */ /* 0x000fe20000000f00 */
[----:B------:R-:W-:Y:S02]  /*0590*/  ULDC UR5, c[0x0][0xc] ;  /* 0x0000030000057ab9 */ /* 0x000fe40000000800 */
[----:B------:R-:W-:-:S04]  /*05a0*/  UIMAD UR4, UR4, UR5, URZ ;  /* 0x00000005040472a4 */ /* 0x000fc8000f8e023f */
[----:B------:R-:W-:-:S07]  /*05b0*/  USHF.L.U32 UR4, UR4, 0x2, URZ ;  /* 0x0000000204047899 */ /* 0x000fce000800063f */
[----:B------:R-:W-:Y:S05]  /*05c0*/  CALL.REL.NOINC `($__internal_2_$__cuda_sm20_div_s64) ;  /* 0x00004cb000007944 */ /* 0x000fea0003c00000 */
[----:B------:R-:W-:Y:S05]  /*05d0*/  BRA `(.L_x_33) ;  /* 0x0000016000007947 */ /* 0x000fea0003800000 */
.L_x_32:
        /* <DEDUP_REMOVED lines=22> */
.L_x_33:
        /* <DEDUP_REMOVED lines=16> */
.L_x_54:
        /* <DEDUP_REMOVED lines=13> */
.L_x_35:
[----:B------:R-:W-:Y:S05]  /*0910*/  BSYNC B0 ;  /* 0x0000000000007941 */ /* 0x000fea0003800000 */
.L_x_34:
[----:B------:R-:W-:Y:S01]  /*0920*/  IMAD.HI.U32 R15, R46, -0x326172a9, RZ ;  /* 0xcd9e8d572e0f7827 */ /* 0x000fe200078e00ff */
[----:B------:R-:W-:Y:S02]  /*0930*/  LOP3.LUT R14, R14, R45, R13, 0x96, !PT ;  /* 0x0000002d0e0e7212 */ /* 0x000fe400078e960d */
[----:B------:R-:W-:Y:S01]  /*0940*/  IADD3 R22, R12, -0x61c88647, RZ ;  /* 0x9e3779b90c167810 */ /* 0x000fe20007ffe0ff */
[----:B------:R-:W-:Y:S01]  /*0950*/  IMAD R19, R46, -0x326172a9, RZ ;  /* 0xcd9e8d572e137824 */ /* 0x000fe200078e02ff */
[----:B------:R-:W-:Y:S01]  /*0960*/  LOP3.LUT R20, R15, R2, R12, 0x96, !PT ;  /* 0x000000020f147212 */ /* 0x000fe200078e960c */
[----:B------:R-:W-:Y:S01]  /*0970*/  IMAD.WIDE.U32 R14, R14, -0x326172a9, RZ ;  /* 0xcd9e8d570e0e7825 */ /* 0x000fe200078e00ff */
[----:B------:R-:W-:-:S03]  /*0980*/  ISETP.NE.AND P0, PT, R49, 0x1, PT ;  /* 0x000000013100780c */ /* 0x000fc60003f05270 */
[----:B------:R-:W-:Y:S01]  /*0990*/  IMAD R18, R0, -0x2daee0ad, RZ ;  /* 0xd2511f5300127824 */ /* 0x000fe200078e02ff */
[----:B------:R-:W-:Y:S01]  /*09a0*/  LOP3.LUT R19, R15, R19, R22, 0x96, !PT ;  /* 0x000000130f137212 */ /* 0x000fe200078e9616 */
[----:B------:R-:W-:-:S04]  /*09b0*/  IMAD.WIDE.U32 R20, R20, -0x2daee0ad, RZ ;  /* 0xd2511f5314147825 */ /* 0x000fc800078e00ff */
[----:B------:R-:W-:Y:S01]  /*09c0*/  IMAD.WIDE.U32 R22, R19, -0x2daee0ad, RZ ;  /* 0xd2511f5313167825 */ /* 0x000fe200078e00ff */
[----:B------:R-:W-:Y:S02]  /*09d0*/  LOP3.LUT R18, R21, R18, R3, 0x96, !PT ;  /* 0x0000001215127212 */ /* 0x000fe400078e9603 */
[----:B------:R-:W-:Y:S02]  /*09e0*/  IADD3 R21, R12, 0x3c6ef372, RZ ;  /* 0x3c6ef3720c157810 */ /* 0x000fe40007ffe0ff */
[----:B------:R-:W-:Y:S01]  /*09f0*/  LOP3.LUT R15, R23, R20, R4, 0x96, !PT ;  /* 0x00000014170f7212 */ /* 0x000fe200078e9604 */
[----:B------:R-:W-:-:S05]  /*0a00*/  IMAD.WIDE.U32 R18, R18, -0x326172a9, RZ ;  /* 0xcd9e8d5712127825 */ /* 0x000fca00078e00ff */
        /* <DEDUP_REMOVED lines=19> */
[----:B------:R-:W-:Y:S02]  /*0b40*/  LOP3.LUT R15, R19, R20, R8, 0x96, !PT ;  /* 0x00000014130f7212 */ /* 0x000fe400078e9608 */
[----:B------:R-:W-:Y:S02]  /*0b50*/  IADD3 R19, R12, 0x5384540f, RZ ;  /* 0x5384540f0c137810 */ /* 0x000fe40007ffe0ff */
[----:B------:R-:W-:Y:S01]  /*0b60*/  LOP3.LUT R20, R23, R14, R21, 0x96, !PT ;  /* 0x0000000e17147212 */ /* 0x000fe200078e9615 */
[----:B------:R-:W-:-:S04]  /*0b70*/  IMAD.WIDE.U32 R14, R15, -0x326172a9, RZ ;  /* 0xcd9e8d570f0e7825 */ /* 0x000fc800078e00ff */
[----:B------:R-:W-:Y:S01]  /*0b80*/  IMAD.WIDE.U32 R20, R20, -0x2daee0ad, RZ ;  /* 0xd2511f5314147825 */ /* 0x000fe200078e00ff */
[----:B------:R-:W-:-:S03]  /*0b90*/  LOP3.LUT R19, R15, R22, R19, 0x96, !PT ;  /* 0x000000160f137212 */ /* 0x000fc600078e9613 */
[----:B------:R-:W-:Y:S01]  /*0ba0*/  IMAD R22, R11, -0x2daee0ad, RZ ;  /* 0xd2511f530b167824 */ /* 0x000fe200078e02ff */
[----:B------:R-:W-:Y:S01]  /*0bb0*/  LOP3.LUT R50, R21, R18, R9, 0x96, !PT ;  /* 0x0000001215327212 */ /* 0x000fe200078e9609 */
[----:B------:R-:W-:Y:S01]  /*0bc0*/  IMAD.WIDE.U32 R18, R19, -0x2daee0ad, RZ ;  /* 0xd2511f5313127825 */ /* 0x000fe200078e00ff */
[----:B------:R-:W-:-:S03]  /*0bd0*/  IADD3 R21, R12, -0xe443238, RZ ;  /* 0xf1bbcdc80c157810 */ /* 0x000fc60007ffe0ff */
[----:B------:R-:W-:Y:S01]  /*0be0*/  IMAD.WIDE.U32 R50, R50, -0x326172a9, RZ ;  /* 0xcd9e8d5732327825 */ /* 0x000fe200078e00ff */
[----:B------:R-:W-:Y:S02]  /*0bf0*/  LOP3.LUT R15, R19, R20, R10, 0x96, !PT ;  /* 0x00000014130f7212 */ /* 0x000fe400078e960a */
[----:B------:R-:W-:Y:S02]  /*0c00*/  IADD3 R19, R12, -0x700cb87f, RZ ;  /* 0x8ff347810c137810 */ /* 0x000fe40007ffe0ff */
[----:B------:R-:W-:Y:S01]  /*0c10*/  LOP3.LUT R11, R51, R14, R21, 0x96, !PT ;  /* 0x0000000e330b7212 */ /* 0x000fe200078e9615 */
[----:B------:R-:W-:-:S04]  /*0c20*/  IMAD.WIDE.U32 R14, R15, -0x326172a9, RZ ;  /* 0xcd9e8d570f0e7825 */ /* 0x000fc800078e00ff */
[----:B------:R-:W-:Y:S01]  /*0c30*/  IMAD.HI.U32 R51, R11, -0x2daee0ad, RZ ;  /* 0xd2511f530b337827 */ /* 0x000fe200078e00ff */
[----:B------:R-:W-:-:S03]  /*0c40*/  LOP3.LUT R50, R15, R50, R19, 0x96, !PT ;  /* 0x000000320f327212 */ /* 0x000fc600078e9613 */
[----:B------:R-:W-:Y:S01]  /*0c50*/  IMAD.MOV.U32 R21, RZ, RZ, R24 ;  /* 0x000000ffff157224 */ /* 0x000fe200078e0018 */
[----:B------:R-:W-:Y:S01]  /*0c60*/  LOP3.LUT R51, R51, R18, R44, 0x96, !PT ;  /* 0x0000001233337212 */ /* 0x000fe200078e962c */
[----:B------:R-:W-:Y:S01]  /*0c70*/  IMAD.MOV.U32 R19, RZ, RZ, R22 ;  /* 0x000000ffff137224 */ /* 0x000fe200078e0016 */
[----:B------:R-:W-:Y:S02]  /*0c80*/  MOV R18, R16 ;  /* 0x0000001000127202 */ /* 0x000fe40000000f00 */
        /* <DEDUP_REMOVED lines=9> */
[----:B------:R-:W-:Y:S05]  /*0d20*/  @!P0 BRA `(.L_x_36) ;  /* 0x0000009000008947 */ /* 0x000fea0003800000 */
[----:B------:R-:W-:Y:S01]  /*0d30*/  IMAD.MOV.U32 R21, RZ, RZ, R17 ;  /* 0x000000ffff157224 */ /* 0x000fe200078e0011 */
[----:B------:R-:W-:Y:S01]  /*0d40*/  MOV R18, R24 ;  /* 0x0000001800127202 */ /* 0x000fe20000000f00 */
[----:B------:R-:W-:Y:S01]  /*0d50*/  IMAD.MOV.U32 R19, RZ, RZ, R16 ;  /* 0x000000ffff137224 */ /* 0x000fe200078e0010 */
[----:B------:R-:W-:Y:S01]  /*0d60*/  MOV R20, R22 ;  /* 0x0000001600147202 */ /* 0x000fe20000000f00 */
[----:B------:R-:W-:Y:S05]  /*0d70*/  BRA `(.L_x_36) ;  /* 0x0000004000007947 */ /* 0x000fea0003800000 */
.L_x_37:
[----:B------:R-:W-:Y:S01]  /*0d80*/  IMAD.MOV.U32 R21, RZ, RZ, R16 ;  /* 0x000000ffff157224 */ /* 0x000fe200078e0010 */
[----:B------:R-:W-:Y:S01]  /*0d90*/  MOV R18, R22 ;  /* 0x0000001600127202 */ /* 0x000fe20000000f00 */
[----:B------:R-:W-:Y:S01]  /*0da0*/  IMAD.MOV.U32 R19, RZ, RZ, R50 ;  /* 0x000000ffff137224 */ /* 0x000fe200078e0032 */
[----:B------:R-:W-:-:S05]  /*0db0*/  MOV R20, R14 ;  /* 0x0000000e00147202 */ /* 0x000fca0000000f00 */
.L_x_36:
[----:B------:R-:W-:Y:S01]  /*0dc0*/  IMAD.WIDE.U32 R16, R20, 0x200000, RZ ;  /* 0x0020000014107825 */ /* 0x000fe200078e00ff */
[----:B------:R-:W-:Y:S01]  /*0dd0*/  HFMA2.MMA R34, -RZ, RZ, 0, 0 ;  /* 0x00000000ff227435 */ /* 0x000fe200000001ff */
[----:B------:R-:W-:Y:S02]  /*0de0*/  BSSY B0, `(.L_x_38) ;  /* 0x0000057000007945 */ /* 0x000fe40003800000 */
[----:B------:R-:W-:Y:S01]  /*0df0*/  IMAD.MOV.U32 R23, RZ, RZ, R17 ;  /* 0x000000ffff177224 */ /* 0x000fe200078e0011 */
[----:B------:R-:W-:Y:S01]  /*0e00*/  LOP3.LUT R22, R16, R19, RZ, 0x3c, !PT ;  /* 0x0000001310167212 */ /* 0x000fe200078e3cff */
[----:B------:R-:W-:-:S02]  /*0e10*/  IMAD.MOV.U32 R35, RZ, RZ, 0x3ca00000 ;  /* 0x3ca00000ff237424 */ /* 0x000fc400078e00ff */
[----:B------:R-:W-:Y:S01]  /*0e20*/  IMAD.WIDE.U32 R18, R18, 0x200000, RZ ;  /* 0x0020000012127825 */ /* 0x000fe200078e00ff */
[----:B------:R-:W0:Y:S03]  /*0e30*/  I2F.F64.U64 R16, R22 ;  /* 0x0000001600107312 */ /* 0x000e260000301800 */
[----:B------:R-:W-:Y:S01]  /*0e40*/  IMAD.MOV.U32 R25, RZ, RZ, 0x3de5db65 ;  /* 0x3de5db65ff197424 */ /* 0x000fe200078e00ff */
[----:B------:R-:W-:Y:S02]  /*0e50*/  LOP3.LUT R20, R18, R21, RZ, 0x3c, !PT ;  /* 0x0000001512147212 */ /* 0x000fe400078e3cff */
[----:B------:R-:W-:-:S04]  /*0e60*/  MOV R21, R19 ;  /* 0x0000001300157202 */ /* 0x000fc80000000f00 */
[----:B------:R-:W1:Y:S01]  /*0e70*/  I2F.F64.U64 R18, R20 ;  /* 0x0000001400127312 */ /* 0x000e620000301800 */
[----:B0-----:R-:W0:-:S10]  /*0e80*/  DFMA R16, R16, 2.2204460492503130808e-16, R34 ;  /* 0x3cb000001010782b */ /* 0x001e140000000022 */
[----:B0-----:R-:W-:Y:S01]  /*0e90*/  IMAD.SHL.U32 R24, R17, 0x2, RZ ;  /* 0x0000000211187824 */ /* 0x001fe200078e00ff */
[----:B-1----:R0:W1:Y:S02]  /*0ea0*/  DFMA R34, R18, R34, 5.5511151231257827021e-17 ;  /* 0x3c9000001222742b */ /* 0x0020640000000022 */
[----:B0-----:R-:W-:Y:S02]  /*0eb0*/  MOV R18, R17 ;  /* 0x0000001100127202 */ /* 0x001fe40000000f00 */
[----:B------:R-:W-:Y:S02]  /*0ec0*/  ISETP.GE.U32.AND P1, PT, R24, -0x797fffff, PT ;  /* 0x868000011800780c */ /* 0x000fe40003f26070 */
[----:B------:R-:W-:-:S04]  /*0ed0*/  MOV R24, 0xf9785eba ;  /* 0xf9785eba00187802 */ /* 0x000fc80000000f00 */
[----:B-1----:R-:W-:Y:S01]  /*0ee0*/  ISETP.GT.AND P0, PT, R35, 0xfffff, PT ;  /* 0x000fffff2300780c */ /* 0x002fe20003f04270 */
[----:B------:R-:W-:Y:S01]  /*0ef0*/  IMAD.MOV.U32 R29, RZ, RZ, R35 ;  /* 0x000000ffff1d7224 */ /* 0x000fe200078e0023 */
[-C--:B------:R-:W-:Y:S02]  /*0f00*/  MOV R28, R34.reuse ;  /* 0x00000022001c7202 */ /* 0x080fe40000000f00 */
[----:B------:R-:W-:Y:S01]  /*0f10*/  MOV R40, R34 ;  /* 0x0000002200287202 */ /* 0x000fe20000000f00 */
[----:B------:R-:W-:Y:S02]  /*0f20*/  IMAD.MOV.U32 R34, RZ, RZ, -0x3ff ;  /* 0xfffffc01ff227424 */ /* 0x000fe400078e00ff */
[----:B------:R-:W0:-:S06]  /*0f30*/  @P1 DMUL R16, RZ, R16 ;  /* 0x00000010ff101228 */ /* 0x000e0c0000000000 */
[----:B------:R-:W1:Y:S01]  /*0f40*/  @!P0 DMUL R28, R28, 1.80143985094819840000e+16 ;  /* 0x435000001c1c8828 */ /* 0x000e620000000000 */
[----:B------:R-:W-:-:S03]  /*0f50*/  @!P0 IMAD.MOV.U32 R34, RZ, RZ, -0x435 ;  /* 0xfffffbcbff228424 */ /* 0x000fc600078e00ff */
[----:B0-----:R-:W-:-:S05]  /*0f60*/  @P1 IMAD.MOV.U32 R18, RZ, RZ, R17 ;  /* 0x000000ffff121224 */ /* 0x001fca00078e0011 */
[----:B------:R-:W-:Y:S01]  /*0f70*/  IADD3 R19, R18, 0x100000, RZ ;  /* 0x0010000012137810 */ /* 0x000fe20007ffe0ff */
[----:B-1----:R-:W-:Y:S01]  /*0f80*/  @!P0 IMAD.MOV.U32 R35, RZ, RZ, R29 ;  /* 0x000000ffff238224 */ /* 0x002fe200078e001d */
[----:B------:R-:W-:Y:S02]  /*0f90*/  MOV R18, R16 ;  /* 0x0000001000127202 */ /* 0x000fe40000000f00 */
[----:B------:R-:W-:Y:S02]  /*0fa0*/  @!P0 MOV R40, R28 ;  /* 0x0000001c00288202 */ /* 0x000fe40000000f00 */
[----:B------:R-:W0:Y:S01]  /*0fb0*/  FRND.F64 R22, R18 ;  /* 0x0000001200167313 */ /* 0x000e220000301800 */
[----:B------:R-:W-:-:S04]  /*0fc0*/  IADD3 R20, R35, -0x1, RZ ;  /* 0xffffffff23147810 */ /* 0x000fc80007ffe0ff */
[----:B------:R-:W-:Y:S01]  /*0fd0*/  ISETP.GE.U32.AND P1, PT, R20, 0x7fefffff, PT ;  /* 0x7fefffff1400780c */ /* 0x000fe20003f26070 */
[----:B0-----:R-:W0:-:S12]  /*0fe0*/  DFMA R22, -R22, 0.5, R16 ;  /* 0x3fe000001616782b */ /* 0x001e180000000110 */
[----:B------:R-:W-:Y:S01]  /*0ff0*/  @P1 MOV R26, 0x0 ;  /* 0x00000000001a1802 */ /* 0x000fe20000000f00 */
[----:B------:R-:W-:Y:S01]  /*1000*/  @P1 IMAD.MOV.U32 R27, RZ, RZ, 0x7ff00000 ;  /* 0x7ff00000ff1b1424 */ /* 0x000fe200078e00ff */
[----:B------:R-:W-:Y:S01]  /*1010*/  @P1 FSETP.NEU.FTZ.AND P2, PT, R29, RZ, PT ;  /* 0x000000ff1d00120b */ /* 0x000fe20003f5d000 */
[----:B0-----:R-:W0:-:S04]  /*1020*/  DMUL R20, R22, c[0x2][0x50] ;  /* 0x0080140016147a28 */ /* 0x001e080000000000 */
[----:B------:R-:W-:-:S04]  /*1030*/  @P1 DFMA R26, R28, R26, +INF ;  /* 0x7ff000001c1a142b */ /* 0x000fc8000000001a */
[----:B0-----:R-:W0:-:S06]  /*1040*/  DFMA R20, R22, c[0x2][0x58], R20 ;  /* 0x0080160016147a2b */ /* 0x001e0c0000000014 */
[----:B0-----:R-:W0:Y:S01]  /*1050*/  DMUL R22, R20, R20 ;  /* 0x0000001414167228 */ /* 0x001e220000000000 */
[----:B------:R-:W-:Y:S02]  /*1060*/  @P1 FSEL R26, R26, RZ, P2 ;  /* 0x000000ff1a1a1208 */ /* 0x000fe40001000000 */
[----:B------:R-:W-:-:S03]  /*1070*/  @P1 FSEL R27, R27, -QNAN , P2 ;  /* 0xfff000001b1b1808 */ /* 0x000fc60001000000 */
[----:B0-----:R-:W0:-:S06]  /*1080*/  DFMA R24, R22, R24, c[0x2][0x88] ;  /* 0x008022001618762b */ /* 0x001e0c0000000018 */
[----:B0-----:R-:W0:-:S06]  /*1090*/  DFMA R24, R22, R24, c[0x2][0x90] ;  /* 0x008024001618762b */ /* 0x001e0c0000000018 */
[----:B0-----:R0:W1:Y:S01]  /*10a0*/  DFMA R24, R22, R24, c[0x2][0x98] ;  /* 0x008026001618762b */ /* 0x0010620000000018 */
[----:B------:R-:W-:Y:S05]  /*10b0*/  @P1 BRA `(.L_x_39) ;  /* 0x0000029000001947 */ /* 0x000fea0003800000 */
[----:B------:R-:W-:Y:S01]  /*10c0*/  LOP3.LUT R26, R35, 0x800fffff, RZ, 0xc0, !PT ;  /* 0x800fffff231a7812 */ /* 0x000fe200078ec0ff */
[----:B------:R-:W-:Y:S01]  /*10d0*/  IMAD.MOV.U32 R28, RZ, RZ, RZ ;  /* 0x000000ffff1c7224 */ /* 0x000fe200078e00ff */
[----:B------:R-:W-:Y:S01]  /*10e0*/  MOV R32, 0x3ae80f1e ;  /* 0x3ae80f1e00207802 */ /* 0x000fe20000000f00 */
[----:B------:R-:W-:Y:S01]  /*10f0*/  IMAD.MOV.U32 R33, RZ, RZ, 0x3eb1380b ;  /* 0x3eb1380bff217424 */ /* 0x000fe200078e00ff */
[----:B------:R-:W-:-:S04]  /*1100*/  LOP3.LUT R41, R26, 0x3ff00000, RZ, 0xfc, !PT ;  /* 0x3ff000001a297812 */ /* 0x000fc800078efcff */
[----:B------:R-:W-:-:S13]  /*1110*/  ISETP.GE.AND P0, PT, R41, 0x3ff6a09f, PT ;  /* 0x3ff6a09f2900780c */ /* 0x000fda0003f06270 */
[----:B------:R-:W-:-:S04]  /*1120*/  @P0 IADD3 R27, R41, -0x100000, RZ ;  /* 0xfff00000291b0810 */ /* 0x000fc80007ffe0ff */
[----:B------:R-:W-:-:S06]  /*1130*/  @P0 MOV R41, R27 ;  /* 0x0000001b00290202 */ /* 0x000fcc0000000f00 */
[----:B------:R-:W2:-:S04]  /*1140*/  DADD R36, R40, 1 ;  /* 0x3ff0000028247429 */ /* 0x000e880000000000 */
[----:B------:R-:W-:Y:S02]  /*1150*/  DADD R40, R40, -1 ;  /* 0xbff0000028287429 */ /* 0x000fe40000000000 */
[----:B--2---:R-:W2:Y:S02]  /*1160*/  MUFU.RCP64H R29, R37 ;  /* 0x00000025001d7308 */ /* 0x004ea40000001800 */
[----:B--2---:R-:W2:-:S06]  /*1170*/  DFMA R26, -R36, R28, 1 ;  /* 0x3ff00000241a742b */ /* 0x004e8c000000011c */
[----:B--2---:R-:W2:-:S06]  /*1180*/  DFMA R26, R26, R26, R26 ;  /* 0x0000001a1a1a722b */ /* 0x004e8c000000001a */
[----:B--2---:R-:W2:-:S06]  /*1190*/  DFMA R26, R28, R26, R28 ;  /* 0x0000001a1c1a722b */ /* 0x004e8c000000001c */
[----:B--2---:R-:W2:-:S06]  /*11a0*/  DMUL R28, R26, R40 ;  /* 0x000000281a1c7228 */ /* 0x004e8c0000000000 */
[----:B--2---:R-:W2:-:S06]  /*11b0*/  DFMA R28, R26, R40, R28 ;  /* 0x000000281a1c722b */ /* 0x004e8c000000001c */
[----:B--2---:R-:W2:-:S04]  /*11c0*/  DMUL R30, R28, R28 ;  /* 0x0000001c1c1e7228 */ /* 0x004e880000000000 */
[----:B------:R-:W3:-:S04]  /*11d0*/  DADD R36, R40, -R28 ;  /* 0x0000000028247229 */ /* 0x000ec8000000081c */
[----:B--2---:R-:W2:-:S04]  /*11e0*/  DFMA R32, R30, R32, c[0x2][0x0] ;  /* 0x008000001e20762b */ /* 0x004e880000000020 */
[----:B---3--:R-:W3:-:S04]  /*11f0*/  DADD R36, R36, R36 ;  /* 0x0000000024247229 */ /* 0x008ec80000000024 */
[----:B--2---:R2:W4:Y:S02]  /*1200*/  DFMA R38, R30, R32, c[0x2][0x8] ;  /* 0x008002001e26762b */ /* 0x0045240000000020 */
[----:B--2---:R-:W-:Y:S02]  /*1210*/  LEA.HI R32, R35, R34, RZ, 0xc ;  /* 0x0000002223207211 */ /* 0x004fe400078f60ff */
[----:B------:R-:W-:Y:S01]  /*1220*/  MOV R33, 0x43300000 ;  /* 0x4330000000217802 */ /* 0x000fe20000000f00 */
[----:B---3--:R-:W2:Y:S01]  /*1230*/  DFMA R36, R40, -R28, R36 ;  /* 0x8000001c2824722b */ /* 0x008ea20000000024 */
[----:B------:R-:W-:-:S03]  /*1240*/  @P0 IADD3 R32, R32, 0x1, RZ ;  /* 0x0000000120200810 */ /* 0x000fc60007ffe0ff */
[----:B----4-:R-:W3:Y:S01]  /*1250*/  DFMA R38, R30, R38, c[0x2][0x10] ;  /* 0x008004001e26762b */ /* 0x010ee20000000026 */
[----:B------:R-:W-:-:S03]  /*1260*/  LOP3.LUT R32, R32, 0x80000000, RZ, 0x3c, !PT ;  /* 0x8000000020207812 */ /* 0x000fc600078e3cff */
[----:B--2---:R-:W-:-:S04]  /*1270*/  DMUL R36, R26, R36 ;  /* 0x000000241a247228 */ /* 0x004fc80000000000 */
[----:B---3--:R-:W2:-:S04]  /*1280*/  DFMA R38, R30, R38, c[0x2][0x18] ;  /* 0x008006001e26762b */ /* 0x008e880000000026 */
[----:B------:R-:W3:-:S04]  /*1290*/  DADD R32, R32, c[0x2][0x38] ;  /* 0x00800e0020207629 */ /* 0x000ec80000000000 */
[----:B--2---:R-:W2:-:S04]  /*12a0*/  DFMA R38, R30, R38, c[0x2][0x20] ;  /* 0x008008001e26762b */ /* 0x004e880000000026 */
[----:B---3--:R-:W3:-:S04]  /*12b0*/  DFMA R34, R32, c[0x2][0x40], R28 ;  /* 0x0080100020227a2b */ /* 0x008ec8000000001c */
[----:B--2---:R-:W2:-:S04]  /*12c0*/  DFMA R38, R30, R38, c[0x2][0x28] ;  /* 0x00800a001e26762b */ /* 0x004e880000000026 */
[----:B---3--:R-:W3:-:S04]  /*12d0*/  DFMA R40, -R32, c[0x2][0x40], R34 ;  /* 0x0080100020287a2b */ /* 0x008ec80000000122 */
[----:B--2---:R-:W2:-:S04]  /*12e0*/  DFMA R38, R30, R38, c[0x2][0x30] ;  /* 0x00800c001e26762b */ /* 0x004e880000000026 */
[----:B---3--:R-:W-:-:S04]  /*12f0*/  DADD R40, -R28, R40 ;  /* 0x000000001c287229 */ /* 0x008fc80000000128 */
[----:B--2---:R-:W2:-:S06]  /*1300*/  DMUL R38, R30, R38 ;  /* 0x000000261e267228 */ /* 0x004e8c0000000000 */
[----:B--2---:R-:W2:-:S06]  /*1310*/  DFMA R36, R28, R38, R36 ;  /* 0x000000261c24722b */ /* 0x004e8c0000000024 */
[----:B--2---:R-:W2:-:S06]  /*1320*/  DADD R36, R36, -R40 ;  /* 0x0000000024247229 */ /* 0x004e8c0000000828 */
[----:B--2---:R-:W2:-:S06]  /*1330*/  DFMA R36, R32, c[0x2][0x48], R36 ;  /* 0x0080120020247a2b */ /* 0x004e8c0000000024 */
[----:B--2---:R2:W3:-:S06]  /*1340*/  DADD R26, R34, R36 ;  /* 0x00000000221a7229 */ /* 0x0044cc0000000024 */
.L_x_39:
[----:B------:R-:W-:Y:S05]  /*1350*/  BSYNC B0 ;  /* 0x0000000000007941 */ /* 0x000fea0003800000 */
.L_x_38:
[----:B------:R-:W-:Y:S01]  /*1360*/  IMAD.MOV.U32 R30, RZ, RZ, 0x20fd8164 ;  /* 0x20fd8164ff1e7424 */ /* 0x000fe200078e00ff */
[----:B------:R-:W-:Y:S01]  /*1370*/  MOV R31, 0x3da8ff83 ;  /* 0x3da8ff83001f7802 */ /* 0x000fe20000000f00 */
[----:B---3--:R-:W3:Y:S01]  /*1380*/  DMUL R26, R26, -2 ;  /* 0xc00000001a1a7828 */ /* 0x008ee20000000000 */
[----:B------:R-:W4:Y:S01]  /*1390*/  F2I.S64.F64 R18, R18 ;  /* 0x0000001200127311 */ /* 0x000f220000301900 */
[----:B------:R-:W-:Y:S02]  /*13a0*/  BSSY B0, `(.L_x_40) ;  /* 0x000002f000007945 */ /* 0x000fe40003800000 */
[----:B-1----:R3:W1:-:S04]  /*13b0*/  DFMA R28, R22, R24, c[0x2][0xa0] ;  /* 0x00802800161c762b */ /* 0x0026480000000018 */
[C---:B------:R-:W5:Y:S01]  /*13c0*/  DFMA R30, R22.reuse, -R30, c[0x2][0x60] ;  /* 0x00801800161e762b */ /* 0x040f62000000081e */
[----:B---3--:R-:W3:Y:S01]  /*13d0*/  MUFU.RSQ64H R25, R27 ;  /* 0x0000001b00197308 */ /* 0x008ee20000001c00 */
[----:B------:R-:W-:Y:S02]  /*13e0*/  IADD3 R24, R27, -0x3500000, RZ ;  /* 0xfcb000001b187810 */ /* 0x000fe40007ffe0ff */
[----:B-1----:R-:W1:-:S04]  /*13f0*/  DFMA R28, R22, R28, c[0x2][0xa8] ;  /* 0x00802a00161c762b */ /* 0x002e48000000001c */
[----:B-----5:R-:W5:Y:S01]  /*1400*/  DFMA R30, R22, R30, c[0x2][0x68] ;  /* 0x00801a00161e762b */ /* 0x020f62000000001e */
[----:B----4-:R-:W-:-:S03]  /*1410*/  LOP3.LUT P1, RZ, R18, 0x2, RZ, 0xc0, !PT ;  /* 0x0000000212ff7812 */ /* 0x010fc6000782c0ff */
[----:B-1----:R-:W1:-:S04]  /*1420*/  DFMA R28, R22, R28, RZ ;  /* 0x0000001c161c722b */ /* 0x002e4800000000ff */
[----:B-----5:R-:W4:-:S04]  /*1430*/  DFMA R30, R22, R30, c[0x2][0x70] ;  /* 0x00801c00161e762b */ /* 0x020f08000000001e */
[----:B-1----:R1:W-:Y:S02]  /*1440*/  DFMA R32, R20, R28, R20 ;  /* 0x0000001c1420722b */ /* 0x0023e40000000014 */
[----:B-1----:R-:W-:Y:S02]  /*1450*/  LOP3.LUT R20, R18, 0x1, RZ, 0xc0, !PT ;  /* 0x0000000112147812 */ /* 0x002fe400078ec0ff */
[----:B----4-:R-:W1:Y:S01]  /*1460*/  DFMA R30, R22, R30, c[0x2][0x78] ;  /* 0x00801e00161e762b */ /* 0x010e62000000001e */
[----:B------:R-:W-:Y:S02]  /*1470*/  MOV R21, 0x3fd80000 ;  /* 0x3fd8000000157802 */ /* 0x000fe40000000f00 */
[----:B------:R-:W-:Y:S01]  /*1480*/  ISETP.NE.U32.AND P0, PT, R20, 0x1, PT ;  /* 0x000000011400780c */ /* 0x000fe20003f05070 */
[----:B---3--:R-:W3:Y:S01]  /*1490*/  DMUL R28, R24, R24 ;  /* 0x00000018181c7228 */ /* 0x008ee20000000000 */
[----:B------:R-:W-:Y:S02]  /*14a0*/  IMAD.MOV.U32 R20, RZ, RZ, 0x0 ;  /* 0x00000000ff147424 */ /* 0x000fe400078e00ff */
[----:B------:R-:W-:Y:S01]  /*14b0*/  ISETP.NE.U32.AND.EX P0, PT, RZ, RZ, PT, P0 ;  /* 0x000000ffff00720c */ /* 0x000fe20003f05100 */
[----:B-12---:R1:W2:-:S02]  /*14c0*/  DFMA R34, R22, R30, c[0x2][0x80] ;  /* 0x008020001622762b */ /* 0x006284000000001e */
[----:B-1----:R-:W1:Y:S02]  /*14d0*/  FRND.F64.TRUNC R30, R16 ;  /* 0x00000010001e7313 */ /* 0x002e64000030d800 */
[----:B---3--:R-:W3:-:S04]  /*14e0*/  DFMA R28, R26, -R28, 1 ;  /* 0x3ff000001a1c742b */ /* 0x008ec8000000081c */
[----:B--2---:R-:W2:-:S04]  /*14f0*/  DFMA R34, R22, R34, -0.5 ;  /* 0xbfe000001622742b */ /* 0x004e880000000022 */
[----:B---3--:R-:W-:Y:S01]  /*1500*/  DFMA R20, R28, R20, 0.5 ;  /* 0x3fe000001c14742b */ /* 0x008fe20000000014 */
[----:B------:R-:W-:Y:S01]  /*1510*/  @!P0 LOP3.LUT R19, R33, 0x80000000, RZ, 0x3c, !PT ;  /* 0x8000000021138812 */ /* 0x000fe200078e3cff */
[----:B------:R-:W-:Y:S02]  /*1520*/  @!P0 IMAD.MOV.U32 R18, RZ, RZ, R32 ;  /* 0x000000ffff128224 */ /* 0x000fe400078e0020 */
[----:B0-2---:R-:W0:-:S04]  /*1530*/  DFMA R22, R22, R34, 1 ;  /* 0x3ff000001616742b */ /* 0x005e080000000022 */
[----:B------:R-:W2:-:S04]  /*1540*/  DMUL R28, R24, R28 ;  /* 0x0000001c181c7228 */ /* 0x000e880000000000 */
[----:B-1----:R-:W-:Y:S02]  /*1550*/  DSETP.NEU.AND P2, PT, R16, R30, PT ;  /* 0x0000001e1000722a */ /* 0x002fe40003f4d000 */
[----:B0-----:R-:W-:Y:S01]  /*1560*/  @!P0 MOV R32, R22 ;  /* 0x0000001600208202 */ /* 0x001fe20000000f00 */
[----:B------:R-:W-:Y:S01]  /*1570*/  @!P0 IMAD.MOV.U32 R33, RZ, RZ, R23 ;  /* 0x000000ffff218224 */ /* 0x000fe200078e0017 */
[----:B--2---:R-:W0:Y:S01]  /*1580*/  DFMA R20, R20, R28, R24 ;  /* 0x0000001c1414722b */ /* 0x004e220000000018 */
[----:B------:R-:W-:Y:S01]  /*1590*/  @!P0 IMAD.MOV.U32 R22, RZ, RZ, R18 ;  /* 0x000000ffff168224 */ /* 0x000fe200078e0012 */
[----:B------:R-:W-:Y:S02]  /*15a0*/  @!P0 MOV R23, R19 ;  /* 0x0000001300178202 */ /* 0x000fe40000000f00 */
[----:B------:R-:W-:Y:S02]  /*15b0*/  ISETP.GE.U32.AND P0, PT, R24, 0x7ca00000, PT ;  /* 0x7ca000001800780c */ /* 0x000fe40003f06070 */
[----:B0-----:R-:W0:Y:S01]  /*15c0*/  DMUL R30, R26, R20 ;  /* 0x000000141a1e7228 */ /* 0x001e220000000000 */
[----:B------:R-:W-:-:S02]  /*15d0*/  @P1 LOP3.LUT R37, R33, 0x80000000, RZ, 0x3c, !PT ;  /* 0x8000000021251812 */ /* 0x000fc400078e3cff */
[----:B------:R-:W-:Y:S01]  /*15e0*/  @P1 LOP3.LUT R19, R23, 0x80000000, RZ, 0x3c, !PT ;  /* 0x8000000017131812 */ /* 0x000fe200078e3cff */
[----:B------:R-:W-:Y:S01]  /*15f0*/  IMAD.MOV.U32 R34, RZ, RZ, R20 ;  /* 0x000000ffff227224 */ /* 0x000fe200078e0014 */
[----:B------:R-:W-:Y:S01]  /*1600*/  IADD3 R35, R21, -0x100000, RZ ;  /* 0xfff0000015237810 */ /* 0x000fe20007ffe0ff */
[----:B0-----:R-:W0:Y:S01]  /*1610*/  DFMA R28, R30, -R30, R26 ;  /* 0x8000001e1e1c722b */ /* 0x001e22000000001a */
[----:B------:R-:W-:Y:S02]  /*1620*/  @P1 MOV R33, R37 ;  /* 0x0000002500211202 */ /* 0x000fe40000000f00 */
[----:B------:R-:W-:Y:S01]  /*1630*/  @P1 MOV R23, R19 ;  /* 0x0000001300171202 */ /* 0x000fe20000000f00 */
[----:B------:R1:W2:-:S04]  /*1640*/  @!P2 DMUL R32, RZ, R16 ;  /* 0x00000010ff20a228 */ /* 0x0002880000000000 */
[----:B0-----:R1:W0:Y:S01]  /*1650*/  DFMA R16, R28, R34, R30 ;  /* 0x000000221c10722b */ /* 0x001222000000001e */
[----:B------:R-:W-:Y:S05]  /*1660*/  @!P0 BRA `(.L_x_41) ;  /* 0x0000002000008947 */ /* 0x000fea0003800000 */
[----:B--2---:R-:W-:-:S05]  /*1670*/  MOV R18, 0x1690 ;  /* 0x0000169000127802 */ /* 0x004fca0000000f00 */
[----:B01----:R-:W-:Y:S05]  /*1680*/  CALL.REL.NOINC `($__internal_3_$__cuda_sm20_dsqrt_rn_f64_mediumpath_v1) ;  /* 0x0000409000007944 */ /* 0x003fea0003c00000 */
.L_x_41:
[----:B--2---:R-:W-:Y:S05]  /*1690*/  BSYNC B0 ;  /* 0x0000000000007941 */ /* 0x004fea0003800000 */
.L_x_40:
[----:B------:R-:W-:Y:S01]  /*16a0*/  ISETP.GE.U32.AND P0, PT, R42, c[0x0][0x160], PT ;  /* 0x000058002a007a0c */ /* 0x000fe20003f06070 */
[----:B------:R-:W2:Y:S01]  /*16b0*/  DADD R18, RZ, R22 ;  /* 0x00000000ff127229 */ /* 0x000ea20000000016 */
[----:B------:R-:W-:Y:S02]  /*16c0*/  BSSY B0, `(.L_x_42) ;  /* 0x00000e4000007945 */ /* 0x000fe40003800000 */
[----:B------:R-:W-:Y:S01]  /*16d0*/  ISETP.GE.AND.EX P0, PT, R43, c[0x0][0x164], PT, P0 ;  /* 0x000059002b007a0c */ /* 0x000fe20003f06300 */
[----:B01----:R0:W1:-:S04]  /*16e0*/  DMUL R32, R16, R32 ;  /* 0x0000002010207228 */ /* 0x0030480000000000 */
[----:B--2---:R0:W2:-:S08]  /*16f0*/  DMUL R18, R18, R16 ;  /* 0x0000001012127228 */ /* 0x0040900000000000 */
[----:B------:R-:W-:Y:S05]  /*1700*/  @P0 BRA `(.L_x_43) ;  /* 0x00000df000000947 */ /* 0x000fea0003800000 */
[----:B012---:R-:W-:Y:S01]  /*1710*/  ISETP.NE.AND P0, PT, RZ, c[0x0][0x188], PT ;  /* 0x00006200ff007a0c */ /* 0x007fe20003f05270 */
[----:B------:R-:W-:-:S12]  /*1720*/  IMAD.MOV.U32 R21, RZ, RZ, RZ ;  /* 0x000000ffff157224 */ /* 0x000fd800078e00ff */
        /* <DEDUP_REMOVED lines=205> */
[----:B------:R-:W-:-:S05]  /*2400*/  @P0 IMAD.HI.U32 R16, R17, c[0x0][0x2b0], R16 ;  /* 0x0000ac0011100a27 */ /* 0x000fca00078e0010 */
[----:B------:R-:W-:Y:S01]  /*2410*/  @P0 SHF.R.U32.HI R20, RZ, c[0x0][0x2b4], R16 ;  /* 0x0000ad00ff140a19 */ /* 0x000fe20000011610 */
[----:B------:R-:W-:-:S04]  /*2420*/  IMAD R16, R22, c[0x0][0x2a0], R25 ;  /* 0x0000a80016107a24 */ /* 0x000fc800078e0219 */
[----:B------:R-:W-:Y:S02]  /*2430*/  @P0 IMAD.MOV R23, RZ, RZ, -R20 ;  /* 0x000000ffff170224 */ /* 0x000fe400078e0a14 */
[----:B------:R-:W-:Y:S02]  /*2440*/  IMAD R21, R16, c[0x0][0x314], R21 ;  /* 0x0000c50010157a24 */ /* 0x000fe400078e0215 */
[----:B------:R-:W-:-:S04]  /*2450*/  @P0 IMAD R16, R23, c[0x0][0x2ac], R17 ;  /* 0x0000ab0017100a24 */ /* 0x000fc800078e0211 */
[----:B------:R-:W-:Y:S02]  /*2460*/  @P0 IMAD R21, R16, c[0x0][0x318], R21 ;  /* 0x0000c60010150a24 */ /* 0x000fe400078e0215 */
.L_x_44:
[----:B------:R-:W0:Y:S01]  /*2470*/  F2F.F32.F64 R16, R32 ;  /* 0x0000002000107310 */ /* 0x000e220000301000 */
[----:B------:R-:W0:Y:S01]  /*2480*/  DSETP.GEU.AND P0, PT, |R32|, c[0x2][0xb0], PT ;  /* 0x00802c002000762a */ /* 0x000e220003f0e200 */
[----:B------:R-:W-:-:S13]  /*2490*/  MOV R17, c[0x0][0x32c] ;  /* 0x0000cb0000117a02 */ /* 0x000fda0000000f00 */
[----:B0-----:R-:W-:-:S04]  /*24a0*/  @!P0 FMUL R16, R16, 1.175494350822287508e-38 ;  /* 0x0080000010108820 */ /* 0x001fc80000400000 */
[----:B------:R-:W-:Y:S01]  /*24b0*/  FFMA.FTZ R17, R16, R17, c[0x0][0x328] ;  /* 0x0000ca0010117623 */ /* 0x000fe20000010011 */
[----:B------:R-:W-:-:S04]  /*24c0*/  IADD3 R16, P0, R21, c[0x0][0x320], RZ ;  /* 0x0000c80015107a10 */ /* 0x000fc80007f1e0ff */
[----:B------:R-:W-:Y:S01]  /*24d0*/  F2FP.BF16.PACK_AB R20, RZ, R17 ;  /* 0x00000011ff14723e */ /* 0x000fe200000010ff */
[----:B------:R-:W-:-:S05]  /*24e0*/  IMAD.X R17, RZ, RZ, c[0x0][0x324], P0 ;  /* 0x0000c900ff117624 */ /* 0x000fca00000e06ff */
[----:B------:R0:W-:Y:S03]  /*24f0*/  STG.E.U16 [R16.64], R20 ;  /* 0x0000001410007986 */ /* 0x0001e6000c101508 */
.L_x_43:
[----:B012---:R-:W-:Y:S05]  /*2500*/  BSYNC B0 ;  /* 0x0000000000007941 */ /* 0x007fea0003800000 */
.L_x_42:
[----:B------:R-:W-:Y:S01]  /*2510*/  MOV R17, c[0x0][0x0] ;  /* 0x0000000000117a02 */ /* 0x000fe20000000f00 */
[----:B------:R-:W-:Y:S04]  /*2520*/  BSSY B0, `(.L_x_45) ;  /* 0x00000f0000007945 */ /* 0x000fe80003800000 */
[----:B------:R-:W-:-:S05]  /*2530*/  IMAD R17, R17, c[0x0][0xc], RZ ;  /* 0x0000030011117a24 */ /* 0x000fca00078e02ff */
[----:B------:R-:W-:-:S04]  /*2540*/  IADD3 R21, P1, R17, R42, RZ ;  /* 0x0000002a11157210 */ /* 0x000fc80007f3e0ff */
[----:B------:R-:W-:Y:S01]  /*2550*/  ISETP.GE.U32.AND P0, PT, R21, c[0x0][0x160], PT ;  /* 0x0000580015007a0c */ /* 0x000fe20003f06070 */
[----:B------:R-:W-:-:S05]  /*2560*/  IMAD.X R16, RZ, RZ, R43, P1 ;  /* 0x000000ffff107224 */ /* 0x000fca00008e062b */
[----:B------:R-:W-:-:S13]  /*2570*/  ISETP.GE.AND.EX P0, PT, R16, c[0x0][0x164], PT, P0 ;  /* 0x0000590010007a0c */ /* 0x000fda0003f06300 */
[----:B------:R-:W-:Y:S05]  /*2580*/  @P0 BRA `(.L_x_46) ;  /* 0x00000e9000000947 */ /* 0x000fea0003800000 */
[----:B------:R-:W-:Y:S01]  /*2590*/  ISETP.NE.AND P0, PT, RZ, c[0x0][0x188], PT ;  /* 0x00006200ff007a0c */ /* 0x000fe20003f05270 */
[----:B------:R-:W-:-:S12]  /*25a0*/  HFMA2.MMA R22, -RZ, RZ, 0, 0 ;  /* 0x00000000ff167435 */ /* 0x000fd800000001ff */
[----:B------:R-:W-:Y:S05]  /*25b0*/  @!P0 BRA `(.L_x_47) ;  /* 0x00000dd000008947 */ /* 0x000fea0003800000 */
[----:B------:R-:W-:-:S04]  /*25c0*/  IMAD.MOV.U32 R20, RZ, RZ, RZ ;  /* 0x000000ffff147224 */ /* 0x000fc800078e00ff */
[----:B------:R-:W-:-:S05]  /*25d0*/  IMAD.HI.U32 R16, R21, c[0x0][0x190], R20 ;  /* 0x0000640015107a27 */ /* 0x000fca00078e0014 */
[----:B------:R-:W-:Y:S02]  /*25e0*/  SHF.R.U32.HI R23, RZ, c[0x0][0x194], R16 ;  /* 0x00006500ff177a19 */ /* 0x000fe40000011610 */
[----:B------:R-:W-:-:S03]  /*25f0*/  MOV R16, c[0x0][0x188] ;  /* 0x0000620000107a02 */ /* 0x000fc60000000f00 */
[----:B------:R-:W-:Y:S01]  /*2600*/  IMAD.MOV R22, RZ, RZ, -R23 ;  /* 0x000000ffff167224 */ /* 0x000fe200078e0a17 */
[----:B------:R-:W-:-:S03]  /*2610*/  ISETP.NE.AND P0, PT, R16, 0x1, PT ;  /* 0x000000011000780c */ /* 0x000fc60003f05270 */
[----:B------:R-:W-:-:S04]  /*2620*/  IMAD R22, R22, c[0x0][0x18c], R21 ;  /* 0x0000630016167a24 */ /* 0x000fc800078e0215 */
[----:B------:R-:W-:-:S06]  /*2630*/  IMAD R22, R22, c[0x0][0x2b8], RZ ;  /* 0x0000ae0016167a24 */ /* 0x000fcc00078e02ff */
        /* <DEDUP_REMOVED lines=200> */
[----:B------:R-:W-:Y:S01]  /*32c0*/  ISETP.NE.AND P0, PT, R16, 0x18, PT ;  /* 0x000000181000780c */ /* 0x000fe20003f05270 */
[----:B------:R-:W-:-:S08]  /*32d0*/  IMAD.MOV.U32 R21, RZ, RZ, R25 ;  /* 0x000000ffff157224 */ /* 0x000fd000078e0019 */
[----:B------:R-:W-:-:S05]  /*32e0*/  IMAD.HI.U32 R20, R25, c[0x0][0x2a4], R20 ;  /* 0x0000a90019147a27 */ /* 0x000fca00078e0014 */
[----:B------:R-:W-:Y:S02]  /*32f0*/  SHF.R.U32.HI R21, RZ, c[0x0][0x2a8], R20 ;  /* 0x0000aa00ff157a19 */ /* 0x000fe40000011614 */
[----:B------:R-:W-:-:S03]  /*3300*/  @P0 MOV R20, RZ ;  /* 0x000000ff00140202 */ /* 0x000fc60000000f00 */
[--C-:B------:R-:W-:Y:S02]  /*3310*/  IMAD.MOV R23, RZ, RZ, -R21.reuse ;  /* 0x000000ffff177224 */ /* 0x100fe400078e0a15 */
[----:B------:R-:W-:-:S04]  /*3320*/  @P0 IMAD.HI.U32 R16, R21, c[0x0][0x2b0], R20 ;  /* 0x0000ac0015100a27 */ /* 0x000fc800078e0014 */
[----:B------:R-:W-:Y:S01]  /*3330*/  IMAD R23, R23, c[0x0][0x2a0], R25 ;  /* 0x0000a80017177a24 */ /* 0x000fe200078e0219 */
[----:B------:R-:W-:-:S03]  /*3340*/  @P0 SHF.R.U32.HI R16, RZ, c[0x0][0x2b4], R16 ;  /* 0x0000ad00ff100a19 */ /* 0x000fc60000011610 */
[----:B------:R-:W-:Y:S01]  /*3350*/  IMAD R22, R23, c[0x0][0x314], R22 ;  /* 0x0000c50017167a24 */ /* 0x000fe200078e0216 */
[----:B------:R-:W-:-:S05]  /*3360*/  @P0 IADD3 R20, -R16, RZ, RZ ;  /* 0x000000ff10140210 */ /* 0x000fca0007ffe1ff */
[----:B------:R-:W-:-:S04]  /*3370*/  @P0 IMAD R21, R20, c[0x0][0x2ac], R21 ;  /* 0x0000ab0014150a24 */ /* 0x000fc800078e0215 */
[----:B------:R-:W-:Y:S02]  /*3380*/  @P0 IMAD R22, R21, c[0x0][0x318], R22 ;  /* 0x0000c60015160a24 */ /* 0x000fe400078e0216 */
.L_x_47:
[----:B------:R-:W0:Y:S01]  /*3390*/  F2F.F32.F64 R16, R18 ;  /* 0x0000001200107310 */ /* 0x000e220000301000 */
[----:B------:R-:W0:Y:S01]  /*33a0*/  DSETP.GEU.AND P0, PT, |R18|, c[0x2][0xb0], PT ;  /* 0x00802c001200762a */ /* 0x000e220003f0e200 */
[----:B------:R-:W-:-:S13]  /*33b0*/  IMAD.MOV.U32 R21, RZ, RZ, c[0x0][0x32c] ;  /* 0x0000cb00ff157624 */ /* 0x000fda00078e00ff */
[----:B0-----:R-:W-:Y:S01]  /*33c0*/  @!P0 FMUL R16, R16, 1.175494350822287508e-38 ;  /* 0x0080000010108820 */ /* 0x001fe20000400000 */
[----:B------:R-:W-:-:S03]  /*33d0*/  IADD3 R22, P0, R22, c[0x0][0x320], RZ ;  /* 0x0000c80016167a10 */ /* 0x000fc60007f1e0ff */
[----:B------:R-:W-:Y:S01]  /*33e0*/  FFMA.FTZ R16, R16, R21, c[0x0][0x328] ;  /* 0x0000ca0010107623 */ /* 0x000fe20000010015 */
[----:B------:R-:W-:-:S04]  /*33f0*/  IADD3.X R23, RZ, c[0x0][0x324], RZ, P0, !PT ;  /* 0x0000c900ff177a10 */ /* 0x000fc800007fe4ff */
[----:B------:R-:W-:-:S05]  /*3400*/  F2FP.BF16.PACK_AB R16, RZ, R16 ;  /* 0x00000010ff10723e */ /* 0x000fca00000010ff */
[----:B------:R0:W-:Y:S02]  /*3410*/  STG.E.U16 [R22.64], R16 ;  /* 0x0000001016007986 */ /* 0x0001e4000c101508 */
.L_x_46:
[----:B------:R-:W-:Y:S05]  /*3420*/  BSYNC B0 ;  /* 0x0000000000007941 */ /* 0x000fea0003800000 */
.L_x_45:
[----:B------:R-:W-:Y:S01]  /*3430*/  LEA R19, P1, R17, R42, 0x1 ;  /* 0x0000002a11137211 */ /* 0x000fe200078208ff */
[----:B------:R-:W-:Y:S03]  /*3440*/  BSSY B0, `(.L_x_48) ;  /* 0x00000eb000007945 */ /* 0x000fe60003800000 */
[----:B------:R-:W-:Y:S01]  /*3450*/  ISETP.GE.U32.AND P0, PT, R19, c[0x0][0x160], PT ;  /* 0x0000580013007a0c */ /* 0x000fe20003f06070 */
[----:B0-----:R-:W-:-:S05]  /*3460*/  IMAD.X R16, RZ, RZ, R43, P1 ;  /* 0x000000ffff107224 */ /* 0x001fca00008e062b */
[----:B------:R-:W-:-:S13]  /*3470*/  ISETP.GE.AND.EX P0, PT, R16, c[0x0][0x164], PT, P0 ;  /* 0x0000590010007a0c */ /* 0x000fda0003f06300 */
[----:B------:R-:W-:Y:S05]  /*3480*/  @P0 BRA `(.L_x_49) ;  /* 0x00000e6000000947 */ /* 0x000fea0003800000 */
[----:B------:R-:W-:Y:S02]  /*3490*/  ISETP.NE.AND P0, PT, RZ, c[0x0][0x188], PT ;  /* 0x00006200ff007a0c */ /* 0x000fe40003f05270 */
[----:B------:R-:W-:-:S11]  /*34a0*/  MOV R20, RZ ;  /* 0x000000ff00147202 */ /* 0x000fd60000000f00 */
        /* <DEDUP_REMOVED lines=221> */
[----:B------:R-:W-:-:S04]  /*4280*/  @P0 IMAD R20, R19, c[0x0][0x318], R20 ;  /* 0x0000c60013140a24 */ /* 0x000fc800078e0214 */
.L_x_50:
[----:B------:R-:W-:Y:S01]  /*4290*/  IMAD.MOV.U32 R16, RZ, RZ, c[0x0][0x328] ;  /* 0x0000ca00ff107624 */ /* 0x000fe200078e00ff */
[----:B------:R-:W-:-:S03]  /*42a0*/  IADD3 R20, P0, R20, c[0x0][0x320], RZ ;  /* 0x0000c80014147a10 */ /* 0x000fc60007f1e0ff */
[----:B------:R-:W-:Y:S01]  /*42b0*/  FADD.FTZ R16, R16, +QNAN ;  /* 0x7fc0000010107421 */ /* 0x000fe20000010000 */
[----:B------:R-:W-:-:S04]  /*42c0*/  IADD3.X R21, RZ, c[0x0][0x324], RZ, P0, !PT ;  /* 0x0000c900ff157a10 */ /* 0x000fc800007fe4ff */
[----:B------:R-:W-:-:S05]  /*42d0*/  F2FP.BF16.PACK_AB R16, RZ, R16 ;  /* 0x00000010ff10723e */ /* 0x000fca00000010ff */
[----:B------:R0:W-:Y:S02]  /*42e0*/  STG.E.U16 [R20.64], R16 ;  /* 0x0000001014007986 */ /* 0x0001e4000c101508 */
.L_x_49:
[----:B------:R-:W-:Y:S05]  /*42f0*/  BSYNC B0 ;  /* 0x0000000000007941 */ /* 0x000fea0003800000 */
.L_x_48:
[----:B------:R-:W-:-:S05]  /*4300*/  IMAD R19, R17, 0x3, RZ ;  /* 0x0000000311137824 */ /* 0x000fca00078e02ff */
[----:B------:R-:W-:-:S04]  /*4310*/  IADD3 R19, P1, R19, R42, RZ ;  /* 0x0000002a13137210 */ /* 0x000fc80007f3e0ff */
[----:B------:R-:W-:Y:S01]  /*4320*/  ISETP.GE.U32.AND P0, PT, R19, c[0x0][0x160], PT ;  /* 0x0000580013007a0c */ /* 0x000fe20003f06070 */
[----:B0-----:R-:W-:-:S05]  /*4330*/  IMAD.X R16, RZ, RZ, R43, P1 ;  /* 0x000000ffff107224 */ /* 0x001fca00008e062b */
        /* <DEDUP_REMOVED lines=226> */
.L_x_52:
[----:B------:R-:W-:Y:S01]  /*5160*/  IMAD.MOV.U32 R16, RZ, RZ, c[0x0][0x328] ;  /* 0x0000ca00ff107624 */ /* 0x000fe200078e00ff */
[----:B------:R-:W-:-:S03]  /*5170*/  IADD3 R20, P0, R20, c[0x0][0x320], RZ ;  /* 0x0000c80014147a10 */ /* 0x000fc60007f1e0ff */
[----:B------:R-:W-:Y:S01]  /*5180*/  FADD.FTZ R16, R16, +QNAN ;  /* 0x7fc0000010107421 */ /* 0x000fe20000010000 */
[----:B------:R-:W-:-:S04]  /*5190*/  IADD3.X R21, RZ, c[0x0][0x324], RZ, P0, !PT ;  /* 0x0000c900ff157a10 */ /* 0x000fc800007fe4ff */
[----:B------:R-:W-:-:S05]  /*51a0*/  F2FP.BF16.PACK_AB R16, RZ, R16 ;  /* 0x00000010ff10723e */ /* 0x000fca00000010ff */
[----:B------:R0:W-:Y:S02]  /*51b0*/  STG.E.U16 [R20.64], R16 ;  /* 0x0000001014007986 */ /* 0x0001e4000c101508 */
.L_x_51:
[----:B------:R-:W-:Y:S01]  /*51c0*/  LEA R42, P0, R17, R42, 0x2 ;  /* 0x0000002a112a7211 */ /* 0x000fe200078010ff */
[----:B------:R-:W-:Y:S01]  /*51d0*/  WARPSYNC 0xffffffff ;  /* 0xffffffff00007948 */ /* 0x000fe20003800000 */
[----:B------:R-:W-:Y:S01]  /*51e0*/  BAR.SYNC.DEFER_BLOCKING 0x0 ;  /* 0x0000000000007b1d */ /* 0x000fe20000010000 */
[----:B------:R-:W-:Y:S01]  /*51f0*/  MOV R24, R14 ;  /* 0x0000000e00187202 */ /* 0x000fe20000000f00 */
[----:B------:R-:W-:Y:S01]  /*5200*/  IMAD.MOV.U32 R17, RZ, RZ, R50 ;  /* 0x000000ffff117224 */ /* 0x000fe200078e0032 */
[----:B0-----:R-:W-:Y:S01]  /*5210*/  MOV R16, R51 ;  /* 0x0000003300107202 */ /* 0x001fe20000000f00 */
[----:B------:R-:W-:Y:S01]  /*5220*/  IMAD.X R43, RZ, RZ, R43, P0 ;  /* 0x000000ffff2b7224 */ /* 0x000fe200000e062b */
[----:B------:R-:W-:-:S04]  /*5230*/  ISETP.GE.U32.AND P0, PT, R42, R47, PT ;  /* 0x0000002f2a00720c */ /* 0x000fc80003f06070 */
[----:B------:R-:W-:-:S13]  /*5240*/  ISETP.GE.AND.EX P0, PT, R43, R48, PT, P0 ;  /* 0x000000302b00720c */ /* 0x000fda0003f06300 */
[----:B------:R-:W-:Y:S01]  /*5250*/  @P0 CALL.REL.NOINC `(.L_x_53) ;  /* 0x0000001000000944 */ /* 0x000fe20003c00000 */
[----:B------:R-:W-:Y:S05]  /*5260*/  BRA `(.L_x_54) ;  /* 0xffffb5d000007947 */ /* 0x000fea000383ffff */
.L_x_53:
[----:B------:R-:W-:Y:S05]  /*5270*/  EXIT ;  /* 0x000000000000794d */ /* 0x000fea0003800000 */
        .weak           $__internal_2_$__cuda_sm20_div_s64
        .type           $__internal_2_$__cuda_sm20_div_s64,@function
        .size           $__internal_2_$__cuda_sm20_div_s64,($__internal_3_$__cuda_sm20_dsqrt_rn_f64_mediumpath_v1 - $__internal_2_$__cuda_sm20_div_s64)
$__internal_2_$__cuda_sm20_div_s64:
        /* <DEDUP_REMOVED lines=12> */
[----:B------:R-:W-:-:S04]  /*5340*/  IMAD.WIDE.U32 R20, P0, R18, R25, R20 ;  /* 0x0000001912147225 */ /* 0x000fc80007800014 */
[----:B------:R-:W-:-:S04]  /*5350*/  IMAD.HI.U32 R15, R19, R25, RZ ;  /* 0x00000019130f7227 */ /* 0x000fc800078e00ff */
[----:B------:R-:W-:Y:S01]  /*5360*/  IMAD.HI.U32 R20, P1, R19, R23, R20 ;  /* 0x0000001713147227 */ /* 0x000fe20007820014 */
[----:B------:R-:W-:-:S03]  /*5370*/  IADD3 R23, P4, RZ, -UR6, RZ ;  /* 0x80000006ff177c10 */ /* 0x000fc6000ff9e0ff */
[----:B------:R-:W-:Y:S01]  /*5380*/  IMAD.X R15, R15, 0x1, R19, P0 ;  /* 0x000000010f0f7824 */ /* 0x000fe200000e0613 */
[----:B------:R-:W-:Y:S01]  /*5390*/  IADD3 R21, P2, R27, R20, RZ ;  /* 0x000000141b157210 */ /* 0x000fe20007f5e0ff */
[----:B------:R-:W-:-:S03]  /*53a0*/  IMAD.X R26, RZ, RZ, ~UR7, P4 ;  /* 0x80000007ff1a7e24 */ /* 0x000fc6000a0e06ff */
[----:B------:R-:W-:Y:S01]  /*53b0*/  IADD3.X R15, RZ, RZ, R15, P2, P1 ;  /* 0x000000ffff0f7210 */ /* 0x000fe200017e240f */
[----:B------:R-:W-:Y:S01]  /*53c0*/  IMAD.WIDE.U32 R18, R21, UR4, RZ ;  /* 0x0000000415127c25 */ /* 0x000fe2000f8e00ff */
[----:B------:R-:W-:-:S04]  /*53d0*/  ISETP.LE.AND P1, PT, RZ, UR7, PT ;  /* 0x00000007ff007c0c */ /* 0x000fc8000bf23270 */
[----:B------:R-:W-:Y:S01]  /*53e0*/  IADD3 R25, P0, RZ, -R18, RZ ;  /* 0x80000012ff197210 */ /* 0x000fe20007f1e0ff */
[----:B------:R-:W-:Y:S01]  /*53f0*/  IMAD R18, R15, UR4, R19 ;  /* 0x000000040f127c24 */ /* 0x000fe2000f8e0213 */
[----:B------:R-:W-:Y:S01]  /*5400*/  SEL R23, R23, UR6, !P1 ;  /* 0x0000000617177c07 */ /* 0x000fe2000c800000 */
[----:B------:R-:W-:Y:S01]  /*5410*/  IMAD.MOV.U32 R19, RZ, RZ, RZ ;  /* 0x000000ffff137224 */ /* 0x000fe200078e00ff */
[----:B------:R-:W-:Y:S01]  /*5420*/  SEL R26, R26, UR7, !P1 ;  /* 0x000000071a1a7c07 */ /* 0x000fe2000c800000 */
[----:B------:R-:W-:Y:S01]  /*5430*/  IMAD.HI.U32 R20, R21, R25, RZ ;  /* 0x0000001915147227 */ /* 0x000fe200078e00ff */
[----:B------:R-:W-:-:S05]  /*5440*/  IADD3.X R18, RZ, ~R18, RZ, P0, !PT ;  /* 0x80000012ff127210 */ /* 0x000fca00007fe4ff */
[----:B------:R-:W-:-:S06]  /*5450*/  IMAD.WIDE.U32 R20, P0, R21, R18, R20 ;  /* 0x0000001215147225 */ /* 0x000fcc0007800014 */
[----:B------:R-:W-:-:S04]  /*5460*/  IMAD.HI.U32 R21, P2, R15, R25, R20 ;  /* 0x000000190f157227 */ /* 0x000fc80007840014 */
[CC--:B------:R-:W-:Y:S02]  /*5470*/  IMAD R20, R15.reuse, R18.reuse, RZ ;  /* 0x000000120f147224 */ /* 0x0c0fe400078e02ff */
[----:B------:R-:W-:-:S03]  /*5480*/  IMAD.HI.U32 R18, R15, R18, RZ ;  /* 0x000000120f127227 */ /* 0x000fc600078e00ff */
[----:B------:R-:W-:Y:S02]  /*5490*/  IADD3 R21, P3, R20, R21, RZ ;  /* 0x0000001514157210 */ /* 0x000fe40007f7e0ff */
[----:B------:R-:W-:-:S03]  /*54a0*/  IADD3.X R15, R18, R15, RZ, P0, !PT ;  /* 0x0000000f120f7210 */ /* 0x000fc600007fe4ff */
[----:B------:R-:W-:Y:S01]  /*54b0*/  IMAD.HI.U32 R18, R21, R23, RZ ;  /* 0x0000001715127227 */ /* 0x000fe200078e00ff */
[----:B------:R-:W-:-:S05]  /*54c0*/  IADD3.X R15, RZ, RZ, R15, P3, P2 ;  /* 0x000000ffff0f7210 */ /* 0x000fca0001fe440f */
[----:B------:R-:W-:-:S04]  /*54d0*/  IMAD.WIDE.U32 R18, R21, R26, R18 ;  /* 0x0000001a15127225 */ /* 0x000fc800078e0012 */
[C---:B------:R-:W-:Y:S02]  /*54e0*/  IMAD R21, R15.reuse, R26, RZ ;  /* 0x0000001a0f157224 */ /* 0x040fe400078e02ff */
[----:B------:R-:W-:-:S04]  /*54f0*/  IMAD.HI.U32 R18, P0, R15, R23, R18 ;  /* 0x000000170f127227 */ /* 0x000fc80007800012 */
[----:B------:R-:W-:Y:S01]  /*5500*/  IMAD.HI.U32 R15, R15, R26, RZ ;  /* 0x0000001a0f0f7227 */ /* 0x000fe200078e00ff */
[----:B------:R-:W-:-:S04]  /*5510*/  IADD3 R20, P2, R21, R18, RZ ;  /* 0x0000001215147210 */ /* 0x000fc80007f5e0ff */
[----:B------:R-:W-:Y:S01]  /*5520*/  IADD3.X R15, R15, RZ, RZ, P0, !PT ;  /* 0x000000ff0f0f7210 */ /* 0x000fe200007fe4ff */
[C---:B------:R-:W-:Y:S01]  /*5530*/  IMAD.WIDE.U32 R18, R20.reuse, UR4, RZ ;  /* 0x0000000414127c25 */ /* 0x040fe2000f8e00ff */
[----:B------:R-:W-:-:S03]  /*5540*/  IADD3 R21, P3, R20, 0x1, RZ ;  /* 0x0000000114157810 */ /* 0x000fc60007f7e0ff */
[----:B------:R-:W-:Y:S01]  /*5550*/  IMAD.X R15, RZ, RZ, R15, P2 ;  /* 0x000000ffff0f7224 */ /* 0x000fe200010e060f */
[----:B------:R-:W-:-:S03]  /*5560*/  IADD3 R18, P0, -R18, R23, RZ ;  /* 0x0000001712127210 */ /* 0x000fc60007f1e1ff */
[----:B------:R-:W-:-:S05]  /*5570*/  IMAD R19, R15, UR4, R19 ;  /* 0x000000040f137c24 */ /* 0x000fca000f8e0213 */
[----:B------:R-:W-:Y:S02]  /*5580*/  IADD3.X R26, ~R19, R26, RZ, P0, !PT ;  /* 0x0000001a131a7210 */ /* 0x000fe400007fe5ff */
[C---:B------:R-:W-:Y:S02]  /*5590*/  ISETP.GE.U32.AND P0, PT, R18.reuse, UR4, PT ;  /* 0x0000000412007c0c */ /* 0x040fe4000bf06070 */
[----:B------:R-:W-:Y:S02]  /*55a0*/  IADD3 R19, P2, R18, -UR4, RZ ;  /* 0x8000000412137c10 */ /* 0x000fe4000ff5e0ff */
[C---:B------:R-:W-:Y:S02]  /*55b0*/  ISETP.GE.U32.AND.EX P0, PT, R26.reuse, RZ, PT, P0 ;  /* 0x000000ff1a00720c */ /* 0x040fe40003f06100 */
[----:B------:R-:W-:Y:S02]  /*55c0*/  IADD3.X R23, R26, -0x1, RZ, P2, !PT ;  /* 0xffffffff1a177810 */ /* 0x000fe400017fe4ff */
[----:B------:R-:W-:Y:S01]  /*55d0*/  SEL R19, R19, R18, P0 ;  /* 0x0000001213137207 */ /* 0x000fe20000000000 */
[----:B------:R-:W-:Y:S01]  /*55e0*/  IMAD.X R18, RZ, RZ, R15, P3 ;  /* 0x000000ffff127224 */ /* 0x000fe200018e060f */
[----:B------:R-:W-:-:S02]  /*55f0*/  SEL R23, R23, R26, P0 ;  /* 0x0000001a17177207 */ /* 0x000fc40000000000 */
[----:B------:R-:W-:Y:S02]  /*5600*/  SEL R21, R21, R20, P0 ;  /* 0x0000001415157207 */ /* 0x000fe40000000000 */
[----:B------:R-:W-:Y:S02]  /*5610*/  ISETP.GE.U32.AND P2, PT, R19, UR4, PT ;  /* 0x0000000413007c0c */ /* 0x000fe4000bf46070 */
[----:B------:R-:W-:Y:S02]  /*5620*/  SEL R20, R18, R15, P0 ;  /* 0x0000000f12147207 */ /* 0x000fe40000000000 */
[----:B------:R-:W-:Y:S02]  /*5630*/  IADD3 R18, P3, R21, 0x1, RZ ;  /* 0x0000000115127810 */ /* 0x000fe40007f7e0ff */
[----:B------:R-:W-:Y:S01]  /*5640*/  ISETP.GE.U32.AND.EX P0, PT, R23, RZ, PT, P2 ;  /* 0x000000ff1700720c */ /* 0x000fe20003f06120 */
[----:B------:R-:W-:Y:S01]  /*5650*/  HFMA2.MMA R23, -RZ, RZ, 0, 0 ;  /* 0x00000000ff177435 */ /* 0x000fe200000001ff */
[----:B------:R-:W-:-:S02]  /*5660*/  IADD3.X R19, RZ, R20, RZ, P3, !PT ;  /* 0x00000014ff137210 */ /* 0x000fc40001ffe4ff */
[----:B------:R-:W-:Y:S02]  /*5670*/  SEL R18, R18, R21, P0 ;  /* 0x0000001512127207 */ /* 0x000fe40000000000 */
[----:B------:R-:W-:Y:S02]  /*5680*/  SEL R19, R19, R20, P0 ;  /* 0x0000001413137207 */ /* 0x000fe40000000000 */
[-C--:B------:R-:W-:Y:S02]  /*5690*/  IADD3 R15, P2, RZ, -R18.reuse, RZ ;  /* 0x80000012ff0f7210 */ /* 0x080fe40007f5e0ff */
[----:B------:R-:W-:Y:S02]  /*56a0*/  ISETP.NE.U32.AND P0, PT, RZ, UR4, PT ;  /* 0x00000004ff007c0c */ /* 0x000fe4000bf05070 */
[----:B------:R-:W-:Y:S01]  /*56b0*/  SEL R18, R15, R18, !P1 ;  /* 0x000000120f127207 */ /* 0x000fe20004800000 */
[----:B------:R-:W-:Y:S01]  /*56c0*/  IMAD.X R20, RZ, RZ, ~R19, P2 ;  /* 0x000000ffff147224 */ /* 0x000fe200010e0e13 */
[----:B------:R-:W-:-:S04]  /*56d0*/  ISETP.NE.AND.EX P0, PT, RZ, RZ, PT, P0 ;  /* 0x000000ffff00720c */ /* 0x000fc80003f05300 */
[----:B------:R-:W-:Y:S02]  /*56e0*/  SEL R19, R20, R19, !P1 ;  /* 0x0000001314137207 */ /* 0x000fe40004800000 */
[----:B------:R-:W-:Y:S02]  /*56f0*/  SEL R18, R18, 0xffffffff, P0 ;  /* 0xffffffff12127807 */ /* 0x000fe40000000000 */
[----:B------:R-:W-:Y:S01]  /*5700*/  SEL R19, R19, 0xffffffff, P0 ;  /* 0xffffffff13137807 */ /* 0x000fe20000000000 */
[----:B------:R-:W-:Y:S06]  /*5710*/  RET.REL.NODEC R22 `(_ZN2at6native54_GLOBAL__N__3a6f1fcb_21_DistributionNormal_cu_0c5b6e8543distribution_elementwise_grid_stride_kernelIfLi4EZNS0_9templates4cuda20normal_and_transformIN3c108BFloat16EfPNS_17CUDAGeneratorImplEZZZNS4_13normal_kernelIS9_EEvRKNS_10TensorBaseEddT_ENKUlvE_clEvENKUlvE2_clEvEUlfE_EEvRNS_18TensorIteratorBaseET1_T2_EUlP24curandStatePhilox4_32_10E_ZNS1_27distribution_nullary_kernelIS7_f7double2S9_SO_SH_EEvSJ_SL_RKT3_T4_EUlifE0_EEvlNS_15PhiloxCudaStateESK_SL_) ;  /* 0xffffa8e016007950 */ /* 0x000fec0003c3ffff */
        .weak           $__internal_3_$__cuda_sm20_dsqrt_rn_f64_mediumpath_v1
        .type           $__internal_3_$__cuda_sm20_dsqrt_rn_f64_mediumpath_v1,@function
        .size           $__internal_3_$__cuda_sm20_dsqrt_rn_f64_mediumpath_v1,(.L_x_311 - $__internal_3_$__cuda_sm20_dsqrt_rn_f64_mediumpath_v1)
$__internal_3_$__cuda_sm20_dsqrt_rn_f64_mediumpath_v1:
[----:B------:R-:W-:Y:S01]  /*5720*/  ISETP.GE.U32.AND P0, PT, R24, -0x3400000, PT ;  /* 0xfcc000001800780c */ /* 0x000fe20003f06070 */
[----:B------:R-:W-:Y:S01]  /*5730*/  BSSY B1, `(.L_x_55) ;  /* 0x0000024000017945 */ /* 0x000fe20003800000 */
[----:B------:R-:W-:-:S11]  /*5740*/  IMAD.MOV.U32 R21, RZ, RZ, R35 ;  /* 0x000000ffff157224 */ /* 0x000fd600078e0023 */
[----:B------:R-:W-:Y:S05]  /*5750*/  @!P0 BRA `(.L_x_56) ;  /* 0x0000008000008947 */ /* 0x000fea0003800000 */
[----:B------:R-:W0:-:S10]  /*5760*/  DFMA.RM R20, R28, R20, R30 ;  /* 0x000000141c14722b */ /* 0x000e14000000401e */
[----:B0-----:R-:W-:-:S04]  /*5770*/  IADD3 R16, P0, R20, 0x1, RZ ;  /* 0x0000000114107810 */ /* 0x001fc80007f1e0ff */
[----:B------:R-:W-:-:S06]  /*5780*/  IADD3.X R17, RZ, R21, RZ, P0, !PT ;  /* 0x00000015ff117210 */ /* 0x000fcc00007fe4ff */
[----:B------:R-:W0:-:S06]  /*5790*/  DFMA.RP R26, -R20, R16, R26 ;  /* 0x00000010141a722b */ /* 0x000e0c000000811a */
[----:B0-----:R-:W0:-:S06]  /*57a0*/  DSETP.GT.AND P0, PT, R26, RZ, PT ;  /* 0x000000ff1a00722a */ /* 0x001e0c0003f04000 */
[----:B0-----:R-:W-:Y:S02]  /*57b0*/  FSEL R16, R16, R20, P0 ;  /* 0x0000001410107208 */ /* 0x001fe40000000000 */
[----:B------:R-:W-:Y:S01]  /*57c0*/  FSEL R17, R17, R21, P0 ;  /* 0x0000001511117208 */ /* 0x000fe20000000000 */
[----:B------:R-:W-:Y:S05]  /*57d0*/  BRA `(.L_x_57) ;  /* 0x0000019000007947 */ /* 0x000fea0003800000 */
.L_x_56:
[----:B------:R-:W0:-:S14]  /*57e0*/  DSETP.NE.AND P0, PT, R26, RZ, PT ;  /* 0x000000ff1a00722a */ /* 0x000e1c0003f05000 */
[----:B0-----:R-:W-:Y:S05]  /*57f0*/  @!P0 BRA `(.L_x_58) ;  /* 0x0000016000008947 */ /* 0x001fea0003800000 */
[----:B------:R-:W-:-:S13]  /*5800*/  ISETP.GE.AND P0, PT, R27, RZ, PT ;  /* 0x000000ff1b00720c */ /* 0x000fda0003f06270 */
[----:B------:R-:W-:Y:S01]  /*5810*/  @!P0 IMAD.MOV.U32 R16, RZ, RZ, 0x0 ;  /* 0x00000000ff108424 */ /* 0x000fe200078e00ff */
[----:B------:R-:W-:Y:S01]  /*5820*/  @!P0 MOV R17, 0xfff80000 ;  /* 0xfff8000000118802 */ /* 0x000fe20000000f00 */
[----:B------:R-:W-:Y:S05]  /*5830*/  @!P0 BRA `(.L_x_57) ;  /* 0x0000013000008947 */ /* 0x000fea0003800000 */
[----:B------:R-:W-:-:S13]  /*5840*/  ISETP.GT.AND P0, PT, R27, 0x7fefffff, PT ;  /* 0x7fefffff1b00780c */ /* 0x000fda0003f04270 */
[----:B------:R-:W-:Y:S05]  /*5850*/  @P0 BRA `(.L_x_58) ;  /* 0x0000010000000947 */ /* 0x000fea0003800000 */
[----:B------:R-:W0:Y:S01]  /*5860*/  DMUL R26, R26, 8.11296384146066816958e+31 ;  /* 0x469000001a1a7828 */ /* 0x000e220000000000 */
[----:B------:R-:W-:Y:S01]  /*5870*/  IMAD.MOV.U32 R24, RZ, RZ, RZ ;  /* 0x000000ffff187224 */ /* 0x000fe200078e00ff */
[----:B------:R-:W-:Y:S01]  /*5880*/  MOV R16, 0x0 ;  /* 0x0000000000107802 */ /* 0x000fe20000000f00 */
[----:B------:R-:W-:-:S03]  /*5890*/  IMAD.MOV.U32 R17, RZ, RZ, 0x3fd80000 ;  /* 0x3fd80000ff117424 */ /* 0x000fc600078e00ff */
[----:B0-----:R-:W0:Y:S02]  /*58a0*/  MUFU.RSQ64H R25, R27 ;  /* 0x0000001b00197308 */ /* 0x001e240000001c00 */
[----:B0-----:R-:W0:-:S06]  /*58b0*/  DMUL R20, R24, R24 ;  /* 0x0000001818147228 */ /* 0x001e0c0000000000 */
[----:B0-----:R-:W0:-:S06]  /*58c0*/  DFMA R20, R26, -R20, 1 ;  /* 0x3ff000001a14742b */ /* 0x001e0c0000000814 */
[----:B0-----:R-:W-:-:S04]  /*58d0*/  DFMA R16, R20, R16, 0.5 ;  /* 0x3fe000001410742b */ /* 0x001fc80000000010 */
[----:B------:R-:W0:-:S06]  /*58e0*/  DMUL R20, R24, R20 ;  /* 0x0000001418147228 */ /* 0x000e0c0000000000 */
[----:B0-----:R-:W0:-:S06]  /*58f0*/  DFMA R20, R16, R20, R24 ;  /* 0x000000141014722b */ /* 0x001e0c0000000018 */
[----:B0-----:R0:W1:-:S04]  /*5900*/  DMUL R24, R26, R20 ;  /* 0x000000141a187228 */ /* 0x0010480000000000 */
[----:B0-----:R-:W-:Y:S02]  /*5910*/  IADD3 R21, R21, -0x100000, RZ ;  /* 0xfff0000015157810 */ /* 0x001fe40007ffe0ff */
[----:B-1----:R-:W0:-:S06]  /*5920*/  DFMA R16, R24, -R24, R26 ;  /* 0x800000181810722b */ /* 0x002e0c000000001a */
[----:B0-----:R-:W0:-:S10]  /*5930*/  DFMA R16, R20, R16, R24 ;  /* 0x000000101410722b */ /* 0x001e140000000018 */
[----:B0-----:R-:W-:Y:S01]  /*5940*/  IADD3 R17, R17, -0x3500000, RZ ;  /* 0xfcb0000011117810 */ /* 0x001fe20007ffe0ff */
[----:B------:R-:W-:Y:S05]  /*5950*/  BRA `(.L_x_57) ;  /* 0x0000001000007947 */ /* 0x000fea0003800000 */
.L_x_58:
[----:B------:R0:W1:-:S06]  /*5960*/  DADD R16, R26, R26 ;  /* 0x000000001a107229 */ /* 0x00004c000000001a */
.L_x_57:
[----:B------:R-:W-:Y:S05]  /*5970*/  BSYNC B1 ;  /* 0x0000000000017941 */ /* 0x000fea0003800000 */
.L_x_55:
[----:B------:R-:W-:-:S04]  /*5980*/  MOV R19, 0x0 ;  /* 0x0000000000137802 */ /* 0x000fc80000000f00 */
[----:B------:R-:W-:Y:S05]  /*5990*/  RET.REL.NODEC R18 `(_ZN2at6native54_GLOBAL__N__3a6f1fcb_21_DistributionNormal_cu_0c5b6e8543distribution_elementwise_grid_stride_kernelIfLi4EZNS0_9templates4cuda20normal_and_transformIN3c108BFloat16EfPNS_17CUDAGeneratorImplEZZZNS4_13normal_kernelIS9_EEvRKNS_10TensorBaseEddT_ENKUlvE_clEvENKUlvE2_clEvEUlfE_EEvRNS_18TensorIteratorBaseET1_T2_EUlP24curandStatePhilox4_32_10E_ZNS1_27distribution_nullary_kernelIS7_f7double2S9_SO_SH_EEvSJ_SL_RKT3_T4_EUlifE0_EEvlNS_15PhiloxCudaStateESK_SL_) ;  /* 0xffffa66012007950 */ /* 0x000fea0003c3ffff */
.L_x_59:
        /* <DEDUP_REMOVED lines=14> */
.L_x_311:


//--------------------- .text._ZN2at6native54_GLOBAL__N__3a6f1fcb_21_DistributionNormal_cu_0c5b6e8543distribution_elementwise_grid_stride_kernelIfLi4EZNS0_9templates4cuda20normal_and_transformIN3c108BFloat16EfPNS_17CUDAGeneratorImplEZZZNS4_13normal_kernelIS9_EEvRKNS_10TensorBaseEddT_ENKUlvE_clEvENKUlvE2_clEvEUlfE_EEvRNS_18TensorIteratorBaseET1_T2_EUlP24curandStatePhilox4_32_10E_ZNS1_27distribution_nullary_kernelIS7_f7double2S9_SO_SH_EEvSJ_SL_RKT3_T4_EUlifE_EEvlNS_15PhiloxCudaStateESK_SL_ --------------------------
	.section	.text._ZN2at6native54_GLOBAL__N__3a6f1fcb_21_DistributionNormal_cu_0c5b6e8543distribution_elementwise_grid_stride_kernelIfLi4EZNS0_9templates4cuda20normal_and_transformIN3c108BFloat16EfPNS_17CUDAGeneratorImplEZZZNS4_13normal_kernelIS9_EEvRKNS_10TensorBaseEddT_ENKUlvE_clEvENKUlvE2_clEvEUlfE_EEvRNS_18TensorIteratorBaseET1_T2_EUlP24curandStatePhilox4_32_10E_ZNS1_27distribution_nullary_kernelIS7_f7double2S9_SO_SH_EEvSJ_SL_RKT3_T4_EUlifE_EEvlNS_15PhiloxCudaStateESK_SL_,"ax",@progbits
	.sectioninfo	@"SHI_REGISTERS=56"
	.align	128
.text._ZN2at6native54_GLOBAL__N__3a6f1fcb_21_DistributionNormal_cu_0c5b6e8543distribution_elementwise_grid_stride_kernelIfLi4EZNS0_9templates4cuda20normal_and_transformIN3c108BFloat16EfPNS_17CUDAGeneratorImplEZZZNS4_13normal_kernelIS9_EEvRKNS_10TensorBaseEddT_ENKUlvE_clEvENKUlvE2_clEvEUlfE_EEvRNS_18TensorIteratorBaseET1_T2_EUlP24curandStatePhilox4_32_10E_ZNS1_27distribution_nullary_kernelIS7_f7double2S9_SO_SH_EEvSJ_SL_RKT3_T4_EUlifE_EEvlNS_15PhiloxCudaStateESK_SL_:
        .type           _ZN2at6native54_GLOBAL__N__3a6f1fcb_21_DistributionNormal_cu_0c5b6e8543distribution_elementwise_grid_stride_kernelIfLi4EZNS0_9templates4cuda20normal_and_transformIN3c108BFloat16EfPNS_17CUDAGeneratorImplEZZZNS4_13normal_kernelIS9_EEvRKNS_10TensorBaseEddT_ENKUlvE_clEvENKUlvE2_clEvEUlfE_EEvRNS_18TensorIteratorBaseET1_T2_EUlP24curandStatePhilox4_32_10E_ZNS1_27distribution_nullary_kernelIS7_f7double2S9_SO_SH_EEvSJ_SL_RKT3_T4_EUlifE_EEvlNS_15PhiloxCudaStateESK_SL_,@function
        .size           _ZN2at6native54_GLOBAL__N__3a6f1fcb_21_DistributionNormal_cu_0c5b6e8543distribution_elementwise_grid_stride_kernelIfLi4EZNS0_9templates4cuda20normal_and_transformIN3c108BFloat16EfPNS_17CUDAGeneratorImplEZZZNS4_13normal_kernelIS9_EEvRKNS_10TensorBaseEddT_ENKUlvE_clEvENKUlvE2_clEvEUlfE_EEvRNS_18TensorIteratorBaseET1_T2_EUlP24curandStatePhilox4_32_10E_ZNS1_27distribution_nullary_kernelIS7_f7double2S9_SO_SH_EEvSJ_SL_RKT3_T4_EUlifE_EEvlNS_15PhiloxCudaStateESK_SL_,(.L_x_314 - _ZN2at6native54_GLOBAL__N__3a6f1fcb_21_DistributionNormal_cu_0c5b6e8543distribution_elementwise_grid_stride_kernelIfLi4EZNS0_9templates4cuda20normal_and_transformIN3c108BFloat16EfPNS_17CUDAGeneratorImplEZZZNS4_13normal_kernelIS9_EEvRKNS_10TensorBaseEddT_ENKUlvE_clEvENKUlvE2_clEvEUlfE_EEvRNS_18TensorIteratorBaseET1_T2_EUlP24curandStatePhilox4_32_10E_ZNS1_27distribution_nullary_kernelIS7_f7double2S9_SO_SH_EEvSJ_SL_RKT3_T4_EUlifE_EEvlNS_15PhiloxCudaStateESK_SL_)
        .other          _ZN2at6native54_GLOBAL__N__3a6f1fcb_21_DistributionNormal_cu_0c5b6e8543distribution_elementwise_grid_stride_kernelIfLi4EZNS0_9templates4cuda20normal_and_transformIN3c108BFloat16EfPNS_17CUDAGeneratorImplEZZZNS4_13normal_kernelIS9_EEvRKNS_10TensorBaseEddT_ENKUlvE_clEvENKUlvE2_clEvEUlfE_EEvRNS_18TensorIteratorBaseET1_T2_EUlP24curandStatePhilox4_32_10E_ZNS1_27distribution_nullary_kernelIS7_f7double2S9_SO_SH_EEvSJ_SL_RKT3_T4_EUlifE_EEvlNS_15PhiloxCudaStateESK_SL_,@"STO_CUDA_ENTRY STV_DEFAULT"
_ZN2at6native54_GLOBAL__N__3a6f1fcb_21_DistributionNormal_cu_0c5b6e8543distribution_elementwise_grid_stride_kernelIfLi4EZNS0_9templates4cuda20normal_and_transformIN3c108BFloat16EfPNS_17CUDAGeneratorImplEZZZNS4_13normal_kernelIS9_EEvRKNS_10TensorBaseEddT_ENKUlvE_clEvENKUlvE2_clEvEUlfE_EEvRNS_18TensorIteratorBaseET1_T2_EUlP24curandStatePhilox4_32_10E_ZNS1_27distribution_nullary_kernelIS7_f7double2S9_SO_SH_EEvSJ_SL_RKT3_T4_EUlifE_EEvlNS_15PhiloxCudaStateESK_SL_:
[----:B------:R-:W-:Y:S02]  /*0000*/  IMAD.MOV.U32 R1, RZ, RZ, c[0x0][0x28] ;  /* 0x00000a00ff017624 */ /* 0x000fe400078e00ff */
[----:B------:R-:W-:Y:S01]  /*0010*/  ULDC.U8 UR4, c[0x0][0x17c] ;  /* 0x00005f0000047ab9 */ /* 0x000fe20000000000 */
[----:B------:R-:W-:Y:S01]  /*0020*/  IMAD.MOV.U32 R50, RZ, RZ, c[0x0][0x170] ;  /* 0x00005c00ff327624 */ /* 0x000fe200078e00ff */
[----:B------:R-:W-:Y:S01]  /*0030*/  ISETP.NE.AND P0, PT, RZ, UR4, PT ;  /* 0x00000004ff007c0c */ /* 0x000fe2000bf05270 */
[----:B------:R-:W-:Y:S01]  /*0040*/  IMAD.MOV.U32 R51, RZ, RZ, c[0x0][0x174] ;  /* 0x00005d00ff337624 */ /* 0x000fe200078e00ff */
[----:B------:R-:W-:Y:S01]  /*0050*/  ULDC.64 UR8, c[0x0][0x118] ;  /* 0x0000460000087ab9 */ /* 0x000fe20000000a00 */
[----:B------:R-:W-:Y:S02]  /*0060*/  IMAD.MOV.U32 R14, RZ, RZ, c[0x0][0x168] ;  /* 0x00005a00ff0e7624 */ /* 0x000fe400078e00ff */
[----:B------:R-:W-:Y:S01]  /*0070*/  IMAD.MOV.U32 R15, RZ, RZ, c[0x0][0x16c] ;  /* 0x00005b00ff0f7624 */ /* 0x000fe200078e00ff */
[----:B------:R-:W0:Y:S04]  /*0080*/  S2R R12, SR_TID.X ;  /* 0x00000000000c7919 */ /* 0x000e280000002100 */
[----:B------:R-:W0:Y:S01]  /*0090*/  S2R R5, SR_CTAID.X ;  /* 0x0000000000057919 */ /* 0x000e220000002500 */
[----:B------:R-:W-:Y:S01]  /*00a0*/  IMAD.MOV.U32 R13, RZ, RZ, RZ ;  /* 0x000000ffff0d7224 */ /* 0x000fe200078e00ff */
[----:B------:R-:W-:Y:S01]  /*00b0*/  UMOV UR6, 0x1 ;  /* 0x0000000100067882 */ /* 0x000fe20000000000 */
        /* <DEDUP_REMOVED lines=62> */
[----:B------:R-:W-:-:S04]  /*04a0*/  IMAD.HI.U32 R21, R17, -0x2daee0ad, RZ ;  /* 0xd2511f5311157827 */ /* 0x000fc800078e00ff */
[--C-:B------:R-:W-:Y:S01]  /*04b0*/  IMAD.MOV.U32 R9, RZ, RZ, R13.reuse ;  /* 0x000000ffff097224 */ /* 0x100fe200078e000d */
        /* <DEDUP_REMOVED lines=10> */
[----:B------:R-:W-:Y:S05]  /*0560*/  CALL.REL.NOINC `($__internal_4_$__cuda_sm20_div_s64) ;  /* 0x000015f000007944 */ /* 0x000fea0003c00000 */
[----:B------:R-:W-:Y:S02]  /*0570*/  IMAD.MOV.U32 R20, RZ, RZ, R19 ;  /* 0x000000ffff147224 */ /* 0x000fe400078e0013 */
[----:B------:R-:W-:Y:S01]  /*0580*/  IMAD.MOV.U32 R21, RZ, RZ, R22 ;  /* 0x000000ffff157224 */ /* 0x000fe200078e0016 */
[----:B------:R-:W-:Y:S05]  /*0590*/  BRA `(.L_x_61) ;  /* 0x0000016000007947 */ /* 0x000fea0003800000 */
.L_x_60:
        /* <DEDUP_REMOVED lines=9> */
[----:B0-----:R-:W-:Y:S02]  /*0630*/  IMAD.MOV.U32 R20, RZ, RZ, RZ ;  /* 0x000000ffff147224 */ /* 0x001fe400078e00ff */
[----:B-1----:R-:W-:-:S04]  /*0640*/  IMAD R23, R23, R21, RZ ;  /* 0x0000001517177224 */ /* 0x002fc800078e02ff */
        /* <DEDUP_REMOVED lines=11> */
.L_x_61:
        /* <DEDUP_REMOVED lines=8> */
[----:B------:R-:W-:Y:S02]  /*0780*/  IMAD.SHL.U32 R45, R20, 0x4, RZ ;  /* 0x00000004142d7824 */ /* 0x000fe400078e00ff */
[----:B------:R-:W-:-:S03]  /*0790*/  IMAD.IADD R19, R21, 0x1, R19 ;  /* 0x0000000115137824 */ /* 0x000fc600078e0213 */
[----:B------:R-:W-:Y:S02]  /*07a0*/  ISETP.GE.U32.AND P0, PT, R8, R45, PT ;  /* 0x0000002d0800720c */ /* 0x000fe40003f06070 */
[----:B------:R-:W-:Y:S01]  /*07b0*/  SHF.L.U64.HI R44, R20, 0x2, R19 ;  /* 0x00000002142c7819 */ /* 0x000fe20000010213 */
[----:B------:R-:W-:Y:S01]  /*07c0*/  IMAD R19, R16, -0x326172a9, RZ ;  /* 0xcd9e8d5710137824 */ /* 0x000fe200078e02ff */
[----:B------:R-:W-:Y:S02]  /*07d0*/  IADD3 R16, R14, -0x700cb87f, RZ ;  /* 0x8ff347810e107810 */ /* 0x000fe40007ffe0ff */
[----:B------:R-:W-:-:S13]  /*07e0*/  ISETP.GE.AND.EX P0, PT, R9, R44, PT, P0 ;  /* 0x0000002c0900720c */ /* 0x000fda0003f06300 */
[----:B------:R-:W-:Y:S05]  /*07f0*/  @P0 EXIT ;  /* 0x000000000000094d */ /* 0x000fea0003800000 */
[----:B------:R-:W-:Y:S01]  /*0800*/  IMAD R17, R17, -0x2daee0ad, RZ ;  /* 0xd2511f5311117824 */ /* 0x000fe200078e02ff */
[----:B------:R-:W-:Y:S01]  /*0810*/  IADD3 R46, R15, -0x695add53, RZ ;  /* 0x96a522ad0f2e7810 */ /* 0x000fe20007ffe0ff */
[----:B------:R-:W-:Y:S01]  /*0820*/  IMAD.MOV.U32 R47, RZ, RZ, c[0x0][0x194] ;  /* 0x00006500ff2f7624 */ /* 0x000fe200078e00ff */
[----:B------:R-:W-:Y:S01]  /*0830*/  LOP3.LUT R21, R19, R16, RZ, 0x3c, !PT ;  /* 0x0000001013157212 */ /* 0x000fe200078e3cff */
[----:B------:R-:W-:Y:S01]  /*0840*/  IMAD.WIDE.U32 R26, R18, -0x326172a9, RZ ;  /* 0xcd9e8d57121a7825 */ /* 0x000fe200078e00ff */
[----:B------:R-:W-:Y:S02]  /*0850*/  LOP3.LUT R16, R17, R46, RZ, 0x3c, !PT ;  /* 0x0000002e11107212 */ /* 0x000fe400078e3cff */
[--C-:B------:R-:W-:Y:S01]  /*0860*/  SHF.R.U64 R48, R50, 0x2, R51.reuse ;  /* 0x0000000232307819 */ /* 0x100fe20000001233 */
[----:B------:R-:W-:Y:S01]  /*0870*/  IMAD.HI.U32 R19, R13, -0x2daee0ad, RZ ;  /* 0xd2511f530d137827 */ /* 0x000fe200078e00ff */
[----:B------:R-:W-:Y:S02]  /*0880*/  LOP3.LUT R18, R21, R27, RZ, 0x3c, !PT ;  /* 0x0000001b15127212 */ /* 0x000fe400078e3cff */
[----:B------:R-:W-:Y:S01]  /*0890*/  SHF.R.U32.HI R49, RZ, 0x2, R51 ;  /* 0x00000002ff317819 */ /* 0x000fe20000011633 */
[----:B------:R-:W-:Y:S01]  /*08a0*/  FADD.FTZ R47, R47, +QNAN ;  /* 0x7fc000002f2f7421 */ /* 0x000fe20000010000 */
[----:B------:R-:W-:-:S02]  /*08b0*/  LOP3.LUT R19, R16, R19, RZ, 0x3c, !PT ;  /* 0x0000001310137212 */ /* 0x000fc400078e3cff */
[----:B------:R-:W-:Y:S02]  /*08c0*/  LOP3.LUT R50, R50, 0x3, RZ, 0xc0, !PT ;  /* 0x0000000332327812 */ /* 0x000fe400078ec0ff */
[----:B------:R-:W-:Y:S02]  /*08d0*/  F2FP.BF16.PACK_AB R47, RZ, R47 ;  /* 0x0000002fff2f723e */ /* 0x000fe400000010ff */
.L_x_75:
        /* <DEDUP_REMOVED lines=13> */
.L_x_63:
[----:B------:R-:W-:Y:S05]  /*09b0*/  BSYNC B0 ;  /* 0x0000000000007941 */ /* 0x000fea0003800000 */
.L_x_62:
[----:B------:R-:W-:Y:S01]  /*09c0*/  IMAD.HI.U32 R16, R12, -0x326172a9, RZ ;  /* 0xcd9e8d570c107827 */ /* 0x000fe200078e00ff */
[----:B------:R-:W-:Y:S02]  /*09d0*/  LOP3.LUT R17, R17, R11, R15, 0x96, !PT ;  /* 0x0000000b11117212 */ /* 0x000fe400078e960f */
[----:B------:R-:W-:Y:S01]  /*09e0*/  IADD3 R20, R14, -0x61c88647, RZ ;  /* 0x9e3779b90e147810 */ /* 0x000fe20007ffe0ff */
[----:B------:R-:W-:Y:S01]  /*09f0*/  IMAD R21, R12, -0x326172a9, RZ ;  /* 0xcd9e8d570c157824 */ /* 0x000fe200078e02ff */
[----:B------:R-:W-:Y:S01]  /*0a00*/  LOP3.LUT R22, R16, R49, R14, 0x96, !PT ;  /* 0x0000003110167212 */ /* 0x000fe200078e960e */
[----:B------:R-:W-:Y:S01]  /*0a10*/  IMAD.WIDE.U32 R16, R17, -0x326172a9, RZ ;  /* 0xcd9e8d5711107825 */ /* 0x000fe200078e00ff */
[----:B------:R-:W-:Y:S02]  /*0a20*/  ISETP.NE.AND P0, PT, R50, 0x1, PT ;  /* 0x000000013200780c */ /* 0x000fe40003f05270 */
[----:B------:R-:W-:Y:S01]  /*0a30*/  IADD3 R51, R14, -0x700cb87f, RZ ;  /* 0x8ff347810e337810 */ /* 0x000fe20007ffe0ff */
[----:B------:R-:W-:Y:S01]  /*0a40*/  IMAD R25, R48, -0x2daee0ad, RZ ;  /* 0xd2511f5330197824 */ /* 0x000fe200078e02ff */
[----:B------:R-:W-:Y:S01]  /*0a50*/  LOP3.LUT R21, R17, R21, R20, 0x96, !PT ;  /* 0x0000001511157212 */ /* 0x000fe200078e9614 */
[----:B------:R-:W-:-:S05]  /*0a60*/  IMAD.WIDE.U32 R22, R22, -0x2daee0ad, RZ ;  /* 0xd2511f5316167825 */ /* 0x000fca00078e00ff */
        /* <DEDUP_REMOVED lines=25> */
[C---:B------:R-:W-:Y:S02]  /*0c00*/  IADD3 R21, R14.reuse, 0x5384540f, RZ ;  /* 0x5384540f0e157810 */ /* 0x040fe40007ffe0ff */
[----:B------:R-:W-:Y:S01]  /*0c10*/  LOP3.LUT R22, R25, R16, R23, 0x96, !PT ;  /* 0x0000001019167212 */ /* 0x000fe200078e9617 */
[----:B------:R-:W-:Y:S01]  /*0c20*/  IMAD.WIDE.U32 R16, R17, -0x326172a9, RZ ;  /* 0xcd9e8d5711107825 */ /* 0x000fe200078e00ff */
[----:B------:R-:W-:-:S03]  /*0c30*/  IADD3 R25, R14, -0xe443238, RZ ;  /* 0xf1bbcdc80e197810 */ /* 0x000fc60007ffe0ff */
        /* <DEDUP_REMOVED lines=14> */
[----:B------:R-:W-:Y:S02]  /*0d20*/  IMAD.MOV.U32 R21, RZ, RZ, R23 ;  /* 0x000000ffff157224 */ /* 0x000fe400078e0017 */
[----:B------:R-:W-:Y:S01]  /*0d30*/  IMAD.MOV.U32 R20, RZ, RZ, R51 ;  /* 0x000000ffff147224 */ /* 0x000fe200078e0033 */
[----:B------:R-:W-:Y:S05]  /*0d40*/  @!P0 BRA `(.L_x_64) ;  /* 0x0000011000008947 */ /* 0x000fea0003800000 */
[----:B------:R-:W-:-:S13]  /*0d50*/  ISETP.NE.AND P0, PT, R50, 0x2, PT ;  /* 0x000000023200780c */ /* 0x000fda0003f05270 */
[----:B------:R-:W-:Y:S05]  /*0d60*/  @!P0 BRA `(.L_x_65) ;  /* 0x000000b000008947 */ /* 0x000fea0003800000 */
[----:B------:R-:W-:Y:S01]  /*0d70*/  ISETP.NE.AND P0, PT, R50, 0x3, PT ;  /* 0x000000033200780c */ /* 0x000fe20003f05270 */
[----:B------:R-:W-:Y:S02]  /*0d80*/  IMAD.MOV.U32 R25, RZ, RZ, R23 ;  /* 0x000000ffff197224 */ /* 0x000fe400078e0017 */
[----:B------:R-:W-:Y:S02]  /*0d90*/  IMAD.MOV.U32 R22, RZ, RZ, R51 ;  /* 0x000000ffff167224 */ /* 0x000fe400078e0033 */
[----:B------:R-:W-:Y:S02]  /*0da0*/  IMAD.MOV.U32 R21, RZ, RZ, R16 ;  /* 0x000000ffff157224 */ /* 0x000fe400078e0010 */
[----:B------:R-:W-:-:S06]  /*0db0*/  IMAD.MOV.U32 R20, RZ, RZ, R52 ;  /* 0x000000ffff147224 */ /* 0x000fcc00078e0034 */
[----:B------:R-:W-:Y:S05]  /*0dc0*/  @!P0 BRA `(.L_x_64) ;  /* 0x0000009000008947 */ /* 0x000fea0003800000 */
[----:B------:R-:W-:Y:S01]  /*0dd0*/  IMAD.MOV.U32 R25, RZ, RZ, R18 ;  /* 0x000000ffff197224 */ /* 0x000fe200078e0012 */
[----:B------:R-:W-:Y:S01]  /*0de0*/  MOV R22, R26 ;  /* 0x0000001a00167202 */ /* 0x000fe20000000f00 */
[----:B------:R-:W-:Y:S02]  /*0df0*/  IMAD.MOV.U32 R21, RZ, RZ, R19 ;  /* 0x000000ffff157224 */ /* 0x000fe400078e0013 */
[----:B------:R-:W-:Y:S01]  /*0e00*/  IMAD.MOV.U32 R20, RZ, RZ, R23 ;  /* 0x000000ffff147224 */ /* 0x000fe200078e0017 */
[----:B------:R-:W-:Y:S05]  /*0e10*/  BRA `(.L_x_64) ;  /* 0x0000004000007947 */ /* 0x000fea0003800000 */
.L_x_65:
[----:B------:R-:W-:Y:S02]  /*0e20*/  IMAD.MOV.U32 R25, RZ, RZ, R19 ;  /* 0x000000ffff197224 */ /* 0x000fe400078e0013 */
[----:B------:R-:W-:Y:S02]  /*0e30*/  IMAD.MOV.U32 R22, RZ, RZ, R23 ;  /* 0x000000ffff167224 */ /* 0x000fe400078e0017 */
[----:B------:R-:W-:Y:S02]  /*0e40*/  IMAD.MOV.U32 R21, RZ, RZ, R51 ;  /* 0x000000ffff157224 */ /* 0x000fe400078e0033 */
[----:B------:R-:W-:-:S04]  /*0e50*/  IMAD.MOV.U32 R20, RZ, RZ, R16 ;  /* 0x000000ffff147224 */ /* 0x000fc800078e0010 */
.L_x_64:
[----:B------:R-:W-:Y:S01]  /*0e60*/  IMAD.WIDE.U32 R18, R20, 0x200000, RZ ;  /* 0x0020000014127825 */ /* 0x000fe200078e00ff */
[----:B------:R-:W-:Y:S03]  /*0e70*/  BSSY B0, `(.L_x_66) ;  /* 0x0000057000007945 */ /* 0x000fe60003800000 */
[----:B------:R-:W-:Y:S01]  /*0e80*/  IMAD.MOV.U32 R36, RZ, RZ, 0x0 ;  /* 0x00000000ff247424 */ /* 0x000fe200078e00ff */
[----:B------:R-:W-:Y:S01]  /*0e90*/  LOP3.LUT R20, R18, R21, RZ, 0x3c, !PT ;  /* 0x0000001512147212 */ /* 0x000fe200078e3cff */
[----:B------:R-:W-:-:S02]  /*0ea0*/  IMAD.MOV.U32 R21, RZ, RZ, R19 ;  /* 0x000000ffff157224 */ /* 0x000fc400078e0013 */
[----:B------:R-:W-:Y:S02]  /*0eb0*/  IMAD.MOV.U32 R37, RZ, RZ, 0x3ca00000 ;  /* 0x3ca00000ff257424 */ /* 0x000fe400078e00ff */
[----:B------:R-:W0:Y:S01]  /*0ec0*/  I2F.F64.U64 R18, R20 ;  /* 0x0000001400127312 */ /* 0x000e220000301800 */
[----:B------:R-:W-:-:S04]  /*0ed0*/  IMAD.WIDE.U32 R22, R22, 0x200000, RZ ;  /* 0x0020000016167825 */ /* 0x000fc800078e00ff */
[----:B------:R-:W-:Y:S01]  /*0ee0*/  IMAD.MOV.U32 R26, RZ, RZ, -0x687a146 ;  /* 0xf9785ebaff1a7424 */ /* 0x000fe200078e00ff */
[----:B------:R-:W-:Y:S01]  /*0ef0*/  LOP3.LUT R22, R22, R25, RZ, 0x3c, !PT ;  /* 0x0000001916167212 */ /* 0x000fe200078e3cff */
[----:B------:R-:W-:-:S05]  /*0f00*/  IMAD.MOV.U32 R27, RZ, RZ, 0x3de5db65 ;  /* 0x3de5db65ff1b7424 */ /* 0x000fca00078e00ff */
[----:B------:R-:W1:Y:S01]  /*0f10*/  I2F.F64.U64 R22, R22 ;  /* 0x0000001600167312 */ /* 0x000e620000301800 */
[----:B0-----:R-:W0:-:S10]  /*0f20*/  DFMA R18, R18, 2.2204460492503130808e-16, R36 ;  /* 0x3cb000001212782b */ /* 0x001e140000000024 */
[----:B0-----:R-:W-:Y:S01]  /*0f30*/  IMAD.SHL.U32 R24, R19, 0x2, RZ ;  /* 0x0000000213187824 */ /* 0x001fe200078e00ff */
[----:B-1----:R-:W0:-:S04]  /*0f40*/  DFMA R36, R22, R36, 5.5511151231257827021e-17 ;  /* 0x3c9000001624742b */ /* 0x002e080000000024 */
[----:B------:R-:W-:Y:S01]  /*0f50*/  ISETP.GE.U32.AND P1, PT, R24, -0x797fffff, PT ;  /* 0x868000011800780c */ /* 0x000fe20003f26070 */
[----:B------:R-:W-:-:S05]  /*0f60*/  IMAD.MOV.U32 R24, RZ, RZ, R19 ;  /* 0x000000ffff187224 */ /* 0x000fca00078e0013 */
[----:B0-----:R-:W-:Y:S01]  /*0f70*/  ISETP.GT.AND P0, PT, R37, 0xfffff, PT ;  /* 0x000fffff2500780c */ /* 0x001fe20003f04270 */
[--C-:B------:R-:W-:Y:S02]  /*0f80*/  IMAD.MOV.U32 R30, RZ, RZ, R36.reuse ;  /* 0x000000ffff1e7224 */ /* 0x100fe400078e0024 */
[----:B------:R-:W-:Y:S02]  /*0f90*/  IMAD.MOV.U32 R31, RZ, RZ, R37 ;  /* 0x000000ffff1f7224 */ /* 0x000fe400078e0025 */
[----:B------:R-:W-:Y:S02]  /*0fa0*/  IMAD.MOV.U32 R42, RZ, RZ, R36 ;  /* 0x000000ffff2a7224 */ /* 0x000fe400078e0024 */
[----:B------:R-:W0:Y:S01]  /*0fb0*/  @P1 DMUL R18, RZ, R18 ;  /* 0x00000012ff121228 */ /* 0x000e220000000000 */
[----:B------:R-:W-:-:S05]  /*0fc0*/  IMAD.MOV.U32 R36, RZ, RZ, -0x3ff ;  /* 0xfffffc01ff247424 */ /* 0x000fca00078e00ff */
[----:B------:R-:W1:Y:S01]  /*0fd0*/  @!P0 DMUL R30, R30, 1.80143985094819840000e+16 ;  /* 0x435000001e1e8828 */ /* 0x000e620000000000 */
[----:B------:R-:W-:-:S03]  /*0fe0*/  @!P0 IMAD.MOV.U32 R36, RZ, RZ, -0x435 ;  /* 0xfffffbcbff248424 */ /* 0x000fc600078e00ff */
[----:B0-----:R-:W-:Y:S02]  /*0ff0*/  @P1 IMAD.MOV.U32 R24, RZ, RZ, R19 ;  /* 0x000000ffff181224 */ /* 0x001fe400078e0013 */
[----:B------:R-:W-:-:S03]  /*1000*/  IMAD.MOV.U32 R20, RZ, RZ, R18 ;  /* 0x000000ffff147224 */ /* 0x000fc600078e0012 */
[----:B------:R-:W-:Y:S01]  /*1010*/  IADD3 R21, R24, 0x100000, RZ ;  /* 0x0010000018157810 */ /* 0x000fe20007ffe0ff */
[----:B-1----:R-:W-:-:S03]  /*1020*/  @!P0 IMAD.MOV.U32 R37, RZ, RZ, R31 ;  /* 0x000000ffff258224 */ /* 0x002fc600078e001f */
[----:B------:R-:W0:Y:S01]  /*1030*/  FRND.F64 R24, R20 ;  /* 0x0000001400187313 */ /* 0x000e220000301800 */
[----:B------:R-:W-:Y:S01]  /*1040*/  @!P0 IMAD.MOV.U32 R42, RZ, RZ, R30 ;  /* 0x000000ffff2a8224 */ /* 0x000fe200078e001e */
[----:B------:R-:W-:-:S04]  /*1050*/  IADD3 R22, R37, -0x1, RZ ;  /* 0xffffffff25167810 */ /* 0x000fc80007ffe0ff */
[----:B------:R-:W-:Y:S01]  /*1060*/  ISETP.GE.U32.AND P1, PT, R22, 0x7fefffff, PT ;  /* 0x7fefffff1600780c */ /* 0x000fe20003f26070 */
[----:B0-----:R-:W0:-:S12]  /*1070*/  DFMA R24, -R24, 0.5, R18 ;  /* 0x3fe000001818782b */ /* 0x001e180000000112 */
[----:B------:R-:W-:Y:S01]  /*1080*/  @P1 IMAD.MOV.U32 R28, RZ, RZ, 0x0 ;  /* 0x00000000ff1c1424 */ /* 0x000fe200078e00ff */
[----:B------:R-:W-:Y:S01]  /*1090*/  @P1 FSETP.NEU.FTZ.AND P2, PT, R31, RZ, PT ;  /* 0x000000ff1f00120b */ /* 0x000fe20003f5d000 */
[----:B0-----:R-:W0:Y:S01]  /*10a0*/  DMUL R22, R24, c[0x2][0x50] ;  /* 0x0080140018167a28 */ /* 0x001e220000000000 */
[----:B------:R-:W-:-:S05]  /*10b0*/  @P1 IMAD.MOV.U32 R29, RZ, RZ, 0x7ff00000 ;  /* 0x7ff00000ff1d1424 */ /* 0x000fca00078e00ff */
[----:B0-----:R-:W0:-:S04]  /*10c0*/  DFMA R22, R24, c[0x2][0x58], R22 ;  /* 0x0080160018167a2b */ /* 0x001e080000000016 */
[----:B------:R-:W-:-:S04]  /*10d0*/  @P1 DFMA R28, R30, R28, +INF ;  /* 0x7ff000001e1c142b */ /* 0x000fc8000000001c */
[----:B0-----:R-:W0:-:S06]  /*10e0*/  DMUL R24, R22, R22 ;  /* 0x0000001616187228 */ /* 0x001e0c0000000000 */
[----:B0-----:R-:W0:Y:S01]  /*10f0*/  DFMA R26, R24, R26, c[0x2][0x88] ;  /* 0x00802200181a762b */ /* 0x001e22000000001a */
[----:B------:R-:W-:Y:S02]  /*1100*/  @P1 FSEL R28, R28, RZ, P2 ;  /* 0x000000ff1c1c1208 */ /* 0x000fe40001000000 */
[----:B------:R-:W-:-:S03]  /*1110*/  @P1 FSEL R29, R29, -QNAN , P2 ;  /* 0xfff000001d1d1808 */ /* 0x000fc60001000000 */
[----:B0-----:R-:W0:-:S06]  /*1120*/  DFMA R26, R24, R26, c[0x2][0x90] ;  /* 0x00802400181a762b */ /* 0x001e0c000000001a */
[----:B0-----:R0:W1:Y:S01]  /*1130*/  DFMA R26, R24, R26, c[0x2][0x98] ;  /* 0x00802600181a762b */ /* 0x001062000000001a */
[----:B------:R-:W-:Y:S05]  /*1140*/  @P1 BRA `(.L_x_67) ;  /* 0x0000029000001947 */ /* 0x000fea0003800000 */
[----:B------:R-:W-:Y:S01]  /*1150*/  LOP3.LUT R28, R37, 0x800fffff, RZ, 0xc0, !PT ;  /* 0x800fffff251c7812 */ /* 0x000fe200078ec0ff */
[----:B------:R-:W-:Y:S02]  /*1160*/  IMAD.MOV.U32 R30, RZ, RZ, RZ ;  /* 0x000000ffff1e7224 */ /* 0x000fe400078e00ff */
[----:B------:R-:W-:Y:S01]  /*1170*/  IMAD.MOV.U32 R34, RZ, RZ, 0x3ae80f1e ;  /* 0x3ae80f1eff227424 */ /* 0x000fe200078e00ff */
[----:B------:R-:W-:Y:S01]  /*1180*/  LOP3.LUT R43, R28, 0x3ff00000, RZ, 0xfc, !PT ;  /* 0x3ff000001c2b7812 */ /* 0x000fe200078efcff */
[----:B------:R-:W-:-:S03]  /*1190*/  IMAD.MOV.U32 R35, RZ, RZ, 0x3eb1380b ;  /* 0x3eb1380bff237424 */ /* 0x000fc600078e00ff */
        /* <DEDUP_REMOVED lines=16> */
[----:B--2---:R-:W-:Y:S01]  /*12a0*/  LEA.HI R34, R37, R36, RZ, 0xc ;  /* 0x0000002425227211 */ /* 0x004fe200078f60ff */
[----:B------:R-:W-:Y:S01]  /*12b0*/  IMAD.MOV.U32 R35, RZ, RZ, 0x43300000 ;  /* 0x43300000ff237424 */ /* 0x000fe200078e00ff */
[----:B---3--:R-:W2:Y:S02]  /*12c0*/  DFMA R38, R42, -R30, R38 ;  /* 0x8000001e2a26722b */ /* 0x008ea40000000026 */
[----:B------:R-:W-:Y:S02]  /*12d0*/  @P0 IADD3 R34, R34, 0x1, RZ ;  /* 0x0000000122220810 */ /* 0x000fe40007ffe0ff */
[----:B----4-:R-:W3:Y:S02]  /*12e0*/  DFMA R40, R32, R40, c[0x2][0x10] ;  /* 0x008004002028762b */ /* 0x010ee40000000028 */
[----:B------:R-:W-:-:S02]  /*12f0*/  LOP3.LUT R34, R34, 0x80000000, RZ, 0x3c, !PT ;  /* 0x8000000022227812 */ /* 0x000fc400078e3cff */
        /* <DEDUP_REMOVED lines=14> */
.L_x_67:
[----:B------:R-:W-:Y:S05]  /*13e0*/  BSYNC B0 ;  /* 0x0000000000007941 */ /* 0x000fea0003800000 */
.L_x_66:
[----:B------:R-:W-:Y:S01]  /*13f0*/  IMAD.MOV.U32 R32, RZ, RZ, 0x20fd8164 ;  /* 0x20fd8164ff207424 */ /* 0x000fe200078e00ff */
[----:B---3--:R-:W3:Y:S01]  /*1400*/  DMUL R28, R28, -2 ;  /* 0xc00000001c1c7828 */ /* 0x008ee20000000000 */
[----:B------:R-:W-:Y:S01]  /*1410*/  IMAD.MOV.U32 R33, RZ, RZ, 0x3da8ff83 ;  /* 0x3da8ff83ff217424 */ /* 0x000fe200078e00ff */
[----:B------:R-:W4:Y:S01]  /*1420*/  F2I.S64.F64 R20, R20 ;  /* 0x0000001400147311 */ /* 0x000f220000301900 */
[----:B------:R-:W-:Y:S01]  /*1430*/  BSSY B0, `(.L_x_68) ;  /* 0x000002f000007945 */ /* 0x000fe20003800000 */
[----:B-1----:R3:W1:-:S04]  /*1440*/  DFMA R30, R24, R26, c[0x2][0xa0] ;  /* 0x00802800181e762b */ /* 0x002648000000001a */
[C---:B------:R-:W5:Y:S02]  /*1450*/  DFMA R32, R24.reuse, -R32, c[0x2][0x60] ;  /* 0x008018001820762b */ /* 0x040f640000000820 */
[----:B---3--:R-:W3:Y:S01]  /*1460*/  MUFU.RSQ64H R27, R29 ;  /* 0x0000001d001b7308 */ /* 0x008ee20000001c00 */
[----:B------:R-:W-:Y:S01]  /*1470*/  IADD3 R26, R29, -0x3500000, RZ ;  /* 0xfcb000001d1a7810 */ /* 0x000fe20007ffe0ff */
[----:B-1----:R-:W1:-:S04]  /*1480*/  DFMA R30, R24, R30, c[0x2][0xa8] ;  /* 0x00802a00181e762b */ /* 0x002e48000000001e */
[----:B-----5:R-:W5:Y:S01]  /*1490*/  DFMA R32, R24, R32, c[0x2][0x68] ;  /* 0x00801a001820762b */ /* 0x020f620000000020 */
[----:B----4-:R-:W-:-:S03]  /*14a0*/  LOP3.LUT P1, RZ, R20, 0x2, RZ, 0xc0, !PT ;  /* 0x0000000214ff7812 */ /* 0x010fc6000782c0ff */
[----:B-1----:R-:W1:-:S04]  /*14b0*/  DFMA R30, R24, R30, RZ ;  /* 0x0000001e181e722b */ /* 0x002e4800000000ff */
[----:B-----5:R-:W4:-:S04]  /*14c0*/  DFMA R32, R24, R32, c[0x2][0x70] ;  /* 0x00801c001820762b */ /* 0x020f080000000020 */
[----:B-1----:R1:W-:Y:S02]  /*14d0*/  DFMA R34, R22, R30, R22 ;  /* 0x0000001e1622722b */ /* 0x0023e40000000016 */
[----:B-1----:R-:W-:Y:S01]  /*14e0*/  LOP3.LUT R22, R20, 0x1, RZ, 0xc0, !PT ;  /* 0x0000000114167812 */ /* 0x002fe200078ec0ff */
[----:B------:R-:W-:Y:S01]  /*14f0*/  IMAD.MOV.U32 R23, RZ, RZ, 0x3fd80000 ;  /* 0x3fd80000ff177424 */ /* 0x000fe200078e00ff */
[----:B----4-:R-:W1:Y:S02]  /*1500*/  DFMA R32, R24, R32, c[0x2][0x78] ;  /* 0x00801e001820762b */ /* 0x010e640000000020 */
[----:B------:R-:W-:Y:S01]  /*1510*/  ISETP.NE.U32.AND P0, PT, R22, 0x1, PT ;  /* 0x000000011600780c */ /* 0x000fe20003f05070 */
[----:B------:R-:W-:Y:S01]  /*1520*/  IMAD.MOV.U32 R22, RZ, RZ, 0x0 ;  /* 0x00000000ff167424 */ /* 0x000fe200078e00ff */
[----:B---3--:R-:W3:Y:S02]  /*1530*/  DMUL R30, R26, R26 ;  /* 0x0000001a1a1e7228 */ /* 0x008ee40000000000 */
[----:B------:R-:W-:-:S02]  /*1540*/  ISETP.NE.U32.AND.EX P0, PT, RZ, RZ, PT, P0 ;  /* 0x000000ffff00720c */ /* 0x000fc40003f05100 */
[----:B-12---:R1:W2:Y:S02]  /*1550*/  DFMA R36, R24, R32, c[0x2][0x80] ;  /* 0x008020001824762b */ /* 0x0062a40000000020 */
[----:B-1----:R-:W1:Y:S02]  /*1560*/  FRND.F64.TRUNC R32, R18 ;  /* 0x0000001200207313 */ /* 0x002e64000030d800 */
[----:B---3--:R-:W3:-:S04]  /*1570*/  DFMA R30, R28, -R30, 1 ;  /* 0x3ff000001c1e742b */ /* 0x008ec8000000081e */
[----:B--2---:R-:W2:-:S03]  /*1580*/  DFMA R36, R24, R36, -0.5 ;  /* 0xbfe000001824742b */ /* 0x004e860000000024 */
[----:B------:R-:W-:Y:S01]  /*1590*/  @!P0 LOP3.LUT R21, R35, 0x80000000, RZ, 0x3c, !PT ;  /* 0x8000000023158812 */ /* 0x000fe200078e3cff */
[----:B---3--:R-:W-:Y:S01]  /*15a0*/  DFMA R22, R30, R22, 0.5 ;  /* 0x3fe000001e16742b */ /* 0x008fe20000000016 */
[----:B------:R-:W-:-:S03]  /*15b0*/  @!P0 IMAD.MOV.U32 R20, RZ, RZ, R34 ;  /* 0x000000ffff148224 */ /* 0x000fc600078e0022 */
[----:B0-2---:R-:W0:-:S04]  /*15c0*/  DFMA R24, R24, R36, 1 ;  /* 0x3ff000001818742b */ /* 0x005e080000000024 */
[----:B------:R-:W2:-:S04]  /*15d0*/  DMUL R30, R26, R30 ;  /* 0x0000001e1a1e7228 */ /* 0x000e880000000000 */
[----:B-1----:R-:W-:Y:S02]  /*15e0*/  DSETP.NEU.AND P2, PT, R18, R32, PT ;  /* 0x000000201200722a */ /* 0x002fe40003f4d000 */
[----:B0-----:R-:W-:Y:S02]  /*15f0*/  @!P0 IMAD.MOV.U32 R34, RZ, RZ, R24 ;  /* 0x000000ffff228224 */ /* 0x001fe400078e0018 */
[----:B--2---:R-:W0:Y:S01]  /*1600*/  DFMA R22, R22, R30, R26 ;  /* 0x0000001e1616722b */ /* 0x004e22000000001a */
[----:B------:R-:W-:Y:S02]  /*1610*/  @!P0 IMAD.MOV.U32 R35, RZ, RZ, R25 ;  /* 0x000000ffff238224 */ /* 0x000fe400078e0019 */
[----:B------:R-:W-:Y:S02]  /*1620*/  @!P0 IMAD.MOV.U32 R24, RZ, RZ, R20 ;  /* 0x000000ffff188224 */ /* 0x000fe400078e0014 */
[----:B------:R-:W-:Y:S01]  /*1630*/  @!P0 IMAD.MOV.U32 R25, RZ, RZ, R21 ;  /* 0x000000ffff198224 */ /* 0x000fe200078e0015 */
[----:B------:R-:W-:Y:S01]  /*1640*/  ISETP.GE.U32.AND P0, PT, R26, 0x7ca00000, PT ;  /* 0x7ca000001a00780c */ /* 0x000fe20003f06070 */
[----:B0-----:R-:W0:Y:S01]  /*1650*/  DMUL R32, R28, R22 ;  /* 0x000000161c207228 */ /* 0x001e220000000000 */
[----:B------:R-:W-:-:S02]  /*1660*/  @P1 LOP3.LUT R39, R35, 0x80000000, RZ, 0x3c, !PT ;  /* 0x8000000023271812 */ /* 0x000fc400078e3cff */
[----:B------:R-:W-:Y:S01]  /*1670*/  IADD3 R37, R23, -0x100000, RZ ;  /* 0xfff0000017257810 */ /* 0x000fe20007ffe0ff */
[----:B------:R-:W-:Y:S01]  /*1680*/  IMAD.MOV.U32 R36, RZ, RZ, R22 ;  /* 0x000000ffff247224 */ /* 0x000fe200078e0016 */
[----:B------:R-:W-:Y:S01]  /*1690*/  @P1 LOP3.LUT R21, R25, 0x80000000, RZ, 0x3c, !PT ;  /* 0x8000000019151812 */ /* 0x000fe200078e3cff */
[----:B0-----:R-:W0:Y:S01]  /*16a0*/  DFMA R30, R32, -R32, R28 ;  /* 0x80000020201e722b */ /* 0x001e22000000001c */
[----:B------:R-:W-:-:S03]  /*16b0*/  @P1 IMAD.MOV.U32 R35, RZ, RZ, R39 ;  /* 0x000000ffff231224 */ /* 0x000fc600078e0027 */
[----:B------:R1:W2:Y:S01]  /*16c0*/  @!P2 DMUL R34, RZ, R18 ;  /* 0x00000012ff22a228 */ /* 0x0002a20000000000 */
[----:B------:R-:W-:-:S03]  /*16d0*/  @P1 IMAD.MOV.U32 R25, RZ, RZ, R21 ;  /* 0x000000ffff191224 */ /* 0x000fc600078e0015 */
[----:B0-----:R1:W0:Y:S01]  /*16e0*/  DFMA R18, R30, R36, R32 ;  /* 0x000000241e12722b */ /* 0x0012220000000020 */
[----:B------:R-:W-:Y:S05]  /*16f0*/  @!P0 BRA `(.L_x_69) ;  /* 0x0000002000008947 */ /* 0x000fea0003800000 */
[----:B--2---:R-:W-:-:S05]  /*1700*/  MOV R20, 0x1720 ;  /* 0x0000172000147802 */ /* 0x004fca0000000f00 */
[----:B01----:R-:W-:Y:S05]  /*1710*/  CALL.REL.NOINC `($__internal_5_$__cuda_sm20_dsqrt_rn_f64_mediumpath_v1) ;  /* 0x000008e000007944 */ /* 0x003fea0003c00000 */
.L_x_69:
[----:B--2---:R-:W-:Y:S05]  /*1720*/  BSYNC B0 ;  /* 0x0000000000007941 */ /* 0x004fea0003800000 */
.L_x_68:
[----:B------:R-:W-:Y:S01]  /*1730*/  IMAD.MOV.U32 R27, RZ, RZ, c[0x0][0x0] ;  /* 0x00000000ff1b7624 */ /* 0x000fe200078e00ff */
[----:B------:R-:W-:Y:S01]  /*1740*/  ISETP.GE.U32.AND P0, PT, R8, c[0x0][0x160], PT ;  /* 0x0000580008007a0c */ /* 0x000fe20003f06070 */
[----:B------:R-:W2:Y:S01]  /*1750*/  DADD R20, RZ, R24 ;  /* 0x00000000ff147229 */ /* 0x000ea20000000018 */
[----:B------:R-:W-:Y:S01]  /*1760*/  BSSY B0, `(.L_x_70) ;  /* 0x0000014000007945 */ /* 0x000fe20003800000 */
[----:B------:R-:W-:Y:S01]  /*1770*/  IMAD R27, R27, c[0x0][0xc], RZ ;  /* 0x000003001b1b7a24 */ /* 0x000fe200078e02ff */
[----:B------:R-:W-:-:S03]  /*1780*/  ISETP.GE.AND.EX P0, PT, R9, c[0x0][0x164], PT, P0 ;  /* 0x0000590009007a0c */ /* 0x000fc60003f06300 */
[----:B012---:R0:W1:Y:S01]  /*1790*/  DMUL R20, R20, R18 ;  /* 0x0000001214147228 */ /* 0x0070620000000000 */
[----:B------:R-:W-:-:S03]  /*17a0*/  IADD3 R26, P2, R27, R8, RZ ;  /* 0x000000081b1a7210 */ /* 0x000fc60007f5e0ff */
[----:B------:R0:W2:Y:S01]  /*17b0*/  DMUL R18, R18, R34 ;  /* 0x0000002212127228 */ /* 0x0000a20000000000 */
[----:B------:R-:W-:Y:S01]  /*17c0*/  ISETP.GE.U32.AND P1, PT, R26, c[0x0][0x160], PT ;  /* 0x000058001a007a0c */ /* 0x000fe20003f26070 */
[----:B------:R-:W-:-:S05]  /*17d0*/  IMAD.X R22, RZ, RZ, R9, P2 ;  /* 0x000000ffff167224 */ /* 0x000fca00010e0609 */
[----:B------:R-:W-:Y:S01]  /*17e0*/  ISETP.GE.AND.EX P1, PT, R22, c[0x0][0x164], PT, P1 ;  /* 0x0000590016007a0c */ /* 0x000fe20003f26310 */
[----:B------:R-:W-:Y:S07]  /*17f0*/  @P0 BRA `(.L_x_71) ;  /* 0x000000a000000947 */ /* 0x000fee0003800000 */
[----:B012---:R-:W0:Y:S01]  /*1800*/  F2F.F32.F64 R22, R18 ;  /* 0x0000001200167310 */ /* 0x007e220000301000 */
[----:B------:R-:W0:Y:S01]  /*1810*/  DSETP.GEU.AND P0, PT, |R18|, c[0x2][0xb0], PT ;  /* 0x00802c001200762a */ /* 0x000e220003f0e200 */
[----:B------:R-:W-:Y:S02]  /*1820*/  IMAD.MOV.U32 R25, RZ, RZ, c[0x0][0x198] ;  /* 0x00006600ff197624 */ /* 0x000fe400078e00ff */
[----:B------:R-:W-:-:S11]  /*1830*/  IMAD R23, R8, c[0x0][0x190], RZ ;  /* 0x0000640008177a24 */ /* 0x000fd600078e02ff */
[----:B0-----:R-:W-:-:S04]  /*1840*/  @!P0 FMUL R22, R22, 1.175494350822287508e-38 ;  /* 0x0080000016168820 */ /* 0x001fc80000400000 */
[----:B------:R-:W-:Y:S01]  /*1850*/  FFMA.FTZ R24, R22, R25, c[0x0][0x194] ;  /* 0x0000650016187623 */ /* 0x000fe20000010019 */
[----:B------:R-:W-:-:S04]  /*1860*/  IADD3 R22, P0, R23, c[0x0][0x188], RZ ;  /* 0x0000620017167a10 */ /* 0x000fc80007f1e0ff */
[----:B------:R-:W-:Y:S02]  /*1870*/  F2FP.BF16.PACK_AB R24, RZ, R24 ;  /* 0x00000018ff18723e */ /* 0x000fe400000010ff */
[----:B------:R-:W-:-:S05]  /*1880*/  LEA.HI.X.SX32 R23, R23, c[0x0][0x18c], 0x1, P0 ;  /* 0x0000630017177a11 */ /* 0x000fca00000f0eff */
[----:B------:R0:W-:Y:S02]  /*1890*/  STG.E.U16 [R22.64], R24 ;  /* 0x0000001816007986 */ /* 0x0001e4000c101508 */
.L_x_71:
[----:B012---:R-:W-:Y:S05]  /*18a0*/  BSYNC B0 ;  /* 0x0000000000007941 */ /* 0x007fea0003800000 */
.L_x_70:
[----:B------:R-:W-:Y:S01]  /*18b0*/  BSSY B0, `(.L_x_72) ;  /* 0x000000c000007945 */ /* 0x000fe20003800000 */
[----:B------:R-:W-:Y:S05]  /*18c0*/  @P1 BRA `(.L_x_73) ;  /* 0x000000a000001947 */ /* 0x000fea0003800000 */
[----:B------:R-:W0:Y:S01]  /*18d0*/  F2F.F32.F64 R18, R20 ;  /* 0x0000001400127310 */ /* 0x000e220000301000 */
        /* <DEDUP_REMOVED lines=9> */
.L_x_73:
[----:B------:R-:W-:Y:S05]  /*1970*/  BSYNC B0 ;  /* 0x0000000000007941 */ /* 0x000fea0003800000 */
.L_x_72:
[CC--:B------:R-:W-:Y:S01]  /*1980*/  LEA R17, P1, R27.reuse, R8.reuse, 0x1 ;  /* 0x000000081b117211 */ /* 0x0c0fe200078208ff */
[----:B0-----:R-:W-:Y:S01]  /*1990*/  IMAD R19, R27, 0x3, RZ ;  /* 0x000000031b137824 */ /* 0x001fe200078e02ff */
[----:B------:R-:W-:Y:S01]  /*19a0*/  WARPSYNC 0xffffffff ;  /* 0xffffffff00007948 */ /* 0x000fe20003800000 */
[----:B------:R-:W-:Y:S01]  /*19b0*/  IMAD.MOV.U32 R26, RZ, RZ, R16 ;  /* 0x000000ffff1a7224 */ /* 0x000fe200078e0010 */
[----:B------:R-:W-:Y:S01]  /*19c0*/  ISETP.GE.U32.AND P0, PT, R17, c[0x0][0x160], PT ;  /* 0x0000580011007a0c */ /* 0x000fe20003f06070 */
[----:B------:R-:W-:Y:S01]  /*19d0*/  IMAD.X R20, RZ, RZ, R9, P1 ;  /* 0x000000ffff147224 */ /* 0x000fe200008e0609 */
[----:B------:R-:W-:-:S04]  /*19e0*/  IADD3 R18, P2, R19, R8, RZ ;  /* 0x0000000813127210 */ /* 0x000fc80007f5e0ff */
[----:B------:R-:W-:Y:S01]  /*19f0*/  ISETP.GE.AND.EX P0, PT, R20, c[0x0][0x164], PT, P0 ;  /* 0x0000590014007a0c */ /* 0x000fe20003f06300 */
[----:B------:R-:W-:Y:S01]  /*1a00*/  IMAD.X R19, RZ, RZ, R9, P2 ;  /* 0x000000ffff137224 */ /* 0x000fe200010e0609 */
[----:B------:R-:W-:-:S04]  /*1a10*/  ISETP.GE.U32.AND P1, PT, R18, c[0x0][0x160], PT ;  /* 0x0000580012007a0c */ /* 0x000fc80003f26070 */
[----:B------:R-:W-:Y:S01]  /*1a20*/  ISETP.GE.AND.EX P1, PT, R19, c[0x0][0x164], PT, P1 ;  /* 0x0000590013007a0c */ /* 0x000fe20003f26310 */
[----:B------:R-:W-:-:S06]  /*1a30*/  IMAD.MOV.U32 R19, RZ, RZ, R52 ;  /* 0x000000ffff137224 */ /* 0x000fcc00078e0034 */
[----:B------:R-:W-:-:S05]  /*1a40*/  @!P0 IMAD R17, R17, c[0x0][0x190], RZ ;  /* 0x0000640011118a24 */ /* 0x000fca00078e02ff */
[----:B------:R-:W-:Y:S01]  /*1a50*/  @!P0 IADD3 R20, P2, R17, c[0x0][0x188], RZ ;  /* 0x0000620011148a10 */ /* 0x000fe20007f5e0ff */
[----:B------:R-:W-:-:S03]  /*1a60*/  @!P1 IMAD R18, R18, c[0x0][0x190], RZ ;  /* 0x0000640012129a24 */ /* 0x000fc600078e02ff */
[----:B------:R-:W-:Y:S02]  /*1a70*/  @!P0 LEA.HI.X.SX32 R21, R17, c[0x0][0x18c], 0x1, P2 ;  /* 0x0000630011158a11 */ /* 0x000fe400010f0eff */
[C---:B------:R-:W-:Y:S02]  /*1a80*/  @!P1 IADD3 R22, P3, R18.reuse, c[0x0][0x188], RZ ;  /* 0x0000620012169a10 */ /* 0x040fe40007f7e0ff */
[----:B------:R-:W-:Y:S01]  /*1a90*/  PRMT R17, R47, 0x7610, R17 ;  /* 0x000076102f117816 */ /* 0x000fe20000000011 */
[----:B------:R0:W-:Y:S01]  /*1aa0*/  @!P0 STG.E.U16 [R20.64], R47 ;  /* 0x0000002f14008986 */ /* 0x0001e2000c101508 */
[----:B------:R-:W-:Y:S02]  /*1ab0*/  LEA R8, P0, R27, R8, 0x2 ;  /* 0x000000081b087211 */ /* 0x000fe400078010ff */
[----:B------:R-:W-:Y:S02]  /*1ac0*/  @!P1 LEA.HI.X.SX32 R23, R18, c[0x0][0x18c], 0x1, P3 ;  /* 0x0000630012179a11 */ /* 0x000fe400018f0eff */
[----:B------:R-:W-:Y:S01]  /*1ad0*/  MOV R18, R51 ;  /* 0x0000003300127202 */ /* 0x000fe20000000f00 */
[----:B------:R-:W-:Y:S01]  /*1ae0*/  IMAD.X R9, RZ, RZ, R9, P0 ;  /* 0x000000ffff097224 */ /* 0x000fe200000e0609 */
[----:B------:R-:W-:Y:S01]  /*1af0*/  ISETP.GE.U32.AND P0, PT, R8, R45, PT ;  /* 0x0000002d0800720c */ /* 0x000fe20003f06070 */
[----:B------:R0:W-:Y:S04]  /*1b00*/  @!P1 STG.E.U16 [R22.64], R17 ;  /* 0x0000001116009986 */ /* 0x0001e8000c101508 */
[----:B------:R-:W-:Y:S01]  /*1b10*/  BAR.SYNC.DEFER_BLOCKING 0x0 ;  /* 0x0000000000007b1d */ /* 0x000fe20000010000 */
[----:B------:R-:W-:-:S13]  /*1b20*/  ISETP.GE.AND.EX P0, PT, R9, R44, PT, P0 ;  /* 0x0000002c0900720c */ /* 0x000fda0003f06300 */
[----:B0-----:R-:W-:Y:S01]  /*1b30*/  @P0 CALL.REL.NOINC `(.L_x_74) ;  /* 0x0000001000000944 */ /* 0x001fe20003c00000 */
[----:B------:R-:W-:Y:S05]  /*1b40*/  BRA `(.L_x_75) ;  /* 0xffffed9000007947 */ /* 0x000fea000383ffff */
.L_x_74:
[----:B------:R-:W-:Y:S05]  /*1b50*/  EXIT ;  /* 0x000000000000794d */ /* 0x000fea0003800000 */
        .weak           $__internal_4_$__cuda_sm20_div_s64
        .type           $__internal_4_$__cuda_sm20_div_s64,@function
        .size           $__internal_4_$__cuda_sm20_div_s64,($__internal_5_$__cuda_sm20_dsqrt_rn_f64_mediumpath_v1 - $__internal_4_$__cuda_sm20_div_s64)
$__internal_4_$__cuda_sm20_div_s64:
        /* <DEDUP_REMOVED lines=9> */
[----:B------:R-:W-:Y:S02]  /*1bf0*/  IMAD.X R27, RZ, RZ, ~R25, P0 ;  /* 0x000000ffff1b7224 */ /* 0x000fe400000e0e19 */
[----:B------:R-:W-:Y:S02]  /*1c00*/  IMAD.MOV.U32 R25, RZ, RZ, R22 ;  /* 0x000000ffff197224 */ /* 0x000fe400078e0016 */
[-C--:B------:R-:W-:Y:S02]  /*1c10*/  IMAD R29, R23, R27.reuse, RZ ;  /* 0x0000001b171d7224 */ /* 0x080fe400078e02ff */
[----:B------:R-:W-:-:S04]  /*1c20*/  IMAD.WIDE.U32 R24, P0, R22, R27, R24 ;  /* 0x0000001b16187225 */ /* 0x000fc80007800018 */
[----:B------:R-:W-:-:S04]  /*1c30*/  IMAD.HI.U32 R19, R23, R27, RZ ;  /* 0x0000001b17137227 */ /* 0x000fc800078e00ff */
[----:B------:R-:W-:-:S04]  /*1c40*/  IMAD.HI.U32 R24, P1, R23, R21, R24 ;  /* 0x0000001517187227 */ /* 0x000fc80007820018 */
[----:B------:R-:W-:Y:S01]  /*1c50*/  IMAD.X R19, R19, 0x1, R23, P0 ;  /* 0x0000000113137824 */ /* 0x000fe200000e0617 */
[----:B------:R-:W-:-:S04]  /*1c60*/  IADD3 R25, P2, R29, R24, RZ ;  /* 0x000000181d197210 */ /* 0x000fc80007f5e0ff */
[----:B------:R-:W-:Y:S01]  /*1c70*/  IADD3.X R19, RZ, RZ, R19, P2, P1 ;  /* 0x000000ffff137210 */ /* 0x000fe200017e2413 */
[----:B------:R-:W-:Y:S01]  /*1c80*/  IMAD.WIDE.U32 R22, R25, UR4, RZ ;  /* 0x0000000419167c25 */ /* 0x000fe2000f8e00ff */
[----:B------:R-:W-:-:S04]  /*1c90*/  ISETP.LE.AND P1, PT, RZ, UR7, PT ;  /* 0x00000007ff007c0c */ /* 0x000fc8000bf23270 */
[----:B------:R-:W-:Y:S01]  /*1ca0*/  IADD3 R21, P0, RZ, -R22, RZ ;  /* 0x80000016ff157210 */ /* 0x000fe20007f1e0ff */
[----:B------:R-:W-:Y:S02]  /*1cb0*/  IMAD R22, R19, UR4, R23 ;  /* 0x0000000413167c24 */ /* 0x000fe4000f8e0217 */
[----:B------:R-:W-:Y:S02]  /*1cc0*/  IMAD.MOV.U32 R23, RZ, RZ, RZ ;  /* 0x000000ffff177224 */ /* 0x000fe400078e00ff */
[----:B------:R-:W-:-:S04]  /*1cd0*/  IMAD.HI.U32 R24, R25, R21, RZ ;  /* 0x0000001519187227 */ /* 0x000fc800078e00ff */
[----:B------:R-:W-:Y:S01]  /*1ce0*/  IMAD.X R26, RZ, RZ, ~R22, P0 ;  /* 0x000000ffff1a7224 */ /* 0x000fe200000e0e16 */
[----:B------:R-:W-:-:S03]  /*1cf0*/  IADD3 R22, P4, RZ, -UR6, RZ ;  /* 0x80000006ff167c10 */ /* 0x000fc6000ff9e0ff */
[----:B------:R-:W-:-:S04]  /*1d00*/  IMAD.WIDE.U32 R24, P0, R25, R26, R24 ;  /* 0x0000001a19187225 */ /* 0x000fc80007800018 */
[C---:B------:R-:W-:Y:S02]  /*1d10*/  IMAD R28, R19.reuse, R26, RZ ;  /* 0x0000001a131c7224 */ /* 0x040fe400078e02ff */
[----:B------:R-:W-:Y:S01]  /*1d20*/  IMAD.HI.U32 R21, P2, R19, R21, R24 ;  /* 0x0000001513157227 */ /* 0x000fe20007840018 */
[----:B------:R-:W-:-:S03]  /*1d30*/  SEL R24, R22, UR6, !P1 ;  /* 0x0000000616187c07 */ /* 0x000fc6000c800000 */
[----:B------:R-:W-:Y:S01]  /*1d40*/  IMAD.HI.U32 R22, R19, R26, RZ ;  /* 0x0000001a13167227 */ /* 0x000fe200078e00ff */
[----:B------:R-:W-:-:S03]  /*1d50*/  IADD3 R21, P3, R28, R21, RZ ;  /* 0x000000151c157210 */ /* 0x000fc60007f7e0ff */
[----:B------:R-:W-:Y:S02]  /*1d60*/  IMAD.X R26, RZ, RZ, ~UR7, P4 ;  /* 0x80000007ff1a7e24 */ /* 0x000fe4000a0e06ff */
[----:B------:R-:W-:Y:S02]  /*1d70*/  IMAD.X R19, R22, 0x1, R19, P0 ;  /* 0x0000000116137824 */ /* 0x000fe400000e0613 */
[----:B------:R-:W-:Y:S01]  /*1d80*/  IMAD.HI.U32 R22, R21, R24, RZ ;  /* 0x0000001815167227 */ /* 0x000fe200078e00ff */
[----:B------:R-:W-:Y:S02]  /*1d90*/  SEL R26, R26, UR7, !P1 ;  /* 0x000000071a1a7c07 */ /* 0x000fe4000c800000 */
[----:B------:R-:W-:-:S03]  /*1da0*/  IADD3.X R19, RZ, RZ, R19, P3, P2 ;  /* 0x000000ffff137210 */ /* 0x000fc60001fe4413 */
[----:B------:R-:W-:-:S04]  /*1db0*/  IMAD.WIDE.U32 R22, R21, R26, R22 ;  /* 0x0000001a15167225 */ /* 0x000fc800078e0016 */
[C---:B------:R-:W-:Y:S02]  /*1dc0*/  IMAD R28, R19.reuse, R26, RZ ;  /* 0x0000001a131c7224 */ /* 0x040fe400078e02ff */
[----:B------:R-:W-:-:S04]  /*1dd0*/  IMAD.HI.U32 R21, P0, R19, R24, R22 ;  /* 0x0000001813157227 */ /* 0x000fc80007800016 */
[----:B------:R-:W-:Y:S01]  /*1de0*/  IMAD.HI.U32 R19, R19, R26, RZ ;  /* 0x0000001a13137227 */ /* 0x000fe200078e00ff */
[----:B------:R-:W-:-:S03]  /*1df0*/  IADD3 R21, P2, R28, R21, RZ ;  /* 0x000000151c157210 */ /* 0x000fc60007f5e0ff */
[----:B------:R-:W-:Y:S02]  /*1e00*/  IMAD.X R19, RZ, RZ, R19, P0 ;  /* 0x000000ffff137224 */ /* 0x000fe400000e0613 */
[----:B------:R-:W-:-:S04]  /*1e10*/  IMAD.WIDE.U32 R22, R21, UR4, RZ ;  /* 0x0000000415167c25 */ /* 0x000fc8000f8e00ff */
[----:B------:R-:W-:Y:S01]  /*1e20*/  IMAD.X R19, RZ, RZ, R19, P2 ;  /* 0x000000ffff137224 */ /* 0x000fe200010e0613 */
[----:B------:R-:W-:Y:S02]  /*1e30*/  IADD3 R22, P0, -R22, R24, RZ ;  /* 0x0000001816167210 */ /* 0x000fe40007f1e1ff */
[----:B------:R-:W-:Y:S01]  /*1e40*/  IADD3 R24, P3, R21, 0x1, RZ ;  /* 0x0000000115187810 */ /* 0x000fe20007f7e0ff */
[----:B------:R-:W-:-:S04]  /*1e50*/  IMAD R23, R19, UR4, R23 ;  /* 0x0000000413177c24 */ /* 0x000fc8000f8e0217 */
[----:B------:R-:W-:Y:S01]  /*1e60*/  IMAD.X R26, R26, 0x1, ~R23, P0 ;  /* 0x000000011a1a7824 */ /* 0x000fe200000e0e17 */
        /* <DEDUP_REMOVED lines=11> */
[----:B------:R-:W-:-:S03]  /*1f20*/  ISETP.GE.U32.AND.EX P0, PT, R25, RZ, PT, P2 ;  /* 0x000000ff1900720c */ /* 0x000fc60003f06120 */
[----:B------:R-:W-:Y:S01]  /*1f30*/  IMAD.X R22, RZ, RZ, R21, P3 ;  /* 0x000000ffff167224 */ /* 0x000fe200018e0615 */
[----:B------:R-:W-:-:S04]  /*1f40*/  SEL R19, R19, R24, P0 ;  /* 0x0000001813137207 */ /* 0x000fc80000000000 */
[----:B------:R-:W-:Y:S02]  /*1f50*/  SEL R22, R22, R21, P0 ;  /* 0x0000001516167207 */ /* 0x000fe40000000000 */
[-C--:B------:R-:W-:Y:S02]  /*1f60*/  IADD3 R24, P2, RZ, -R19.reuse, RZ ;  /* 0x80000013ff187210 */ /* 0x080fe40007f5e0ff */
[----:B------:R-:W-:Y:S02]  /*1f70*/  ISETP.NE.U32.AND P0, PT, RZ, UR4, PT ;  /* 0x00000004ff007c0c */ /* 0x000fe4000bf05070 */
[----:B------:R-:W-:Y:S01]  /*1f80*/  SEL R19, R24, R19, !P1 ;  /* 0x0000001318137207 */ /* 0x000fe20004800000 */
[----:B------:R-:W-:Y:S01]  /*1f90*/  IMAD.X R21, RZ, RZ, ~R22, P2 ;  /* 0x000000ffff157224 */ /* 0x000fe200010e0e16 */
[----:B------:R-:W-:-:S04]  /*1fa0*/  ISETP.NE.AND.EX P0, PT, RZ, RZ, PT, P0 ;  /* 0x000000ffff00720c */ /* 0x000fc80003f05300 */
[----:B------:R-:W-:Y:S01]  /*1fb0*/  SEL R22, R21, R22, !P1 ;  /* 0x0000001615167207 */ /* 0x000fe20004800000 */
[----:B------:R-:W-:Y:S01]  /*1fc0*/  IMAD.MOV.U32 R21, RZ, RZ, 0x0 ;  /* 0x00000000ff157424 */ /* 0x000fe200078e00ff */
[----:B------:R-:W-:Y:S02]  /*1fd0*/  SEL R19, R19, 0xffffffff, P0 ;  /* 0xffffffff13137807 */ /* 0x000fe40000000000 */
[----:B------:R-:W-:Y:S01]  /*1fe0*/  SEL R22, R22, 0xffffffff, P0 ;  /* 0xffffffff16167807 */ /* 0x000fe20000000000 */
[----:B------:R-:W-:Y:S06]  /*1ff0*/  RET.REL.NODEC R20 `(_ZN2at6native54_GLOBAL__N__3a6f1fcb_21_DistributionNormal_cu_0c5b6e8543distribution_elementwise_grid_stride_kernelIfLi4EZNS0_9templates4cuda20normal_and_transformIN3c108BFloat16EfPNS_17CUDAGeneratorImplEZZZNS4_13normal_kernelIS9_EEvRKNS_10TensorBaseEddT_ENKUlvE_clEvENKUlvE2_clEvEUlfE_EEvRNS_18TensorIteratorBaseET1_T2_EUlP24curandStatePhilox4_32_10E_ZNS1_27distribution_nullary_kernelIS7_f7double2S9_SO_SH_EEvSJ_SL_RKT3_T4_EUlifE_EEvlNS_15PhiloxCudaStateESK_SL_) ;  /* 0xffffe00014007950 */ /* 0x000fec0003c3ffff */
        .weak           $__internal_5_$__cuda_sm20_dsqrt_rn_f64_mediumpath_v1
        .type           $__internal_5_$__cuda_sm20_dsqrt_rn_f64_mediumpath_v1,@function
        .size           $__internal_5_$__cuda_sm20_dsqrt_rn_f64_mediumpath_v1,(.L_x_314 - $__internal_5_$__cuda_sm20_dsqrt_rn_f64_mediumpath_v1)
$__internal_5_$__cuda_sm20_dsqrt_rn_f64_mediumpath_v1:
[----:B------:R-:W-:Y:S01]  /*2000*/  ISETP.GE.U32.AND P0, PT, R26, -0x3400000, PT ;  /* 0xfcc000001a00780c */ /* 0x000fe20003f06070 */
[----:B------:R-:W-:Y:S01]  /*2010*/  BSSY B1, `(.L_x_76) ;  /* 0x0000024000017945 */ /* 0x000fe20003800000 */
[----:B------:R-:W-:-:S11]  /*2020*/  IMAD.MOV.U32 R23, RZ, RZ, R37 ;  /* 0x000000ffff177224 */ /* 0x000fd600078e0025 */
[----:B------:R-:W-:Y:S05]  /*2030*/  @!P0 BRA `(.L_x_77) ;  /* 0x0000008000008947 */ /* 0x000fea0003800000 */
[----:B------:R-:W0:-:S10]  /*2040*/  DFMA.RM R22, R30, R22, R32 ;  /* 0x000000161e16722b */ /* 0x000e140000004020 */
[----:B0-----:R-:W-:-:S05]  /*2050*/  IADD3 R18, P0, R22, 0x1, RZ ;  /* 0x0000000116127810 */ /* 0x001fca0007f1e0ff */
[----:B------:R-:W-:-:S06]  /*2060*/  IMAD.X R19, RZ, RZ, R23, P0 ;  /* 0x000000ffff137224 */ /* 0x000fcc00000e0617 */
[----:B------:R-:W0:-:S06]  /*2070*/  DFMA.RP R28, -R22, R18, R28 ;  /* 0x00000012161c722b */ /* 0x000e0c000000811c */
[----:B0-----:R-:W0:-:S06]  /*2080*/  DSETP.GT.AND P0, PT, R28, RZ, PT ;  /* 0x000000ff1c00722a */ /* 0x001e0c0003f04000 */
[----:B0-----:R-:W-:Y:S02]  /*2090*/  FSEL R18, R18, R22, P0 ;  /* 0x0000001612127208 */ /* 0x001fe40000000000 */
[----:B------:R-:W-:Y:S01]  /*20a0*/  FSEL R19, R19, R23, P0 ;  /* 0x0000001713137208 */ /* 0x000fe20000000000 */
[----:B------:R-:W-:Y:S05]  /*20b0*/  BRA `(.L_x_78) ;  /* 0x0000019000007947 */ /* 0x000fea0003800000 */
.L_x_77:
[----:B------:R-:W0:-:S14]  /*20c0*/  DSETP.NE.AND P0, PT, R28, RZ, PT ;  /* 0x000000ff1c00722a */ /* 0x000e1c0003f05000 */
[----:B0-----:R-:W-:Y:S05]  /*20d0*/  @!P0 BRA `(.L_x_79) ;  /* 0x0000016000008947 */ /* 0x001fea0003800000 */
[----:B------:R-:W-:-:S13]  /*20e0*/  ISETP.GE.AND P0, PT, R29, RZ, PT ;  /* 0x000000ff1d00720c */ /* 0x000fda0003f06270 */
[----:B------:R-:W-:Y:S02]  /*20f0*/  @!P0 IMAD.MOV.U32 R18, RZ, RZ, 0x0 ;  /* 0x00000000ff128424 */ /* 0x000fe400078e00ff */
[----:B------:R-:W-:Y:S01]  /*2100*/  @!P0 IMAD.MOV.U32 R19, RZ, RZ, -0x80000 ;  /* 0xfff80000ff138424 */ /* 0x000fe200078e00ff */
[----:B------:R-:W-:Y:S05]  /*2110*/  @!P0 BRA `(.L_x_78) ;  /* 0x0000013000008947 */ /* 0x000fea0003800000 */
[----:B------:R-:W-:-:S13]  /*2120*/  ISETP.GT.AND P0, PT, R29, 0x7fefffff, PT ;  /* 0x7fefffff1d00780c */ /* 0x000fda0003f04270 */
[----:B------:R-:W-:Y:S05]  /*2130*/  @P0 BRA `(.L_x_79) ;  /* 0x0000010000000947 */ /* 0x000fea0003800000 */
[----:B------:R-:W0:Y:S01]  /*2140*/  DMUL R28, R28, 8.11296384146066816958e+31 ;  /* 0x469000001c1c7828 */ /* 0x000e220000000000 */
[----:B------:R-:W-:Y:S02]  /*2150*/  IMAD.MOV.U32 R26, RZ, RZ, RZ ;  /* 0x000000ffff1a7224 */ /* 0x000fe400078e00ff */
[----:B------:R-:W-:Y:S02]  /*2160*/  IMAD.MOV.U32 R18, RZ, RZ, 0x0 ;  /* 0x00000000ff127424 */ /* 0x000fe400078e00ff */
[----:B------:R-:W-:Y:S01]  /*2170*/  IMAD.MOV.U32 R19, RZ, RZ, 0x3fd80000 ;  /* 0x3fd80000ff137424 */ /* 0x000fe200078e00ff */
        /* <DEDUP_REMOVED lines=12> */
.L_x_79:
[----:B------:R0:W1:-:S06]  /*2240*/  DADD R18, R28, R28 ;  /* 0x000000001c127229 */ /* 0x00004c000000001c */
.L_x_78:
[----:B------:R-:W-:Y:S05]  /*2250*/  BSYNC B1 ;  /* 0x0000000000017941 */ /* 0x000fea0003800000 */
.L_x_76:
[----:B------:R-:W-:-:S04]  /*2260*/  IMAD.MOV.U32 R21, RZ, RZ, 0x0 ;  /* 0x00000000ff157424 */ /* 0x000fc800078e00ff */
[----:B------:R-:W-:Y:S05]  /*2270*/  RET.REL.NODEC R20 `(_ZN2at6native54_GLOBAL__N__3a6f1fcb_21_DistributionNormal_cu_0c5b6e8543distribution_elementwise_grid_stride_kernelIfLi4EZNS0_9templates4cuda20normal_and_transformIN3c108BFloat16EfPNS_17CUDAGeneratorImplEZZZNS4_13normal_kernelIS9_EEvRKNS_10TensorBaseEddT_ENKUlvE_clEvENKUlvE2_clEvEUlfE_EEvRNS_18TensorIteratorBaseET1_T2_EUlP24curandStatePhilox4_32_10E_ZNS1_27distribution_nullary_kernelIS7_f7double2S9_SO_SH_EEvSJ_SL_RKT3_T4_EUlifE_EEvlNS_15PhiloxCudaStateESK_SL_) ;  /* 0xffffdd8014007950 */ /* 0x000fea0003c3ffff */
.L_x_80:
        /* <DEDUP_REMOVED lines=16> */
.L_x_314:


//--------------------- .text._ZN2at6native54_GLOBAL__N__3a6f1fcb_21_DistributionNormal_cu_0c5b6e8543distribution_elementwise_grid_stride_kernelIfLi4EZNS0_9templates4cuda20normal_and_transformIN3c104HalfEfPNS_17CUDAGeneratorImplEZZZNS4_13normal_kernelIS9_EEvRKNS_10TensorBaseEddT_ENKUlvE_clEvENKUlvE1_clEvEUlfE_EEvRNS_18TensorIteratorBaseET1_T2_EUlP24curandStatePhilox4_32_10E0_ZNS1_27distribution_nullary_kernelIS7_f6float4S9_SO_SH_EEvSJ_SL_RKT3_T4_EUlifE0_EEvlNS_15PhiloxCudaStateESK_SL_ --------------------------
	.section	.text._ZN2at6native54_GLOBAL__N__3a6f1fcb_21_DistributionNormal_cu_0c5b6e8543distribution_elementwise_grid_stride_kernelIfLi4EZNS0_9templates4cuda20normal_and_transformIN3c104HalfEfPNS_17CUDAGeneratorImplEZZZNS4_13normal_kernelIS9_EEvRKNS_10TensorBaseEddT_ENKUlvE_clEvENKUlvE1_clEvEUlfE_EEvRNS_18TensorIteratorBaseET1_T2_EUlP24curandStatePhilox4_32_10E0_ZNS1_27distribution_nullary_kernelIS7_f6float4S9_SO_SH_EEvSJ_SL_RKT3_T4_EUlifE0_EEvlNS_15PhiloxCudaStateESK_SL_,"ax",@progbits
	.sectioninfo	@"SHI_REGISTERS=40"
	.align	128
.text._ZN2at6native54_GLOBAL__N__3a6f1fcb_21_DistributionNormal_cu_0c5b6e8543distribution_elementwise_grid_stride_kernelIfLi4EZNS0_9templates4cuda20normal_and_transformIN3c104HalfEfPNS_17CUDAGeneratorImplEZZZNS4_13normal_kernelIS9_EEvRKNS_10TensorBaseEddT_ENKUlvE_clEvENKUlvE1_clEvEUlfE_EEvRNS_18TensorIteratorBaseET1_T2_EUlP24curandStatePhilox4_32_10E0_ZNS1_27distribution_nullary_kernelIS7_f6float4S9_SO_SH_EEvSJ_SL_RKT3_T4_EUlifE0_EEvlNS_15PhiloxCudaStateESK_SL_:
        .type           _ZN2at6native54_GLOBAL__N__3a6f1fcb_21_DistributionNormal_cu_0c5b6e8543distribution_elementwise_grid_stride_kernelIfLi4EZNS0_9templates4cuda20normal_and_transformIN3c104HalfEfPNS_17CUDAGeneratorImplEZZZNS4_13normal_kernelIS9_EEvRKNS_10TensorBaseEddT_ENKUlvE_clEvENKUlvE1_clEvEUlfE_EEvRNS_18TensorIteratorBaseET1_T2_EUlP24curandStatePhilox4_32_10E0_ZNS1_27distribution_nullary_kernelIS7_f6float4S9_SO_SH_EEvSJ_SL_RKT3_T4_EUlifE0_EEvlNS_15PhiloxCudaStateESK_SL_,@function
        .size           _ZN2at6native54_GLOBAL__N__3a6f1fcb_21_DistributionNormal_cu_0c5b6e8543distribution_elementwise_grid_stride_kernelIfLi4EZNS0_9templates4cuda20normal_and_transformIN3c104HalfEfPNS_17CUDAGeneratorImplEZZZNS4_13normal_kernelIS9_EEvRKNS_10TensorBaseEddT_ENKUlvE_clEvENKUlvE1_clEvEUlfE_EEvRNS_18TensorIteratorBaseET1_T2_EUlP24curandStatePhilox4_32_10E0_ZNS1_27distribution_nullary_kernelIS7_f6float4S9_SO_SH_EEvSJ_SL_RKT3_T4_EUlifE0_EEvlNS_15PhiloxCudaStateESK_SL_,(.L_x_317 - _ZN2at6native54_GLOBAL__N__3a6f1fcb_21_DistributionNormal_cu_0c5b6e8543distribution_elementwise_grid_stride_kernelIfLi4EZNS0_9templates4cuda20normal_and_transformIN3c104HalfEfPNS_17CUDAGeneratorImplEZZZNS4_13normal_kernelIS9_EEvRKNS_10TensorBaseEddT_ENKUlvE_clEvENKUlvE1_clEvEUlfE_EEvRNS_18TensorIteratorBaseET1_T2_EUlP24curandStatePhilox4_32_10E0_ZNS1_27distribution_nullary_kernelIS7_f6float4S9_SO_SH_EEvSJ_SL_RKT3_T4_EUlifE0_EEvlNS_15PhiloxCudaStateESK_SL_)
        .other          _ZN2at6native54_GLOBAL__N__3a6f1fcb_21_DistributionNormal_cu_0c5b6e8543distribution_elementwise_grid_stride_kernelIfLi4EZNS0_9templates4cuda20normal_and_transformIN3c104HalfEfPNS_17CUDAGeneratorImplEZZZNS4_13normal_kernelIS9_EEvRKNS_10TensorBaseEddT_ENKUlvE_clEvENKUlvE1_clEvEUlfE_EEvRNS_18TensorIteratorBaseET1_T2_EUlP24curandStatePhilox4_32_10E0_ZNS1_27distribution_nullary_kernelIS7_f6float4S9_SO_SH_EEvSJ_SL_RKT3_T4_EUlifE0_EEvlNS_15PhiloxCudaStateESK_SL_,@"STO_CUDA_ENTRY STV_DEFAULT"
_ZN2at6native54_GLOBAL__N__3a6f1fcb_21_DistributionNormal_cu_0c5b6e8543distribution_elementwise_grid_stride_kernelIfLi4EZNS0_9templates4cuda20normal_and_transformIN3c104HalfEfPNS_17CUDAGeneratorImplEZZZNS4_13normal_kernelIS9_EEvRKNS_10TensorBaseEddT_ENKUlvE_clEvENKUlvE1_clEvEUlfE_EEvRNS_18TensorIteratorBaseET1_T2_EUlP24curandStatePhilox4_32_10E0_ZNS1_27distribution_nullary_kernelIS7_f6float4S9_SO_SH_EEvSJ_SL_RKT3_T4_EUlifE0_EEvlNS_15PhiloxCudaStateESK_SL_:
        /* <DEDUP_REMOVED lines=92> */
[----:B------:R-:W-:Y:S05]  /*05c0*/  CALL.REL.NOINC `($__internal_6_$__cuda_sm20_div_s64) ;  /* 0x0000430000007944 */ /* 0x000fea0003c00000 */
[----:B------:R-:W-:Y:S05]  /*05d0*/  BRA `(.L_x_82) ;  /* 0x0000016000007947 */ /* 0x000fea0003800000 */
.L_x_81:
        /* <DEDUP_REMOVED lines=22> */
.L_x_82:
        /* <DEDUP_REMOVED lines=16> */
.L_x_99:
        /* <DEDUP_REMOVED lines=13> */
.L_x_84:
[----:B------:R-:W-:Y:S05]  /*0910*/  BSYNC B0 ;  /* 0x0000000000007941 */ /* 0x000fea0003800000 */
.L_x_83:
        /* <DEDUP_REMOVED lines=69> */
.L_x_86:
[----:B------:R-:W-:Y:S01]  /*0d70*/  IMAD.MOV.U32 R34, RZ, RZ, R30 ;  /* 0x000000ffff227224 */ /* 0x000fe200078e001e */
[----:B------:R-:W-:Y:S01]  /*0d80*/  MOV R35, R23 ;  /* 0x0000001700237202 */ /* 0x000fe20000000f00 */
[----:B------:R-:W-:Y:S01]  /*0d90*/  IMAD.MOV.U32 R33, RZ, RZ, R26 ;  /* 0x000000ffff217224 */ /* 0x000fe200078e001a */
[----:B------:R-:W-:-:S03]  /*0da0*/  MOV R22, R20 ;  /* 0x0000001400167202 */ /* 0x000fc60000000f00 */
.L_x_85:
        /* <DEDUP_REMOVED lines=235> */
.L_x_89:
[----:B------:R-:W-:Y:S02]  /*1c60*/  MOV R23, c[0x0][0x32c] ;  /* 0x0000cb0000177a02 */ /* 0x000fe40000000f00 */
[----:B------:R-:W-:-:S03]  /*1c70*/  IADD3 R34, P0, R34, c[0x0][0x320], RZ ;  /* 0x0000c80022227a10 */ /* 0x000fc60007f1e0ff */
[----:B------:R-:W-:Y:S02]  /*1c80*/  FFMA.FTZ R32, R32, R23, c[0x0][0x328] ;  /* 0x0000ca0020207623 */ /* 0x000fe40000010017 */
[----:B------:R-:W-:-:S03]  /*1c90*/  IMAD.X R35, RZ, RZ, c[0x0][0x324], P0 ;  /* 0x0000c900ff237624 */ /* 0x000fc600000e06ff */
[----:B------:R-:W-:-:S05]  /*1ca0*/  F2FP.PACK_AB R32, RZ, R32 ;  /* 0x00000020ff20723e */ /* 0x000fca00000000ff */
[----:B------:R0:W-:Y:S02]  /*1cb0*/  STG.E.U16 [R34.64], R32 ;  /* 0x0000002022007986 */ /* 0x0001e4000c101508 */
.L_x_88:
[----:B------:R-:W-:Y:S05]  /*1cc0*/  BSYNC B0 ;  /* 0x0000000000007941 */ /* 0x000fea0003800000 */
.L_x_87:
        /* <DEDUP_REMOVED lines=224> */
.L_x_92:
[----:B------:R-:W-:Y:S02]  /*2ad0*/  MOV R23, c[0x0][0x32c] ;  /* 0x0000cb0000177a02 */ /* 0x000fe40000000f00 */
[----:B------:R-:W-:-:S03]  /*2ae0*/  IADD3 R22, P0, R32, c[0x0][0x320], RZ ;  /* 0x0000c80020167a10 */ /* 0x000fc60007f1e0ff */
[----:B------:R-:W-:Y:S02]  /*2af0*/  FFMA.FTZ R28, R28, R23, c[0x0][0x328] ;  /* 0x0000ca001c1c7623 */ /* 0x000fe40000010017 */
[----:B------:R-:W-:-:S03]  /*2b00*/  IMAD.X R23, RZ, RZ, c[0x0][0x324], P0 ;  /* 0x0000c900ff177624 */ /* 0x000fc600000e06ff */
[----:B------:R-:W-:-:S05]  /*2b10*/  F2FP.PACK_AB R28, RZ, R28 ;  /* 0x0000001cff1c723e */ /* 0x000fca00000000ff */
[----:B------:R0:W-:Y:S02]  /*2b20*/  STG.E.U16 [R22.64], R28 ;  /* 0x0000001c16007986 */ /* 0x0001e4000c101508 */
.L_x_91:
[----:B------:R-:W-:Y:S05]  /*2b30*/  BSYNC B0 ;  /* 0x0000000000007941 */ /* 0x000fea0003800000 */
.L_x_90:
        /* <DEDUP_REMOVED lines=226> */
.L_x_95:
[----:B------:R-:W-:-:S04]  /*3960*/  IMAD.MOV.U32 R22, RZ, RZ, c[0x0][0x32c] ;  /* 0x0000cb00ff167624 */ /* 0x000fc800078e00ff */
[----:B------:R-:W-:Y:S01]  /*3970*/  FFMA.FTZ R29, R29, R22, c[0x0][0x328] ;  /* 0x0000ca001d1d7623 */ /* 0x000fe20000010016 */
[----:B------:R-:W-:-:S04]  /*3980*/  IADD3 R22, P0, R32, c[0x0][0x320], RZ ;  /* 0x0000c80020167a10 */ /* 0x000fc80007f1e0ff */
[----:B------:R-:W-:Y:S02]  /*3990*/  F2FP.PACK_AB R29, RZ, R29 ;  /* 0x0000001dff1d723e */ /* 0x000fe400000000ff */
[----:B------:R-:W-:-:S05]  /*39a0*/  IADD3.X R23, RZ, c[0x0][0x324], RZ, P0, !PT ;  /* 0x0000c900ff177a10 */ /* 0x000fca00007fe4ff */
[----:B------:R0:W-:Y:S02]  /*39b0*/  STG.E.U16 [R22.64], R29 ;  /* 0x0000001d16007986 */ /* 0x0001e4000c101508 */
.L_x_94:
[----:B------:R-:W-:Y:S05]  /*39c0*/  BSYNC B0 ;  /* 0x0000000000007941 */ /* 0x000fea0003800000 */
.L_x_93:
        /* <DEDUP_REMOVED lines=222> */
.L_x_97:
[----:B------:R-:W-:Y:S02]  /*47b0*/  MOV R23, c[0x0][0x32c] ;  /* 0x0000cb0000177a02 */ /* 0x000fe40000000f00 */
[----:B------:R-:W-:-:S03]  /*47c0*/  IADD3 R30, P0, R30, c[0x0][0x320], RZ ;  /* 0x0000c8001e1e7a10 */ /* 0x000fc60007f1e0ff */
[----:B------:R-:W-:Y:S01]  /*47d0*/  FFMA.FTZ R28, R28, R23, c[0x0][0x328] ;  /* 0x0000ca001c1c7623 */ /* 0x000fe20000010017 */
[----:B------:R-:W-:-:S04]  /*47e0*/  IADD3.X R31, RZ, c[0x0][0x324], RZ, P0, !PT ;  /* 0x0000c900ff1f7a10 */ /* 0x000fc800007fe4ff */
[----:B------:R-:W-:-:S05]  /*47f0*/  F2FP.PACK_AB R28, RZ, R28 ;  /* 0x0000001cff1c723e */ /* 0x000fca00000000ff */
[----:B------:R0:W-:Y:S02]  /*4800*/  STG.E.U16 [R30.64], R28 ;  /* 0x0000001c1e007986 */ /* 0x0001e4000c101508 */
.L_x_96:
        /* <DEDUP_REMOVED lines=11> */
.L_x_98:
[----:B------:R-:W-:Y:S05]  /*48c0*/  EXIT ;  /* 0x000000000000794d */ /* 0x000fea0003800000 */
        .weak           $__internal_6_$__cuda_sm20_div_s64
        .type           $__internal_6_$__cuda_sm20_div_s64,@function
        .size           $__internal_6_$__cuda_sm20_div_s64,(.L_x_317 - $__internal_6_$__cuda_sm20_div_s64)
$__internal_6_$__cuda_sm20_div_s64:
        /* <DEDUP_REMOVED lines=73> */
[----:B------:R-:W-:Y:S06]  /*4d60*/  RET.REL.NODEC R24 `(_ZN2at6native54_GLOBAL__N__3a6f1fcb_21_DistributionNormal_cu_0c5b6e8543distribution_elementwise_grid_stride_kernelIfLi4EZNS0_9templates4cuda20normal_and_transformIN3c104HalfEfPNS_17CUDAGeneratorImplEZZZNS4_13normal_kernelIS9_EEvRKNS_10TensorBaseEddT_ENKUlvE_clEvENKUlvE1_clEvEUlfE_EEvRNS_18TensorIteratorBaseET1_T2_EUlP24curandStatePhilox4_32_10E0_ZNS1_27distribution_nullary_kernelIS7_f6float4S9_SO_SH_EEvSJ_SL_RKT3_T4_EUlifE0_EEvlNS_15PhiloxCudaStateESK_SL_) ;  /* 0xffffb29018007950 */ /* 0x000fec0003c3ffff */
.L_x_100:
        /* <DEDUP_REMOVED lines=9> */
.L_x_317:


//--------------------- .text._ZN2at6native54_GLOBAL__N__3a6f1fcb_21_DistributionNormal_cu_0c5b6e8543distribution_elementwise_grid_stride_kernelIfLi4EZNS0_9templates4cuda20normal_and_transformIN3c104HalfEfPNS_17CUDAGeneratorImplEZZZNS4_13normal_kernelIS9_EEvRKNS_10TensorBaseEddT_ENKUlvE_clEvENKUlvE1_clEvEUlfE_EEvRNS_18TensorIteratorBaseET1_T2_EUlP24curandStatePhilox4_32_10E0_ZNS1_27distribution_nullary_kernelIS7_f6float4S9_SO_SH_EEvSJ_SL_RKT3_T4_EUlifE_EEvlNS_15PhiloxCudaStateESK_SL_ --------------------------
	.section	.text._ZN2at6native54_GLOBAL__N__3a6f1fcb_21_DistributionNormal_cu_0c5b6e8543distribution_elementwise_grid_stride_kernelIfLi4EZNS0_9templates4cuda20normal_and_transformIN3c104HalfEfPNS_17CUDAGeneratorImplEZZZNS4_13normal_kernelIS9_EEvRKNS_10TensorBaseEddT_ENKUlvE_clEvENKUlvE1_clEvEUlfE_EEvRNS_18TensorIteratorBaseET1_T2_EUlP24curandStatePhilox4_32_10E0_ZNS1_27distribution_nullary_kernelIS7_f6float4S9_SO_SH_EEvSJ_SL_RKT3_T4_EUlifE_EEvlNS_15PhiloxCudaStateESK_SL_,"ax",@progbits
	.sectioninfo	@"SHI_REGISTERS=48"
	.align	128
.text._ZN2at6native54_GLOBAL__N__3a6f1fcb_21_DistributionNormal_cu_0c5b6e8543distribution_elementwise_grid_stride_kernelIfLi4EZNS0_9templates4cuda20normal_and_transformIN3c104HalfEfPNS_17CUDAGeneratorImplEZZZNS4_13normal_kernelIS9_EEvRKNS_10TensorBaseEddT_ENKUlvE_clEvENKUlvE1_clEvEUlfE_EEvRNS_18TensorIteratorBaseET1_T2_EUlP24curandStatePhilox4_32_10E0_ZNS1_27distribution_nullary_kernelIS7_f6float4S9_SO_SH_EEvSJ_SL_RKT3_T4_EUlifE_EEvlNS_15PhiloxCudaStateESK_SL_:
        .type           _ZN2at6native54_GLOBAL__N__3a6f1fcb_21_DistributionNormal_cu_0c5b6e8543distribution_elementwise_grid_stride_kernelIfLi4EZNS0_9templates4cuda20normal_and_transformIN3c104HalfEfPNS_17CUDAGeneratorImplEZZZNS4_13normal_kernelIS9_EEvRKNS_10TensorBaseEddT_ENKUlvE_clEvENKUlvE1_clEvEUlfE_EEvRNS_18TensorIteratorBaseET1_T2_EUlP24curandStatePhilox4_32_10E0_ZNS1_27distribution_nullary_kernelIS7_f6float4S9_SO_SH_EEvSJ_SL_RKT3_T4_EUlifE_EEvlNS_15PhiloxCudaStateESK_SL_,@function
        .size           _ZN2at6native54_GLOBAL__N__3a6f1fcb_21_DistributionNormal_cu_0c5b6e8543distribution_elementwise_grid_stride_kernelIfLi4EZNS0_9templates4cuda20normal_and_transformIN3c104HalfEfPNS_17CUDAGeneratorImplEZZZNS4_13normal_kernelIS9_EEvRKNS_10TensorBaseEddT_ENKUlvE_clEvENKUlvE1_clEvEUlfE_EEvRNS_18TensorIteratorBaseET1_T2_EUlP24curandStatePhilox4_32_10E0_ZNS1_27distribution_nullary_kernelIS7_f6float4S9_SO_SH_EEvSJ_SL_RKT3_T4_EUlifE_EEvlNS_15PhiloxCudaStateESK_SL_,(.L_x_319 - _ZN2at6native54_GLOBAL__N__3a6f1fcb_21_DistributionNormal_cu_0c5b6e8543distribution_elementwise_grid_stride_kernelIfLi4EZNS0_9templates4cuda20normal_and_transformIN3c104HalfEfPNS_17CUDAGeneratorImplEZZZNS4_13normal_kernelIS9_EEvRKNS_10TensorBaseEddT_ENKUlvE_clEvENKUlvE1_clEvEUlfE_EEvRNS_18TensorIteratorBaseET1_T2_EUlP24curandStatePhilox4_32_10E0_ZNS1_27distribution_nullary_kernelIS7_f6float4S9_SO_SH_EEvSJ_SL_RKT3_T4_EUlifE_EEvlNS_15PhiloxCudaStateESK_SL_)
        .other          _ZN2at6native54_GLOBAL__N__3a6f1fcb_21_DistributionNormal_cu_0c5b6e8543distribution_elementwise_grid_stride_kernelIfLi4EZNS0_9templates4cuda20normal_and_transformIN3c104HalfEfPNS_17CUDAGeneratorImplEZZZNS4_13normal_kernelIS9_EEvRKNS_10TensorBaseEddT_ENKUlvE_clEvENKUlvE1_clEvEUlfE_EEvRNS_18TensorIteratorBaseET1_T2_EUlP24curandStatePhilox4_32_10E0_ZNS1_27distribution_nullary_kernelIS7_f6float4S9_SO_SH_EEvSJ_SL_RKT3_T4_EUlifE_EEvlNS_15PhiloxCudaStateESK_SL_,@"STO_CUDA_ENTRY STV_DEFAULT"
_ZN2at6native54_GLOBAL__N__3a6f1fcb_21_DistributionNormal_cu_0c5b6e8543distribution_elementwise_grid_stride_kernelIfLi4EZNS0_9templates4cuda20normal_and_transformIN3c104HalfEfPNS_17CUDAGeneratorImplEZZZNS4_13normal_kernelIS9_EEvRKNS_10TensorBaseEddT_ENKUlvE_clEvENKUlvE1_clEvEUlfE_EEvRNS_18TensorIteratorBaseET1_T2_EUlP24curandStatePhilox4_32_10E0_ZNS1_27distribution_nullary_kernelIS7_f6float4S9_SO_SH_EEvSJ_SL_RKT3_T4_EUlifE_EEvlNS_15PhiloxCudaStateESK_SL_:
        /* <DEDUP_REMOVED lines=86> */
[----:B------:R-:W-:Y:S05]  /*0560*/  CALL.REL.NOINC `($__internal_7_$__cuda_sm20_div_s64) ;  /* 0x00000df000007944 */ /* 0x000fea0003c00000 */
[----:B------:R-:W-:Y:S02]  /*0570*/  IMAD.MOV.U32 R20, RZ, RZ, R22 ;  /* 0x000000ffff147224 */ /* 0x000fe400078e0016 */
[----:B------:R-:W-:Y:S01]  /*0580*/  IMAD.MOV.U32 R21, RZ, RZ, R23 ;  /* 0x000000ffff157224 */ /* 0x000fe200078e0017 */
[----:B------:R-:W-:Y:S05]  /*0590*/  BRA `(.L_x_102) ;  /* 0x0000016000007947 */ /* 0x000fea0003800000 */
.L_x_101:
        /* <DEDUP_REMOVED lines=22> */
.L_x_102:
        /* <DEDUP_REMOVED lines=27> */
.L_x_111:
        /* <DEDUP_REMOVED lines=13> */
.L_x_104:
[----:B------:R-:W-:Y:S05]  /*0980*/  BSYNC B0 ;  /* 0x0000000000007941 */ /* 0x000fea0003800000 */
.L_x_103:
        /* <DEDUP_REMOVED lines=60> */
.L_x_106:
[----:B------:R-:W-:Y:S02]  /*0d50*/  IMAD.MOV.U32 R24, RZ, RZ, R36 ;  /* 0x000000ffff187224 */ /* 0x000fe400078e0024 */
[----:B------:R-:W-:Y:S02]  /*0d60*/  IMAD.MOV.U32 R45, RZ, RZ, R23 ;  /* 0x000000ffff2d7224 */ /* 0x000fe400078e0017 */
[----:B------:R-:W-:Y:S02]  /*0d70*/  IMAD.MOV.U32 R44, RZ, RZ, R26 ;  /* 0x000000ffff2c7224 */ /* 0x000fe400078e001a */
[----:B------:R-:W-:-:S02]  /*0d80*/  IMAD.MOV.U32 R42, RZ, RZ, R20 ;  /* 0x000000ffff2a7224 */ /* 0x000fc400078e0014 */
.L_x_105:
        /* <DEDUP_REMOVED lines=28> */
[----:B------:R-:W-:Y:S02]  /*0f50*/  @!P1 F2FP.PACK_AB R45, RZ, R23 ;  /* 0x00000017ff2d923e */ /* 0x000fe400000000ff */
        /* <DEDUP_REMOVED lines=11> */
[----:B------:R-:W-:Y:S02]  /*1010*/  F2FP.PACK_AB R45, RZ, R25 ;  /* 0x00000019ff2d723e */ /* 0x000fe400000000ff */
[----:B------:R-:W-:-:S05]  /*1020*/  LEA.HI.X.SX32 R25, R44, c[0x0][0x18c], 0x1, P0 ;  /* 0x000063002c197a11 */ /* 0x000fca00000f0eff */
[----:B------:R0:W-:Y:S02]  /*1030*/  STG.E.U16 [R24.64], R45 ;  /* 0x0000002d18007986 */ /* 0x0001e4000c101508 */
.L_x_108:
[----:B0-----:R-:W-:Y:S05]  /*1040*/  BSYNC B0 ;  /* 0x0000000000007941 */ /* 0x001fea0003800000 */
.L_x_107:
        /* <DEDUP_REMOVED lines=19> */
[----:B------:R-:W-:Y:S02]  /*1180*/  F2FP.PACK_AB R34, RZ, R23 ;  /* 0x00000017ff22723e */ /* 0x000fe400000000ff */
[----:B------:R-:W-:-:S05]  /*1190*/  LEA.HI.X.SX32 R23, R25, c[0x0][0x18c], 0x1, P0 ;  /* 0x0000630019177a11 */ /* 0x000fca00000f0eff */
[----:B------:R0:W-:Y:S02]  /*11a0*/  STG.E.U16 [R22.64], R34 ;  /* 0x0000002216007986 */ /* 0x0001e4000c101508 */
.L_x_110:
[----:B0-----:R-:W-:Y:S05]  /*11b0*/  BSYNC B0 ;  /* 0x0000000000007941 */ /* 0x001fea0003800000 */
.L_x_109:
        /* <DEDUP_REMOVED lines=16> */
[----:B------:R-:W-:Y:S02]  /*12c0*/  @!P0 F2FP.PACK_AB R24, RZ, R23 ;  /* 0x00000017ff18823e */ /* 0x000fe400000000ff */
        /* <DEDUP_REMOVED lines=9> */
        .weak           $__internal_7_$__cuda_sm20_div_s64
        .type           $__internal_7_$__cuda_sm20_div_s64,@function
        .size           $__internal_7_$__cuda_sm20_div_s64,(.L_x_319 - $__internal_7_$__cuda_sm20_div_s64)
$__internal_7_$__cuda_sm20_div_s64:
        /* <DEDUP_REMOVED lines=74> */
[----:B------:R-:W-:Y:S06]  /*1800*/  RET.REL.NODEC R20 `(_ZN2at6native54_GLOBAL__N__3a6f1fcb_21_DistributionNormal_cu_0c5b6e8543distribution_elementwise_grid_stride_kernelIfLi4EZNS0_9templates4cuda20normal_and_transformIN3c104HalfEfPNS_17CUDAGeneratorImplEZZZNS4_13normal_kernelIS9_EEvRKNS_10TensorBaseEddT_ENKUlvE_clEvENKUlvE1_clEvEUlfE_EEvRNS_18TensorIteratorBaseET1_T2_EUlP24curandStatePhilox4_32_10E0_ZNS1_27distribution_nullary_kernelIS7_f6float4S9_SO_SH_EEvSJ_SL_RKT3_T4_EUlifE_EEvlNS_15PhiloxCudaStateESK_SL_) ;  /* 0xffffe7f014007950 */ /* 0x000fec0003c3ffff */
.L_x_112:
        /* <DEDUP_REMOVED lines=15> */
.L_x_319:


//--------------------- .text._ZN2at6native54_GLOBAL__N__3a6f1fcb_21_DistributionNormal_cu_0c5b6e8543distribution_elementwise_grid_stride_kernelIfLi4EZNS0_9templates4cuda20normal_and_transformIN3c104HalfEfPNS_17CUDAGeneratorImplEZZZNS4_13normal_kernelIS9_EEvRKNS_10TensorBaseEddT_ENKUlvE_clEvENKUlvE1_clEvEUlfE_EEvRNS_18TensorIteratorBaseET1_T2_EUlP24curandStatePhilox4_32_10E_ZNS1_27distribution_nullary_kernelIS7_f7double2S9_SO_SH_EEvSJ_SL_RKT3_T4_EUlifE0_EEvlNS_15PhiloxCudaStateESK_SL_ --------------------------
	.section	.text._ZN2at6native54_GLOBAL__N__3a6f1fcb_21_DistributionNormal_cu_0c5b6e8543distribution_elementwise_grid_stride_kernelIfLi4EZNS0_9templates4cuda20normal_and_transformIN3c104HalfEfPNS_17CUDAGeneratorImplEZZZNS4_13normal_kernelIS9_EEvRKNS_10TensorBaseEddT_ENKUlvE_clEvENKUlvE1_clEvEUlfE_EEvRNS_18TensorIteratorBaseET1_T2_EUlP24curandStatePhilox4_32_10E_ZNS1_27distribution_nullary_kernelIS7_f7double2S9_SO_SH_EEvSJ_SL_RKT3_T4_EUlifE0_EEvlNS_15PhiloxCudaStateESK_SL_,"ax",@progbits
	.sectioninfo	@"SHI_REGISTERS=54"
	.align	128
.text._ZN2at6native54_GLOBAL__N__3a6f1fcb_21_DistributionNormal_cu_0c5b6e8543distribution_elementwise_grid_stride_kernelIfLi4EZNS0_9templates4cuda20normal_and_transformIN3c104HalfEfPNS_17CUDAGeneratorImplEZZZNS4_13normal_kernelIS9_EEvRKNS_10TensorBaseEddT_ENKUlvE_clEvENKUlvE1_clEvEUlfE_EEvRNS_18TensorIteratorBaseET1_T2_EUlP24curandStatePhilox4_32_10E_ZNS1_27distribution_nullary_kernelIS7_f7double2S9_SO_SH_EEvSJ_SL_RKT3_T4_EUlifE0_EEvlNS_15PhiloxCudaStateESK_SL_:
        .type           _ZN2at6native54_GLOBAL__N__3a6f1fcb_21_DistributionNormal_cu_0c5b6e8543distribution_elementwise_grid_stride_kernelIfLi4EZNS0_9templates4cuda20normal_and_transformIN3c104HalfEfPNS_17CUDAGeneratorImplEZZZNS4_13normal_kernelIS9_EEvRKNS_10TensorBaseEddT_ENKUlvE_clEvENKUlvE1_clEvEUlfE_EEvRNS_18TensorIteratorBaseET1_T2_EUlP24curandStatePhilox4_32_10E_ZNS1_27distribution_nullary_kernelIS7_f7double2S9_SO_SH_EEvSJ_SL_RKT3_T4_EUlifE0_EEvlNS_15PhiloxCudaStateESK_SL_,@function
        .size           _ZN2at6native54_GLOBAL__N__3a6f1fcb_21_DistributionNormal_cu_0c5b6e8543distribution_elementwise_grid_stride_kernelIfLi4EZNS0_9templates4cuda20normal_and_transformIN3c104HalfEfPNS_17CUDAGeneratorImplEZZZNS4_13normal_kernelIS9_EEvRKNS_10TensorBaseEddT_ENKUlvE_clEvENKUlvE1_clEvEUlfE_EEvRNS_18TensorIteratorBaseET1_T2_EUlP24curandStatePhilox4_32_10E_ZNS1_27distribution_nullary_kernelIS7_f7double2S9_SO_SH_EEvSJ_SL_RKT3_T4_EUlifE0_EEvlNS_15PhiloxCudaStateESK_SL_,(.L_x_321 - _ZN2at6native54_GLOBAL__N__3a6f1fcb_21_DistributionNormal_cu_0c5b6e8543distribution_elementwise_grid_stride_kernelIfLi4EZNS0_9templates4cuda20normal_and_transformIN3c104HalfEfPNS_17CUDAGeneratorImplEZZZNS4_13normal_kernelIS9_EEvRKNS_10TensorBaseEddT_ENKUlvE_clEvENKUlvE1_clEvEUlfE_EEvRNS_18TensorIteratorBaseET1_T2_EUlP24curandStatePhilox4_32_10E_ZNS1_27distribution_nullary_kernelIS7_f7double2S9_SO_SH_EEvSJ_SL_RKT3_T4_EUlifE0_EEvlNS_15PhiloxCudaStateESK_SL_)
        .other          _ZN2at6native54_GLOBAL__N__3a6f1fcb_21_DistributionNormal_cu_0c5b6e8543distribution_elementwise_grid_stride_kernelIfLi4EZNS0_9templates4cuda20normal_and_transformIN3c104HalfEfPNS_17CUDAGeneratorImplEZZZNS4_13normal_kernelIS9_EEvRKNS_10TensorBaseEddT_ENKUlvE_clEvENKUlvE1_clEvEUlfE_EEvRNS_18TensorIteratorBaseET1_T2_EUlP24curandStatePhilox4_32_10E_ZNS1_27distribution_nullary_kernelIS7_f7double2S9_SO_SH_EEvSJ_SL_RKT3_T4_EUlifE0_EEvlNS_15PhiloxCudaStateESK_SL_,@"STO_CUDA_ENTRY STV_DEFAULT"
_ZN2at6native54_GLOBAL__N__3a6f1fcb_21_DistributionNormal_cu_0c5b6e8543distribution_elementwise_grid_stride_kernelIfLi4EZNS0_9templates4cuda20normal_and_transformIN3c104HalfEfPNS_17CUDAGeneratorImplEZZZNS4_13normal_kernelIS9_EEvRKNS_10TensorBaseEddT_ENKUlvE_clEvENKUlvE1_clEvEUlfE_EEvRNS_18TensorIteratorBaseET1_T2_EUlP24curandStatePhilox4_32_10E_ZNS1_27distribution_nullary_kernelIS7_f7double2S9_SO_SH_EEvSJ_SL_RKT3_T4_EUlifE0_EEvlNS_15PhiloxCudaStateESK_SL_:
        /* <DEDUP_REMOVED lines=92> */
[----:B------:R-:W-:Y:S05]  /*05c0*/  CALL.REL.NOINC `($__internal_8_$__cuda_sm20_div_s64) ;  /* 0x00004cb000007944 */ /* 0x000fea0003c00000 */
[----:B------:R-:W-:Y:S05]  /*05d0*/  BRA `(.L_x_114) ;  /* 0x0000016000007947 */ /* 0x000fea0003800000 */
.L_x_113:
        /* <DEDUP_REMOVED lines=22> */
.L_x_114:
        /* <DEDUP_REMOVED lines=16> */
.L_x_135:
        /* <DEDUP_REMOVED lines=13> */
.L_x_116:
[----:B------:R-:W-:Y:S05]  /*0910*/  BSYNC B0 ;  /* 0x0000000000007941 */ /* 0x000fea0003800000 */
.L_x_115:
        /* <DEDUP_REMOVED lines=70> */
.L_x_118:
[----:B------:R-:W-:Y:S01]  /*0d80*/  IMAD.MOV.U32 R21, RZ, RZ, R16 ;  /* 0x000000ffff157224 */ /* 0x000fe200078e0010 */
[----:B------:R-:W-:Y:S01]  /*0d90*/  MOV R18, R22 ;  /* 0x0000001600127202 */ /* 0x000fe20000000f00 */
[----:B------:R-:W-:Y:S01]  /*0da0*/  IMAD.MOV.U32 R19, RZ, RZ, R50 ;  /* 0x000000ffff137224 */ /* 0x000fe200078e0032 */
[----:B------:R-:W-:-:S05]  /*0db0*/  MOV R20, R14 ;  /* 0x0000000e00147202 */ /* 0x000fca0000000f00 */
.L_x_117:
        /* <DEDUP_REMOVED lines=89> */
.L_x_120:
[----:B------:R-:W-:Y:S05]  /*1350*/  BSYNC B0 ;  /* 0x0000000000007941 */ /* 0x000fea0003800000 */
.L_x_119:
        /* <DEDUP_REMOVED lines=50> */
[----:B01----:R-:W-:Y:S05]  /*1680*/  CALL.REL.NOINC `($__internal_9_$__cuda_sm20_dsqrt_rn_f64_mediumpath_v1) ;  /* 0x0000409000007944 */ /* 0x003fea0003c00000 */
.L_x_122:
[----:B--2---:R-:W-:Y:S05]  /*1690*/  BSYNC B0 ;  /* 0x0000000000007941 */ /* 0x004fea0003800000 */
.L_x_121:
        /* <DEDUP_REMOVED lines=221> */
.L_x_125:
[----:B------:R-:W0:Y:S01]  /*2470*/  F2F.F32.F64 R16, R32 ;  /* 0x0000002000107310 */ /* 0x000e220000301000 */
[----:B------:R-:W0:Y:S01]  /*2480*/  DSETP.GEU.AND P0, PT, |R32|, c[0x2][0xb0], PT ;  /* 0x00802c002000762a */ /* 0x000e220003f0e200 */
[----:B------:R-:W-:-:S13]  /*2490*/  MOV R17, c[0x0][0x32c] ;  /* 0x0000cb0000117a02 */ /* 0x000fda0000000f00 */
[----:B0-----:R-:W-:-:S04]  /*24a0*/  @!P0 FMUL R16, R16, 1.175494350822287508e-38 ;  /* 0x0080000010108820 */ /* 0x001fc80000400000 */
[----:B------:R-:W-:Y:S01]  /*24b0*/  FFMA.FTZ R17, R16, R17, c[0x0][0x328] ;  /* 0x0000ca0010117623 */ /* 0x000fe20000010011 */
[----:B------:R-:W-:-:S04]  /*24c0*/  IADD3 R16, P0, R21, c[0x0][0x320], RZ ;  /* 0x0000c80015107a10 */ /* 0x000fc80007f1e0ff */
[----:B------:R-:W-:Y:S01]  /*24d0*/  F2FP.PACK_AB R20, RZ, R17 ;  /* 0x00000011ff14723e */ /* 0x000fe200000000ff */
[----:B------:R-:W-:-:S05]  /*24e0*/  IMAD.X R17, RZ, RZ, c[0x0][0x324], P0 ;  /* 0x0000c900ff117624 */ /* 0x000fca00000e06ff */
[----:B------:R0:W-:Y:S03]  /*24f0*/  STG.E.U16 [R16.64], R20 ;  /* 0x0000001410007986 */ /* 0x0001e6000c101508 */
.L_x_124:
[----:B012---:R-:W-:Y:S05]  /*2500*/  BSYNC B0 ;  /* 0x0000000000007941 */ /* 0x007fea0003800000 */
.L_x_123:
        /* <DEDUP_REMOVED lines=232> */
.L_x_128:
[----:B------:R-:W0:Y:S01]  /*3390*/  F2F.F32.F64 R16, R18 ;  /* 0x0000001200107310 */ /* 0x000e220000301000 */
[----:B------:R-:W0:Y:S01]  /*33a0*/  DSETP.GEU.AND P0, PT, |R18|, c[0x2][0xb0], PT ;  /* 0x00802c001200762a */ /* 0x000e220003f0e200 */
[----:B------:R-:W-:-:S13]  /*33b0*/  IMAD.MOV.U32 R21, RZ, RZ, c[0x0][0x32c] ;  /* 0x0000cb00ff157624 */ /* 0x000fda00078e00ff */
[----:B0-----:R-:W-:Y:S01]  /*33c0*/  @!P0 FMUL R16, R16, 1.175494350822287508e-38 ;  /* 0x0080000010108820 */ /* 0x001fe20000400000 */
[----:B------:R-:W-:-:S03]  /*33d0*/  IADD3 R22, P0, R22, c[0x0][0x320], RZ ;  /* 0x0000c80016167a10 */ /* 0x000fc60007f1e0ff */
[----:B------:R-:W-:Y:S01]  /*33e0*/  FFMA.FTZ R16, R16, R21, c[0x0][0x328] ;  /* 0x0000ca0010107623 */ /* 0x000fe20000010015 */
[----:B------:R-:W-:-:S04]  /*33f0*/  IADD3.X R23, RZ, c[0x0][0x324], RZ, P0, !PT ;  /* 0x0000c900ff177a10 */ /* 0x000fc800007fe4ff */
[----:B------:R-:W-:-:S05]  /*3400*/  F2FP.PACK_AB R16, RZ, R16 ;  /* 0x00000010ff10723e */ /* 0x000fca00000000ff */
[----:B------:R0:W-:Y:S02]  /*3410*/  STG.E.U16 [R22.64], R16 ;  /* 0x0000001016007986 */ /* 0x0001e4000c101508 */
.L_x_127:
[----:B------:R-:W-:Y:S05]  /*3420*/  BSYNC B0 ;  /* 0x0000000000007941 */ /* 0x000fea0003800000 */
.L_x_126:
        /* <DEDUP_REMOVED lines=230> */
.L_x_131:
[----:B------:R-:W-:Y:S01]  /*4290*/  IMAD.MOV.U32 R16, RZ, RZ, c[0x0][0x328] ;  /* 0x0000ca00ff107624 */ /* 0x000fe200078e00ff */
[----:B------:R-:W-:-:S03]  /*42a0*/  IADD3 R20, P0, R20, c[0x0][0x320], RZ ;  /* 0x0000c80014147a10 */ /* 0x000fc60007f1e0ff */
[----:B------:R-:W-:Y:S01]  /*42b0*/  FADD.FTZ R16, R16, +QNAN ;  /* 0x7fc0000010107421 */ /* 0x000fe20000010000 */
[----:B------:R-:W-:-:S04]  /*42c0*/  IADD3.X R21, RZ, c[0x0][0x324], RZ, P0, !PT ;  /* 0x0000c900ff157a10 */ /* 0x000fc800007fe4ff */
[----:B------:R-:W-:-:S05]  /*42d0*/  F2FP.PACK_AB R16, RZ, R16 ;  /* 0x00000010ff10723e */ /* 0x000fca00000000ff */
[----:B------:R0:W-:Y:S02]  /*42e0*/  STG.E.U16 [R20.64], R16 ;  /* 0x0000001014007986 */ /* 0x0001e4000c101508 */
.L_x_130:
[----:B------:R-:W-:Y:S05]  /*42f0*/  BSYNC B0 ;  /* 0x0000000000007941 */ /* 0x000fea0003800000 */
.L_x_129:
        /* <DEDUP_REMOVED lines=230> */
.L_x_133:
[----:B------:R-:W-:Y:S01]  /*5160*/  IMAD.MOV.U32 R16, RZ, RZ, c[0x0][0x328] ;  /* 0x0000ca00ff107624 */ /* 0x000fe200078e00ff */
[----:B------:R-:W-:-:S03]  /*5170*/  IADD3 R20, P0, R20, c[0x0][0x320], RZ ;  /* 0x0000c80014147a10 */ /* 0x000fc60007f1e0ff */
[----:B------:R-:W-:Y:S01]  /*5180*/  FADD.FTZ R16, R16, +QNAN ;  /* 0x7fc0000010107421 */ /* 0x000fe20000010000 */
[----:B------:R-:W-:-:S04]  /*5190*/  IADD3.X R21, RZ, c[0x0][0x324], RZ, P0, !PT ;  /* 0x0000c900ff157a10 */ /* 0x000fc800007fe4ff */
[----:B------:R-:W-:-:S05]  /*51a0*/  F2FP.PACK_AB R16, RZ, R16 ;  /* 0x00000010ff10723e */ /* 0x000fca00000000ff */
[----:B------:R0:W-:Y:S02]  /*51b0*/  STG.E.U16 [R20.64], R16 ;  /* 0x0000001014007986 */ /* 0x0001e4000c101508 */
.L_x_132:
        /* <DEDUP_REMOVED lines=11> */
.L_x_134:
[----:B------:R-:W-:Y:S05]  /*5270*/  EXIT ;  /* 0x000000000000794d */ /* 0x000fea0003800000 */
        .weak           $__internal_8_$__cuda_sm20_div_s64
        .type           $__internal_8_$__cuda_sm20_div_s64,@function
        .size           $__internal_8_$__cuda_sm20_div_s64,($__internal_9_$__cuda_sm20_dsqrt_rn_f64_mediumpath_v1 - $__internal_8_$__cuda_sm20_div_s64)
$__internal_8_$__cuda_sm20_div_s64:
        /* <DEDUP_REMOVED lines=73> */
[----:B------:R-:W-:Y:S06]  /*5710*/  RET.REL.NODEC R22 `(_ZN2at6native54_GLOBAL__N__3a6f1fcb_21_DistributionNormal_cu_0c5b6e8543distribution_elementwise_grid_stride_kernelIfLi4EZNS0_9templates4cuda20normal_and_transformIN3c104HalfEfPNS_17CUDAGeneratorImplEZZZNS4_13normal_kernelIS9_EEvRKNS_10TensorBaseEddT_ENKUlvE_clEvENKUlvE1_clEvEUlfE_EEvRNS_18TensorIteratorBaseET1_T2_EUlP24curandStatePhilox4_32_10E_ZNS1_27distribution_nullary_kernelIS7_f7double2S9_SO_SH_EEvSJ_SL_RKT3_T4_EUlifE0_EEvlNS_15PhiloxCudaStateESK_SL_) ;  /* 0xffffa8e016007950 */ /* 0x000fec0003c3ffff */
        .weak           $__internal_9_$__cuda_sm20_dsqrt_rn_f64_mediumpath_v1
        .type           $__internal_9_$__cuda_sm20_dsqrt_rn_f64_mediumpath_v1,@function
        .size           $__internal_9_$__cuda_sm20_dsqrt_rn_f64_mediumpath_v1,(.L_x_321 - $__internal_9_$__cuda_sm20_dsqrt_rn_f64_mediumpath_v1)
$__internal_9_$__cuda_sm20_dsqrt_rn_f64_mediumpath_v1:
        /* <DEDUP_REMOVED lines=12> */
.L_x_137:
        /* <DEDUP_REMOVED lines=24> */
.L_x_139:
[----:B------:R0:W1:-:S06]  /*5960*/  DADD R16, R26, R26 ;  /* 0x000000001a107229 */ /* 0x00004c000000001a */
.L_x_138:
[----:B------:R-:W-:Y:S05]  /*5970*/  BSYNC B1 ;  /* 0x0000000000017941 */ /* 0x000fea0003800000 */
.L_x_136:
[----:B------:R-:W-:-:S04]  /*5980*/  MOV R19, 0x0 ;  /* 0x0000000000137802 */ /* 0x000fc80000000f00 */
[----:B------:R-:W-:Y:S05]  /*5990*/  RET.REL.NODEC R18 `(_ZN2at6native54_GLOBAL__N__3a6f1fcb_21_DistributionNormal_cu_0c5b6e8543distribution_elementwise_grid_stride_kernelIfLi4EZNS0_9templates4cuda20normal_and_transformIN3c104HalfEfPNS_17CUDAGeneratorImplEZZZNS4_13normal_kernelIS9_EEvRKNS_10TensorBaseEddT_ENKUlvE_clEvENKUlvE1_clEvEUlfE_EEvRNS_18TensorIteratorBaseET1_T2_EUlP24curandStatePhilox4_32_10E_ZNS1_27distribution_nullary_kernelIS7_f7double2S9_SO_SH_EEvSJ_SL_RKT3_T4_EUlifE0_EEvlNS_15PhiloxCudaStateESK_SL_) ;  /* 0xffffa66012007950 */ /* 0x000fea0003c3ffff */
.L_x_140:
        /* <DEDUP_REMOVED lines=14> */
.L_x_321:


//--------------------- .text._ZN2at6native54_GLOBAL__N__3a6f1fcb_21_DistributionNormal_cu_0c5b6e8543distribution_elementwise_grid_stride_kernelIfLi4EZNS0_9templates4cuda20normal_and_transformIN3c104HalfEfPNS_17CUDAGeneratorImplEZZZNS4_13normal_kernelIS9_EEvRKNS_10TensorBaseEddT_ENKUlvE_clEvENKUlvE1_clEvEUlfE_EEvRNS_18TensorIteratorBaseET1_T2_EUlP24curandStatePhilox4_32_10E_ZNS1_27distribution_nullary_kernelIS7_f7double2S9_SO_SH_EEvSJ_SL_RKT3_T4_EUlifE_EEvlNS_15PhiloxCudaStateESK_SL_ --------------------------
	.section	.text._ZN2at6native54_GLOBAL__N__3a6f1fcb_21_DistributionNormal_cu_0c5b6e8543distribution_elementwise_grid_stride_kernelIfLi4EZNS0_9templates4cuda20normal_and_transformIN3c104HalfEfPNS_17CUDAGeneratorImplEZZZNS4_13normal_kernelIS9_EEvRKNS_10TensorBaseEddT_ENKUlvE_clEvENKUlvE1_clEvEUlfE_EEvRNS_18TensorIteratorBaseET1_T2_EUlP24curandStatePhilox4_32_10E_ZNS1_27distribution_nullary_kernelIS7_f7double2S9_SO_SH_EEvSJ_SL_RKT3_T4_EUlifE_EEvlNS_15PhiloxCudaStateESK_SL_,"ax",@progbits
	.sectioninfo	@"SHI_REGISTERS=56"
	.align	128
.text._ZN2at6native54_GLOBAL__N__3a6f1fcb_21_DistributionNormal_cu_0c5b6e8543distribution_elementwise_grid_stride_kernelIfLi4EZNS0_9templates4cuda20normal_and_transformIN3c104HalfEfPNS_17CUDAGeneratorImplEZZZNS4_13normal_kernelIS9_EEvRKNS_10TensorBaseEddT_ENKUlvE_clEvENKUlvE1_clEvEUlfE_EEvRNS_18TensorIteratorBaseET1_T2_EUlP24curandStatePhilox4_32_10E_ZNS1_27distribution_nullary_kernelIS7_f7double2S9_SO_SH_EEvSJ_SL_RKT3_T4_EUlifE_EEvlNS_15PhiloxCudaStateESK_SL_:
        .type           _ZN2at6native54_GLOBAL__N__3a6f1fcb_21_DistributionNormal_cu_0c5b6e8543distribution_elementwise_grid_stride_kernelIfLi4EZNS0_9templates4cuda20normal_and_transformIN3c104HalfEfPNS_17CUDAGeneratorImplEZZZNS4_13normal_kernelIS9_EEvRKNS_10TensorBaseEddT_ENKUlvE_clEvENKUlvE1_clEvEUlfE_EEvRNS_18TensorIteratorBaseET1_T2_EUlP24curandStatePhilox4_32_10E_ZNS1_27distribution_nullary_kernelIS7_f7double2S9_SO_SH_EEvSJ_SL_RKT3_T4_EUlifE_EEvlNS_15PhiloxCudaStateESK_SL_,@function
        .size           _ZN2at6native54_GLOBAL__N__3a6f1fcb_21_DistributionNormal_cu_0c5b6e8543distribution_elementwise_grid_stride_kernelIfLi4EZNS0_9templates4cuda20normal_and_transformIN3c104HalfEfPNS_17CUDAGeneratorImplEZZZNS4_13normal_kernelIS9_EEvRKNS_10TensorBaseEddT_ENKUlvE_clEvENKUlvE1_clEvEUlfE_EEvRNS_18TensorIteratorBaseET1_T2_EUlP24curandStatePhilox4_32_10E_ZNS1_27distribution_nullary_kernelIS7_f7double2S9_SO_SH_EEvSJ_SL_RKT3_T4_EUlifE_EEvlNS_15PhiloxCudaStateESK_SL_,(.L_x_324 - _ZN2at6native54_GLOBAL__N__3a6f1fcb_21_DistributionNormal_cu_0c5b6e8543distribution_elementwise_grid_stride_kernelIfLi4EZNS0_9templates4cuda20normal_and_transformIN3c104HalfEfPNS_17CUDAGeneratorImplEZZZNS4_13normal_kernelIS9_EEvRKNS_10TensorBaseEddT_ENKUlvE_clEvENKUlvE1_clEvEUlfE_EEvRNS_18TensorIteratorBaseET1_T2_EUlP24curandStatePhilox4_32_10E_ZNS1_27distribution_nullary_kernelIS7_f7double2S9_SO_SH_EEvSJ_SL_RKT3_T4_EUlifE_EEvlNS_15PhiloxCudaStateESK_SL_)
        .other          _ZN2at6native54_GLOBAL__N__3a6f1fcb_21_DistributionNormal_cu_0c5b6e8543distribution_elementwise_grid_stride_kernelIfLi4EZNS0_9templates4cuda20normal_and_transformIN3c104HalfEfPNS_17CUDAGeneratorImplEZZZNS4_13normal_kernelIS9_EEvRKNS_10TensorBaseEddT_ENKUlvE_clEvENKUlvE1_clEvEUlfE_EEvRNS_18TensorIteratorBaseET1_T2_EUlP24curandStatePhilox4_32_10E_ZNS1_27distribution_nullary_kernelIS7_f7double2S9_SO_SH_EEvSJ_SL_RKT3_T4_EUlifE_EEvlNS_15PhiloxCudaStateESK_SL_,@"STO_CUDA_ENTRY STV_DEFAULT"
_ZN2at6native54_GLOBAL__N__3a6f1fcb_21_DistributionNormal_cu_0c5b6e8543distribution_elementwise_grid_stride_kernelIfLi4EZNS0_9templates4cuda20normal_and_transformIN3c104HalfEfPNS_17CUDAGeneratorImplEZZZNS4_13normal_kernelIS9_EEvRKNS_10TensorBaseEddT_ENKUlvE_clEvENKUlvE1_clEvEUlfE_EEvRNS_18TensorIteratorBaseET1_T2_EUlP24curandStatePhilox4_32_10E_ZNS1_27distribution_nullary_kernelIS7_f7double2S9_SO_SH_EEvSJ_SL_RKT3_T4_EUlifE_EEvlNS_15PhiloxCudaStateESK_SL_:
        /* <DEDUP_REMOVED lines=86> */
[----:B------:R-:W-:Y:S05]  /*0560*/  CALL.REL.NOINC `($__internal_10_$__cuda_sm20_div_s64) ;  /* 0x000015f000007944 */ /* 0x000fea0003c00000 */
[----:B------:R-:W-:Y:S02]  /*0570*/  IMAD.MOV.U32 R20, RZ, RZ, R19 ;  /* 0x000000ffff147224 */ /* 0x000fe400078e0013 */
[----:B------:R-:W-:Y:S01]  /*0580*/  IMAD.MOV.U32 R21, RZ, RZ, R22 ;  /* 0x000000ffff157224 */ /* 0x000fe200078e0016 */
[----:B------:R-:W-:Y:S05]  /*0590*/  BRA `(.L_x_142) ;  /* 0x0000016000007947 */ /* 0x000fea0003800000 */
.L_x_141:
        /* <DEDUP_REMOVED lines=22> */
.L_x_142:
        /* <DEDUP_REMOVED lines=29> */
[----:B------:R-:W-:Y:S02]  /*08d0*/  F2FP.PACK_AB R47, RZ, R47 ;  /* 0x0000002fff2f723e */ /* 0x000fe400000000ff */
.L_x_156:
        /* <DEDUP_REMOVED lines=13> */
.L_x_144:
[----:B------:R-:W-:Y:S05]  /*09b0*/  BSYNC B0 ;  /* 0x0000000000007941 */ /* 0x000fea0003800000 */
.L_x_143:
        /* <DEDUP_REMOVED lines=70> */
.L_x_146:
[----:B------:R-:W-:Y:S02]  /*0e20*/  IMAD.MOV.U32 R25, RZ, RZ, R19 ;  /* 0x000000ffff197224 */ /* 0x000fe400078e0013 */
[----:B------:R-:W-:Y:S02]  /*0e30*/  IMAD.MOV.U32 R22, RZ, RZ, R23 ;  /* 0x000000ffff167224 */ /* 0x000fe400078e0017 */
[----:B------:R-:W-:Y:S02]  /*0e40*/  IMAD.MOV.U32 R21, RZ, RZ, R51 ;  /* 0x000000ffff157224 */ /* 0x000fe400078e0033 */
[----:B------:R-:W-:-:S04]  /*0e50*/  IMAD.MOV.U32 R20, RZ, RZ, R16 ;  /* 0x000000ffff147224 */ /* 0x000fc800078e0010 */
.L_x_145:
        /* <DEDUP_REMOVED lines=88> */
.L_x_148:
[----:B------:R-:W-:Y:S05]  /*13e0*/  BSYNC B0 ;  /* 0x0000000000007941 */ /* 0x000fea0003800000 */
.L_x_147:
        /* <DEDUP_REMOVED lines=50> */
[----:B01----:R-:W-:Y:S05]  /*1710*/  CALL.REL.NOINC `($__internal_11_$__cuda_sm20_dsqrt_rn_f64_mediumpath_v1) ;  /* 0x000008e000007944 */ /* 0x003fea0003c00000 */
.L_x_150:
[----:B--2---:R-:W-:Y:S05]  /*1720*/  BSYNC B0 ;  /* 0x0000000000007941 */ /* 0x004fea0003800000 */
.L_x_149:
        /* <DEDUP_REMOVED lines=20> */
[----:B------:R-:W-:Y:S02]  /*1870*/  F2FP.PACK_AB R24, RZ, R24 ;  /* 0x00000018ff18723e */ /* 0x000fe400000000ff */
[----:B------:R-:W-:-:S05]  /*1880*/  LEA.HI.X.SX32 R23, R23, c[0x0][0x18c], 0x1, P0 ;  /* 0x0000630017177a11 */ /* 0x000fca00000f0eff */
[----:B------:R0:W-:Y:S02]  /*1890*/  STG.E.U16 [R22.64], R24 ;  /* 0x0000001816007986 */ /* 0x0001e4000c101508 */
.L_x_152:
[----:B012---:R-:W-:Y:S05]  /*18a0*/  BSYNC B0 ;  /* 0x0000000000007941 */ /* 0x007fea0003800000 */
.L_x_151:
        /* <DEDUP_REMOVED lines=12> */
.L_x_154:
[----:B------:R-:W-:Y:S05]  /*1970*/  BSYNC B0 ;  /* 0x0000000000007941 */ /* 0x000fea0003800000 */
.L_x_153:
        /* <DEDUP_REMOVED lines=29> */
.L_x_155:
[----:B------:R-:W-:Y:S05]  /*1b50*/  EXIT ;  /* 0x000000000000794d */ /* 0x000fea0003800000 */
        .weak           $__internal_10_$__cuda_sm20_div_s64
        .type           $__internal_10_$__cuda_sm20_div_s64,@function
        .size           $__internal_10_$__cuda_sm20_div_s64,($__internal_11_$__cuda_sm20_dsqrt_rn_f64_mediumpath_v1 - $__internal_10_$__cuda_sm20_div_s64)
$__internal_10_$__cuda_sm20_div_s64:
        /* <DEDUP_REMOVED lines=73> */
[----:B------:R-:W-:Y:S06]  /*1ff0*/  RET.REL.NODEC R20 `(_ZN2at6native54_GLOBAL__N__3a6f1fcb_21_DistributionNormal_cu_0c5b6e8543distribution_elementwise_grid_stride_kernelIfLi4EZNS0_9templates4cuda20normal_and_transformIN3c104HalfEfPNS_17CUDAGeneratorImplEZZZNS4_13normal_kernelIS9_EEvRKNS_10TensorBaseEddT_ENKUlvE_clEvENKUlvE1_clEvEUlfE_EEvRNS_18TensorIteratorBaseET1_T2_EUlP24curandStatePhilox4_32_10E_ZNS1_27distribution_nullary_kernelIS7_f7double2S9_SO_SH_EEvSJ_SL_RKT3_T4_EUlifE_EEvlNS_15PhiloxCudaStateESK_SL_) ;  /* 0xffffe00014007950 */ /* 0x000fec0003c3ffff */
        .weak           $__internal_11_$__cuda_sm20_dsqrt_rn_f64_mediumpath_v1
        .type           $__internal_11_$__cuda_sm20_dsqrt_rn_f64_mediumpath_v1,@function
        .size           $__internal_11_$__cuda_sm20_dsqrt_rn_f64_mediumpath_v1,(.L_x_324 - $__internal_11_$__cuda_sm20_dsqrt_rn_f64_mediumpath_v1)
$__internal_11_$__cuda_sm20_dsqrt_rn_f64_mediumpath_v1:
        /* <DEDUP_REMOVED lines=12> */
.L_x_158:
        /* <DEDUP_REMOVED lines=24> */
.L_x_160:
[----:B------:R0:W1:-:S06]  /*2240*/  DADD R18, R28, R28 ;  /* 0x000000001c127229 */ /* 0x00004c000000001c */
.L_x_159:
[----:B------:R-:W-:Y:S05]  /*2250*/  BSYNC B1 ;  /* 0x0000000000017941 */ /* 0x000fea0003800000 */
.L_x_157:
[----:B------:R-:W-:-:S04]  /*2260*/  IMAD.MOV.U32 R21, RZ, RZ, 0x0 ;  /* 0x00000000ff157424 */ /* 0x000fc800078e00ff */
[----:B------:R-:W-:Y:S05]  /*2270*/  RET.REL.NODEC R20 `(_ZN2at6native54_GLOBAL__N__3a6f1fcb_21_DistributionNormal_cu_0c5b6e8543distribution_elementwise_grid_stride_kernelIfLi4EZNS0_9templates4cuda20normal_and_transformIN3c104HalfEfPNS_17CUDAGeneratorImplEZZZNS4_13normal_kernelIS9_EEvRKNS_10TensorBaseEddT_ENKUlvE_clEvENKUlvE1_clEvEUlfE_EEvRNS_18TensorIteratorBaseET1_T2_EUlP24curandStatePhilox4_32_10E_ZNS1_27distribution_nullary_kernelIS7_f7double2S9_SO_SH_EEvSJ_SL_RKT3_T4_EUlifE_EEvlNS_15PhiloxCudaStateESK_SL_) ;  /* 0xffffdd8014007950 */ /* 0x000fea0003c3ffff */
.L_x_161:
        /* <DEDUP_REMOVED lines=16> */
.L_x_324:


//--------------------- .text._ZN2at6native54_GLOBAL__N__3a6f1fcb_21_DistributionNormal_cu_0c5b6e8543distribution_elementwise_grid_stride_kernelIfLi4EZNS0_9templates4cuda20normal_and_transformIffPNS_17CUDAGeneratorImplEZZZNS4_13normal_kernelIS7_EEvRKNS_10TensorBaseEddT_ENKUlvE_clEvENKUlvE0_clEvEUlfE_EEvRNS_18TensorIteratorBaseET1_T2_EUlP24curandStatePhilox4_32_10E0_ZNS1_27distribution_nullary_kernelIff6float4S7_SM_SF_EEvSH_SJ_RKT3_T4_EUlifE0_EEvlNS_15PhiloxCudaStateESI_SJ_ --------------------------
	.section	.text._ZN2at6native54_GLOBAL__N__3a6f1fcb_21_DistributionNormal_cu_0c5b6e8543distribution_elementwise_grid_stride_kernelIfLi4EZNS0_9templates4cuda20normal_and_transformIffPNS_17CUDAGeneratorImplEZZZNS4_13normal_kernelIS7_EEvRKNS_10TensorBaseEddT_ENKUlvE_clEvENKUlvE0_clEvEUlfE_EEvRNS_18TensorIteratorBaseET1_T2_EUlP24curandStatePhilox4_32_10E0_ZNS1_27distribution_nullary_kernelIff6float4S7_SM_SF_EEvSH_SJ_RKT3_T4_EUlifE0_EEvlNS_15PhiloxCudaStateESI_SJ_,"ax",@progbits
	.sectioninfo	@"SHI_REGISTERS=40"
	.align	128
.text._ZN2at6native54_GLOBAL__N__3a6f1fcb_21_DistributionNormal_cu_0c5b6e8543distribution_elementwise_grid_stride_kernelIfLi4EZNS0_9templates4cuda20normal_and_transformIffPNS_17CUDAGeneratorImplEZZZNS4_13normal_kernelIS7_EEvRKNS_10TensorBaseEddT_ENKUlvE_clEvENKUlvE0_clEvEUlfE_EEvRNS_18TensorIteratorBaseET1_T2_EUlP24curandStatePhilox4_32_10E0_ZNS1_27distribution_nullary_kernelIff6float4S7_SM_SF_EEvSH_SJ_RKT3_T4_EUlifE0_EEvlNS_15PhiloxCudaStateESI_SJ_:
        .type           _ZN2at6native54_GLOBAL__N__3a6f1fcb_21_DistributionNormal_cu_0c5b6e8543distribution_elementwise_grid_stride_kernelIfLi4EZNS0_9templates4cuda20normal_and_transformIffPNS_17CUDAGeneratorImplEZZZNS4_13normal_kernelIS7_EEvRKNS_10TensorBaseEddT_ENKUlvE_clEvENKUlvE0_clEvEUlfE_EEvRNS_18TensorIteratorBaseET1_T2_EUlP24curandStatePhilox4_32_10E0_ZNS1_27distribution_nullary_kernelIff6float4S7_SM_SF_EEvSH_SJ_RKT3_T4_EUlifE0_EEvlNS_15PhiloxCudaStateESI_SJ_,@function
        .size           _ZN2at6native54_GLOBAL__N__3a6f1fcb_21_DistributionNormal_cu_0c5b6e8543distribution_elementwise_grid_stride_kernelIfLi4EZNS0_9templates4cuda20normal_and_transformIffPNS_17CUDAGeneratorImplEZZZNS4_13normal_kernelIS7_EEvRKNS_10TensorBaseEddT_ENKUlvE_clEvENKUlvE0_clEvEUlfE_EEvRNS_18TensorIteratorBaseET1_T2_EUlP24curandStatePhilox4_32_10E0_ZNS1_27distribution_nullary_kernelIff6float4S7_SM_SF_EEvSH_SJ_RKT3_T4_EUlifE0_EEvlNS_15PhiloxCudaStateESI_SJ_,(.L_x_327 - _ZN2at6native54_GLOBAL__N__3a6f1fcb_21_DistributionNormal_cu_0c5b6e8543distribution_elementwise_grid_stride_kernelIfLi4EZNS0_9templates4cuda20normal_and_transformIffPNS_17CUDAGeneratorImplEZZZNS4_13normal_kernelIS7_EEvRKNS_10TensorBaseEddT_ENKUlvE_clEvENKUlvE0_clEvEUlfE_EEvRNS_18TensorIteratorBaseET1_T2_EUlP24curandStatePhilox4_32_10E0_ZNS1_27distribution_nullary_kernelIff6float4S7_SM_SF_EEvSH_SJ_RKT3_T4_EUlifE0_EEvlNS_15PhiloxCudaStateESI_SJ_)
        .other          _ZN2at6native54_GLOBAL__N__3a6f1fcb_21_DistributionNormal_cu_0c5b6e8543distribution_elementwise_grid_stride_kernelIfLi4EZNS0_9templates4cuda20normal_and_transformIffPNS_17CUDAGeneratorImplEZZZNS4_13normal_kernelIS7_EEvRKNS_10TensorBaseEddT_ENKUlvE_clEvENKUlvE0_clEvEUlfE_EEvRNS_18TensorIteratorBaseET1_T2_EUlP24curandStatePhilox4_32_10E0_ZNS1_27distribution_nullary_kernelIff6float4S7_SM_SF_EEvSH_SJ_RKT3_T4_EUlifE0_EEvlNS_15PhiloxCudaStateESI_SJ_,@"STO_CUDA_ENTRY STV_DEFAULT"
_ZN2at6native54_GLOBAL__N__3a6f1fcb_21_DistributionNormal_cu_0c5b6e8543distribution_elementwise_grid_stride_kernelIfLi4EZNS0_9templates4cuda20normal_and_transformIffPNS_17CUDAGeneratorImplEZZZNS4_13normal_kernelIS7_EEvRKNS_10TensorBaseEddT_ENKUlvE_clEvENKUlvE0_clEvEUlfE_EEvRNS_18TensorIteratorBaseET1_T2_EUlP24curandStatePhilox4_32_10E0_ZNS1_27distribution_nullary_kernelIff6float4S7_SM_SF_EEvSH_SJ_RKT3_T4_EUlifE0_EEvlNS_15PhiloxCudaStateESI_SJ_:
        /* <DEDUP_REMOVED lines=92> */
[----:B------:R-:W-:Y:S05]  /*05c0*/  CALL.REL.NOINC `($__internal_12_$__cuda_sm20_div_s64) ;  /* 0x000042c000007944 */ /* 0x000fea0003c00000 */
[----:B------:R-:W-:Y:S05]  /*05d0*/  BRA `(.L_x_163) ;  /* 0x0000016000007947 */ /* 0x000fea0003800000 */
.L_x_162:
        /* <DEDUP_REMOVED lines=22> */
.L_x_163:
        /* <DEDUP_REMOVED lines=16> */
.L_x_180:
        /* <DEDUP_REMOVED lines=13> */
.L_x_165:
[----:B------:R-:W-:Y:S05]  /*0910*/  BSYNC B0 ;  /* 0x0000000000007941 */ /* 0x000fea0003800000 */
.L_x_164:
        /* <DEDUP_REMOVED lines=69> */
.L_x_167:
[----:B------:R-:W-:Y:S01]  /*0d70*/  IMAD.MOV.U32 R34, RZ, RZ, R30 ;  /* 0x000000ffff227224 */ /* 0x000fe200078e001e */
[----:B------:R-:W-:Y:S01]  /*0d80*/  MOV R35, R23 ;  /* 0x0000001700237202 */ /* 0x000fe20000000f00 */
[----:B------:R-:W-:Y:S01]  /*0d90*/  IMAD.MOV.U32 R33, RZ, RZ, R26 ;  /* 0x000000ffff217224 */ /* 0x000fe200078e001a */
[----:B------:R-:W-:-:S03]  /*0da0*/  MOV R22, R20 ;  /* 0x0000001400167202 */ /* 0x000fc60000000f00 */
.L_x_166:
        /* <DEDUP_REMOVED lines=234> */
[----:B------:R-:W-:-:S05]  /*1c50*/  @P0 IMAD R34, R23, c[0x0][0x318], R34 ;  /* 0x0000c60017220a24 */ /* 0x000fca00078e0222 */
.L_x_170:
[----:B------:R-:W-:Y:S02]  /*1c60*/  IADD3 R34, P0, R34, c[0x0][0x320], RZ ;  /* 0x0000c80022227a10 */ /* 0x000fe40007f1e0ff */
[----:B------:R-:W-:-:S03]  /*1c70*/  MOV R23, c[0x0][0x32c] ;  /* 0x0000cb0000177a02 */ /* 0x000fc60000000f00 */
[----:B------:R-:W-:Y:S02]  /*1c80*/  IMAD.X R35, RZ, RZ, c[0x0][0x324], P0 ;  /* 0x0000c900ff237624 */ /* 0x000fe400000e06ff */
[----:B------:R-:W-:-:S05]  /*1c90*/  FFMA.FTZ R23, R32, R23, c[0x0][0x328] ;  /* 0x0000ca0020177623 */ /* 0x000fca0000010017 */
[----:B------:R0:W-:Y:S02]  /*1ca0*/  STG.E [R34.64], R23 ;  /* 0x0000001722007986 */ /* 0x0001e4000c101908 */
.L_x_169:
[----:B------:R-:W-:Y:S05]  /*1cb0*/  BSYNC B0 ;  /* 0x0000000000007941 */ /* 0x000fea0003800000 */
.L_x_168:
        /* <DEDUP_REMOVED lines=224> */
.L_x_173:
[----:B------:R-:W-:Y:S02]  /*2ac0*/  IADD3 R22, P0, R32, c[0x0][0x320], RZ ;  /* 0x0000c80020167a10 */ /* 0x000fe40007f1e0ff */
[----:B------:R-:W-:-:S03]  /*2ad0*/  MOV R35, c[0x0][0x32c] ;  /* 0x0000cb0000237a02 */ /* 0x000fc60000000f00 */
[----:B------:R-:W-:Y:S02]  /*2ae0*/  IMAD.X R23, RZ, RZ, c[0x0][0x324], P0 ;  /* 0x0000c900ff177624 */ /* 0x000fe400000e06ff */
[----:B------:R-:W-:-:S05]  /*2af0*/  FFMA.FTZ R35, R28, R35, c[0x0][0x328] ;  /* 0x0000ca001c237623 */ /* 0x000fca0000010023 */
[----:B------:R0:W-:Y:S02]  /*2b00*/  STG.E [R22.64], R35 ;  /* 0x0000002316007986 */ /* 0x0001e4000c101908 */
.L_x_172:
[----:B------:R-:W-:Y:S05]  /*2b10*/  BSYNC B0 ;  /* 0x0000000000007941 */ /* 0x000fea0003800000 */
.L_x_171:
        /* <DEDUP_REMOVED lines=225> */
[----:B------:R-:W-:-:S05]  /*3930*/  @P0 IMAD R32, R23, c[0x0][0x318], R32 ;  /* 0x0000c60017200a24 */ /* 0x000fca00078e0220 */
.L_x_176:
[----:B------:R-:W-:Y:S01]  /*3940*/  IADD3 R22, P0, R32, c[0x0][0x320], RZ ;  /* 0x0000c80020167a10 */ /* 0x000fe20007f1e0ff */
[----:B------:R-:W-:-:S03]  /*3950*/  IMAD.MOV.U32 R30, RZ, RZ, c[0x0][0x32c] ;  /* 0x0000cb00ff1e7624 */ /* 0x000fc600078e00ff */
[----:B------:R-:W-:Y:S01]  /*3960*/  IADD3.X R23, RZ, c[0x0][0x324], RZ, P0, !PT ;  /* 0x0000c900ff177a10 */ /* 0x000fe200007fe4ff */
[----:B------:R-:W-:-:S05]  /*3970*/  FFMA.FTZ R29, R29, R30, c[0x0][0x328] ;  /* 0x0000ca001d1d7623 */ /* 0x000fca000001001e */
[----:B------:R0:W-:Y:S03]  /*3980*/  STG.E [R22.64], R29 ;  /* 0x0000001d16007986 */ /* 0x0001e6000c101908 */
.L_x_175:
[----:B------:R-:W-:Y:S05]  /*3990*/  BSYNC B0 ;  /* 0x0000000000007941 */ /* 0x000fea0003800000 */
.L_x_174:
        /* <DEDUP_REMOVED lines=12> */
[----:B------:R-:W-:Y:S01]  /*3a60*/  HFMA2.MMA R22, -RZ, RZ, 0, 0 ;  /* 0x00000000ff167435 */ /* 0x000fe200000001ff */
[----:B------:R-:W-:-:S04]  /*3a70*/  MOV R29, c[0x0][0x188] ;  /* 0x00006200001d7a02 */ /* 0x000fc80000000f00 */
[----:B------:R-:W-:-:S05]  /*3a80*/  ISETP.NE.AND P0, PT, R29, 0x1, PT ;  /* 0x000000011d00780c */ /* 0x000fca0003f05270 */
[----:B------:R-:W-:-:S05]  /*3a90*/  IMAD.HI.U32 R31, R23, c[0x0][0x190], R22 ;  /* 0x00006400171f7a27 */ /* 0x000fca00078e0016 */
[----:B------:R-:W-:-:S05]  /*3aa0*/  SHF.R.U32.HI R31, RZ, c[0x0][0x194], R31 ;  /* 0x00006500ff1f7a19 */ /* 0x000fca000001161f */
[----:B------:R-:W-:-:S04]  /*3ab0*/  IMAD.MOV R22, RZ, RZ, -R31 ;  /* 0x000000ffff167224 */ /* 0x000fc800078e0a1f */
[----:B------:R-:W-:-:S04]  /*3ac0*/  IMAD R23, R22, c[0x0][0x18c], R23 ;  /* 0x0000630016177a24 */ /* 0x000fc800078e0217 */
[----:B------:R-:W-:Y:S01]  /*3ad0*/  IMAD R30, R23, c[0x0][0x2b8], RZ ;  /* 0x0000ae00171e7a24 */ /* 0x000fe200078e02ff */
        /* <DEDUP_REMOVED lines=202> */
.L_x_178:
[----:B------:R-:W-:Y:S02]  /*4780*/  MOV R23, c[0x0][0x32c] ;  /* 0x0000cb0000177a02 */ /* 0x000fe40000000f00 */
[----:B------:R-:W-:-:S03]  /*4790*/  IADD3 R30, P0, R30, c[0x0][0x320], RZ ;  /* 0x0000c8001e1e7a10 */ /* 0x000fc60007f1e0ff */
[----:B------:R-:W-:Y:S01]  /*47a0*/  FFMA.FTZ R23, R28, R23, c[0x0][0x328] ;  /* 0x0000ca001c177623 */ /* 0x000fe20000010017 */
[----:B------:R-:W-:-:S05]  /*47b0*/  IADD3.X R31, RZ, c[0x0][0x324], RZ, P0, !PT ;  /* 0x0000c900ff1f7a10 */ /* 0x000fca00007fe4ff */
[----:B------:R0:W-:Y:S04]  /*47c0*/  STG.E [R30.64], R23 ;  /* 0x000000171e007986 */ /* 0x0001e8000c101908 */
.L_x_177:
        /* <DEDUP_REMOVED lines=11> */
.L_x_179:
[----:B------:R-:W-:Y:S05]  /*4880*/  EXIT ;  /* 0x000000000000794d */ /* 0x000fea0003800000 */
        .weak           $__internal_12_$__cuda_sm20_div_s64
        .type           $__internal_12_$__cuda_sm20_div_s64,@function
        .size           $__internal_12_$__cuda_sm20_div_s64,(.L_x_327 - $__internal_12_$__cuda_sm20_div_s64)
$__internal_12_$__cuda_sm20_div_s64:
        /* <DEDUP_REMOVED lines=73> */
[----:B------:R-:W-:Y:S06]  /*4d20*/  RET.REL.NODEC R24 `(_ZN2at6native54_GLOBAL__N__3a6f1fcb_21_DistributionNormal_cu_0c5b6e8543distribution_elementwise_grid_stride_kernelIfLi4EZNS0_9templates4cuda20normal_and_transformIffPNS_17CUDAGeneratorImplEZZZNS4_13normal_kernelIS7_EEvRKNS_10TensorBaseEddT_ENKUlvE_clEvENKUlvE0_clEvEUlfE_EEvRNS_18TensorIteratorBaseET1_T2_EUlP24curandStatePhilox4_32_10E0_ZNS1_27distribution_nullary_kernelIff6float4S7_SM_SF_EEvSH_SJ_RKT3_T4_EUlifE0_EEvlNS_15PhiloxCudaStateESI_SJ_) ;  /* 0xffffb2d018007950 */ /* 0x000fec0003c3ffff */
.L_x_181:
        /* <DEDUP_REMOVED lines=13> */
.L_x_327:


//--------------------- .text._ZN2at6native54_GLOBAL__N__3a6f1fcb_21_DistributionNormal_cu_0c5b6e8543distribution_elementwise_grid_stride_kernelIfLi4EZNS0_9templates4cuda20normal_and_transformIffPNS_17CUDAGeneratorImplEZZZNS4_13normal_kernelIS7_EEvRKNS_10TensorBaseEddT_ENKUlvE_clEvENKUlvE0_clEvEUlfE_EEvRNS_18TensorIteratorBaseET1_T2_EUlP24curandStatePhilox4_32_10E0_ZNS1_27distribution_nullary_kernelIff6float4S7_SM_SF_EEvSH_SJ_RKT3_T4_EUlifE_EEvlNS_15PhiloxCudaStateESI_SJ_ --------------------------
	.section	.text._ZN2at6native54_GLOBAL__N__3a6f1fcb_21_DistributionNormal_cu_0c5b6e8543distribution_elementwise_grid_stride_kernelIfLi4EZNS0_9templates4cuda20normal_and_transformIffPNS_17CUDAGeneratorImplEZZZNS4_13normal_kernelIS7_EEvRKNS_10TensorBaseEddT_ENKUlvE_clEvENKUlvE0_clEvEUlfE_EEvRNS_18TensorIteratorBaseET1_T2_EUlP24curandStatePhilox4_32_10E0_ZNS1_27distribution_nullary_kernelIff6float4S7_SM_SF_EEvSH_SJ_RKT3_T4_EUlifE_EEvlNS_15PhiloxCudaStateESI_SJ_,"ax",@progbits
	.sectioninfo	@"SHI_REGISTERS=50"
	.align	128
.text._ZN2at6native54_GLOBAL__N__3a6f1fcb_21_DistributionNormal_cu_0c5b6e8543distribution_elementwise_grid_stride_kernelIfLi4EZNS0_9templates4cuda20normal_and_transformIffPNS_17CUDAGeneratorImplEZZZNS4_13normal_kernelIS7_EEvRKNS_10TensorBaseEddT_ENKUlvE_clEvENKUlvE0_clEvEUlfE_EEvRNS_18TensorIteratorBaseET1_T2_EUlP24curandStatePhilox4_32_10E0_ZNS1_27distribution_nullary_kernelIff6float4S7_SM_SF_EEvSH_SJ_RKT3_T4_EUlifE_EEvlNS_15PhiloxCudaStateESI_SJ_:
        .type           _ZN2at6native54_GLOBAL__N__3a6f1fcb_21_DistributionNormal_cu_0c5b6e8543distribution_elementwise_grid_stride_kernelIfLi4EZNS0_9templates4cuda20normal_and_transformIffPNS_17CUDAGeneratorImplEZZZNS4_13normal_kernelIS7_EEvRKNS_10TensorBaseEddT_ENKUlvE_clEvENKUlvE0_clEvEUlfE_EEvRNS_18TensorIteratorBaseET1_T2_EUlP24curandStatePhilox4_32_10E0_ZNS1_27distribution_nullary_kernelIff6float4S7_SM_SF_EEvSH_SJ_RKT3_T4_EUlifE_EEvlNS_15PhiloxCudaStateESI_SJ_,@function
        .size           _ZN2at6native54_GLOBAL__N__3a6f1fcb_21_DistributionNormal_cu_0c5b6e8543distribution_elementwise_grid_stride_kernelIfLi4EZNS0_9templates4cuda20normal_and_transformIffPNS_17CUDAGeneratorImplEZZZNS4_13normal_kernelIS7_EEvRKNS_10TensorBaseEddT_ENKUlvE_clEvENKUlvE0_clEvEUlfE_EEvRNS_18TensorIteratorBaseET1_T2_EUlP24curandStatePhilox4_32_10E0_ZNS1_27distribution_nullary_kernelIff6float4S7_SM_SF_EEvSH_SJ_RKT3_T4_EUlifE_EEvlNS_15PhiloxCudaStateESI_SJ_,(.L_x_329 - _ZN2at6native54_GLOBAL__N__3a6f1fcb_21_DistributionNormal_cu_0c5b6e8543distribution_elementwise_grid_stride_kernelIfLi4EZNS0_9templates4cuda20normal_and_transformIffPNS_17CUDAGeneratorImplEZZZNS4_13normal_kernelIS7_EEvRKNS_10TensorBaseEddT_ENKUlvE_clEvENKUlvE0_clEvEUlfE_EEvRNS_18TensorIteratorBaseET1_T2_EUlP24curandStatePhilox4_32_10E0_ZNS1_27distribution_nullary_kernelIff6float4S7_SM_SF_EEvSH_SJ_RKT3_T4_EUlifE_EEvlNS_15PhiloxCudaStateESI_SJ_)
        .other          _ZN2at6native54_GLOBAL__N__3a6f1fcb_21_DistributionNormal_cu_0c5b6e8543distribution_elementwise_grid_stride_kernelIfLi4EZNS0_9templates4cuda20normal_and_transformIffPNS_17CUDAGeneratorImplEZZZNS4_13normal_kernelIS7_EEvRKNS_10TensorBaseEddT_ENKUlvE_clEvENKUlvE0_clEvEUlfE_EEvRNS_18TensorIteratorBaseET1_T2_EUlP24curandStatePhilox4_32_10E0_ZNS1_27distribution_nullary_kernelIff6float4S7_SM_SF_EEvSH_SJ_RKT3_T4_EUlifE_EEvlNS_15PhiloxCudaStateESI_SJ_,@"STO_CUDA_ENTRY STV_DEFAULT"
_ZN2at6native54_GLOBAL__N__3a6f1fcb_21_DistributionNormal_cu_0c5b6e8543distribution_elementwise_grid_stride_kernelIfLi4EZNS0_9templates4cuda20normal_and_transformIffPNS_17CUDAGeneratorImplEZZZNS4_13normal_kernelIS7_EEvRKNS_10TensorBaseEddT_ENKUlvE_clEvENKUlvE0_clEvEUlfE_EEvRNS_18TensorIteratorBaseET1_T2_EUlP24curandStatePhilox4_32_10E0_ZNS1_27distribution_nullary_kernelIff6float4S7_SM_SF_EEvSH_SJ_RKT3_T4_EUlifE_EEvlNS_15PhiloxCudaStateESI_SJ_:
        /* <DEDUP_REMOVED lines=79> */
[----:B------:R-:W-:Y:S05]  /*04f0*/  @!P0 BRA `(.L_x_182) ;  /* 0x0000009000008947 */ /* 0x000fea0003800000 */
[----:B------:R-:W-:Y:S01]  /*0500*/  ULDC UR4, c[0x0][0x0] ;  /* 0x0000000000047ab9 */ /* 0x000fe20000000800 */
[----:B------:R-:W-:Y:S01]  /*0510*/  MOV R31, 0x560 ;  /* 0x00000560001f7802 */ /* 0x000fe20000000f00 */
[----:B------:R-:W-:Y:S02]  /*0520*/  ULDC UR5, c[0x0][0xc] ;  /* 0x0000030000057ab9 */ /* 0x000fe40000000800 */
[----:B------:R-:W-:-:S04]  /*0530*/  UIMAD UR4, UR4, UR5, URZ ;  /* 0x00000005040472a4 */ /* 0x000fc8000f8e023f */
[----:B------:R-:W-:-:S07]  /*0540*/  USHF.L.U32 UR4, UR4, 0x2, URZ ;  /* 0x0000000204047899 */ /* 0x000fce000800063f */
[----:B------:R-:W-:Y:S05]  /*0550*/  CALL.REL.NOINC `($__internal_13_$__cuda_sm20_div_s64) ;  /* 0x00000da000007944 */ /* 0x000fea0003c00000 */
[----:B------:R-:W-:Y:S02]  /*0560*/  IMAD.MOV.U32 R24, RZ, RZ, R26 ;  /* 0x000000ffff187224 */ /* 0x000fe400078e001a */
[----:B------:R-:W-:Y:S01]  /*0570*/  IMAD.MOV.U32 R25, RZ, RZ, R27 ;  /* 0x000000ffff197224 */ /* 0x000fe200078e001b */
[----:B------:R-:W-:Y:S05]  /*0580*/  BRA `(.L_x_183) ;  /* 0x0000016000007947 */ /* 0x000fea0003800000 */
.L_x_182:
[----:B------:R-:W-:-:S04]  /*0590*/  IMAD.MOV.U32 R24, RZ, RZ, c[0x0][0x0] ;  /* 0x00000000ff187624 */ /* 0x000fc800078e00ff */
[----:B------:R-:W-:-:S05]  /*05a0*/  IMAD R24, R24, c[0x0][0xc], RZ ;  /* 0x0000030018187a24 */ /* 0x000fca00078e02ff */
[----:B------:R-:W-:-:S04]  /*05b0*/  SHF.L.U32 R32, R24, 0x2, RZ ;  /* 0x0000000218207819 */ /* 0x000fc800000006ff */
        /* <DEDUP_REMOVED lines=19> */
.L_x_183:
        /* <DEDUP_REMOVED lines=27> */
.L_x_192:
        /* <DEDUP_REMOVED lines=11> */
[----:B------:R-:W-:-:S05]  /*0950*/  @P1 IADD3 R25, R21, RZ, RZ ;  /* 0x000000ff15191210 */ /* 0x000fca0007ffe0ff */
[----:B------:R-:W-:Y:S02]  /*0960*/  @!P0 IMAD.MOV.U32 R21, RZ, RZ, R25 ;  /* 0x000000ffff158224 */ /* 0x000fe400078e0019 */
.L_x_185:
[----:B------:R-:W-:Y:S05]  /*0970*/  BSYNC B0 ;  /* 0x0000000000007941 */ /* 0x000fea0003800000 */
.L_x_184:
[----:B------:R-:W-:Y:S01]  /*0980*/  IMAD.HI.U32 R25, R20, -0x326172a9, RZ ;  /* 0xcd9e8d5714197827 */ /* 0x000fe200078e00ff */
[----:B------:R-:W-:Y:S02]  /*0990*/  LOP3.LUT R24, R24, R21, R23, 0x96, !PT ;  /* 0x0000001518187212 */ /* 0x000fe400078e9617 */
[----:B------:R-:W-:Y:S01]  /*09a0*/  ISETP.NE.AND P0, PT, R40, 0x1, PT ;  /* 0x000000012800780c */ /* 0x000fe20003f05270 */
[----:B------:R-:W-:Y:S01]  /*09b0*/  IMAD R26, R20, -0x326172a9, RZ ;  /* 0xcd9e8d57141a7824 */ /* 0x000fe200078e02ff */
[----:B------:R-:W-:Y:S01]  /*09c0*/  LOP3.LUT R25, R25, R0, R22, 0x96, !PT ;  /* 0x0000000019197212 */ /* 0x000fe200078e9616 */
[----:B------:R-:W-:-:S04]  /*09d0*/  IMAD.WIDE.U32 R28, R24, -0x326172a9, RZ ;  /* 0xcd9e8d57181c7825 */ /* 0x000fc800078e00ff */
[----:B------:R-:W-:Y:S01]  /*09e0*/  IMAD R27, R39, -0x2daee0ad, RZ ;  /* 0xd2511f53271b7824 */ /* 0x000fe200078e02ff */
[----:B------:R-:W-:Y:S01]  /*09f0*/  LOP3.LUT R26, R29, R26, R3, 0x96, !PT ;  /* 0x0000001a1d1a7212 */ /* 0x000fe200078e9603 */
[----:B------:R-:W-:-:S04]  /*0a00*/  IMAD.WIDE.U32 R30, R25, -0x2daee0ad, RZ ;  /* 0xd2511f53191e7825 */ /* 0x000fc800078e00ff */
[----:B------:R-:W-:Y:S01]  /*0a10*/  IMAD R43, R41, -0x2daee0ad, RZ ;  /* 0xd2511f53292b7824 */ /* 0x000fe200078e02ff */
[----:B------:R-:W-:Y:S01]  /*0a20*/  LOP3.LUT R24, R31, R27, R2, 0x96, !PT ;  /* 0x0000001b1f187212 */ /* 0x000fe200078e9602 */
[----:B------:R-:W-:-:S03]  /*0a30*/  IMAD.WIDE.U32 R26, R26, -0x2daee0ad, RZ ;  /* 0xd2511f531a1a7825 */ /* 0x000fc600078e00ff */
[----:B------:R-:W-:Y:S01]  /*0a40*/  MOV R44, R43 ;  /* 0x0000002b002c7202 */ /* 0x000fe20000000f00 */
        /* <DEDUP_REMOVED lines=26> */
[----:B------:R-:W-:Y:S01]  /*0bf0*/  IMAD.MOV.U32 R25, RZ, RZ, R34 ;  /* 0x000000ffff197224 */ /* 0x000fe200078e0022 */
[----:B------:R-:W-:Y:S01]  /*0c00*/  LOP3.LUT R41, R27, R28, R18, 0x96, !PT ;  /* 0x0000001c1b297212 */ /* 0x000fe200078e9612 */
[----:B------:R-:W-:-:S04]  /*0c10*/  IMAD.WIDE.U32 R28, R29, -0x326172a9, RZ ;  /* 0xcd9e8d571d1c7825 */ /* 0x000fc800078e00ff */
[----:B------:R-:W-:Y:S01]  /*0c20*/  IMAD.HI.U32 R31, R41, -0x2daee0ad, RZ ;  /* 0xd2511f53291f7827 */ /* 0x000fe200078e00ff */
[----:B------:R-:W-:-:S03]  /*0c30*/  LOP3.LUT R30, R29, R26, R35, 0x96, !PT ;  /* 0x0000001a1d1e7212 */ /* 0x000fc600078e9623 */
[----:B------:R-:W-:Y:S01]  /*0c40*/  IMAD.MOV.U32 R27, RZ, RZ, R38 ;  /* 0x000000ffff1b7224 */ /* 0x000fe200078e0026 */
[----:B------:R-:W-:Y:S01]  /*0c50*/  LOP3.LUT R31, R31, R24, R37, 0x96, !PT ;  /* 0x000000181f1f7212 */ /* 0x000fe200078e9625 */
        /* <DEDUP_REMOVED lines=9> */
[----:B------:R-:W-:Y:S02]  /*0cf0*/  @P0 IMAD.MOV.U32 R25, RZ, RZ, R36 ;  /* 0x000000ffff190224 */ /* 0x000fe400078e0024 */
[----:B------:R-:W-:Y:S02]  /*0d00*/  @P0 IMAD.MOV.U32 R27, RZ, RZ, R34 ;  /* 0x000000ffff1b0224 */ /* 0x000fe400078e0022 */
[----:B------:R-:W-:Y:S02]  /*0d10*/  @P0 IMAD.MOV.U32 R44, RZ, RZ, R38 ;  /* 0x000000ffff2c0224 */ /* 0x000fe400078e0026 */
[----:B------:R-:W-:Y:S01]  /*0d20*/  @P0 IMAD.MOV.U32 R42, RZ, RZ, R43 ;  /* 0x000000ffff2a0224 */ /* 0x000fe200078e002b */
[----:B------:R-:W-:Y:S05]  /*0d30*/  BRA `(.L_x_186) ;  /* 0x0000004000007947 */ /* 0x000fea0003800000 */
.L_x_187:
[----:B------:R-:W-:Y:S01]  /*0d40*/  MOV R25, R38 ;  /* 0x0000002600197202 */ /* 0x000fe20000000f00 */
[----:B------:R-:W-:Y:S02]  /*0d50*/  IMAD.MOV.U32 R27, RZ, RZ, R43 ;  /* 0x000000ffff1b7224 */ /* 0x000fe400078e002b */
[----:B------:R-:W-:-:S02]  /*0d60*/  IMAD.MOV.U32 R44, RZ, RZ, R30 ;  /* 0x000000ffff2c7224 */ /* 0x000fc400078e001e */
[----:B------:R-:W-:Y:S02]  /*0d70*/  IMAD.MOV.U32 R42, RZ, RZ, R28 ;  /* 0x000000ffff2a7224 */ /* 0x000fe400078e001c */
.L_x_186:
[----:B------:R-:W0:Y:S01]  /*0d80*/  I2F.U32 R25, R25 ;  /* 0x0000001900197306 */ /* 0x000e220000201000 */
[----:B------:R-:W-:Y:S01]  /*0d90*/  IMAD.MOV.U32 R24, RZ, RZ, 0x2f800000 ;  /* 0x2f800000ff187424 */ /* 0x000fe200078e00ff */
[----:B------:R-:W-:Y:S01]  /*0da0*/  HFMA2.MMA R34, -RZ, RZ, 0.1495361328125, 0.0004794597625732421875 ;  /* 0x30c90fdbff227435 */ /* 0x000fe200000001ff */
[----:B------:R-:W-:Y:S01]  /*0db0*/  IMAD.MOV.U32 R43, RZ, RZ, c[0x0][0x0] ;  /* 0x00000000ff2b7624 */ /* 0x000fe200078e00ff */
[----:B------:R-:W-:Y:S03]  /*0dc0*/  BSSY B0, `(.L_x_188) ;  /* 0x0000024000007945 */ /* 0x000fe60003800000 */
[----:B------:R-:W-:Y:S01]  /*0dd0*/  IMAD R43, R43, c[0x0][0xc], RZ ;  /* 0x000003002b2b7a24 */ /* 0x000fe200078e02ff */
[----:B------:R-:W1:Y:S04]  /*0de0*/  I2F.U32 R27, R27 ;  /* 0x0000001b001b7306 */ /* 0x000e680000201000 */
[----:B------:R-:W-:Y:S01]  /*0df0*/  IADD3 R46, P0, R43, R16, RZ ;  /* 0x000000102b2e7210 */ /* 0x000fe20007f1e0ff */
[----:B0-----:R-:W-:-:S03]  /*0e00*/  FFMA.FTZ R36, R25, R24, 1.1641532182693481445e-10 ;  /* 0x2f00000019247423 */ /* 0x001fc60000010018 */
[----:B------:R-:W-:Y:S01]  /*0e10*/  I2F.U32 R45, R44 ;  /* 0x0000002c002d7306 */ /* 0x000fe20000201000 */
[----:B------:R-:W-:Y:S01]  /*0e20*/  ISETP.GE.U32.AND P1, PT, R46, c[0x0][0x160], PT ;  /* 0x000058002e007a0c */ /* 0x000fe20003f26070 */
[----:B-1----:R-:W-:-:S06]  /*0e30*/  FFMA.FTZ R26, R27, R34, 7.314590599882819788e-10 ;  /* 0x30490fdb1b1a7423 */ /* 0x002fcc0000010022 */
[----:B------:R-:W0:Y:S01]  /*0e40*/  MUFU.LG2 R36, R36 ;  /* 0x0000002400247308 */ /* 0x000e220000000c00 */
[----:B------:R-:W-:-:S07]  /*0e50*/  FMUL.RZ R38, R26, 0.15915493667125701904 ;  /* 0x3e22f9831a267820 */ /* 0x000fce000040c000 */
[----:B------:R-:W-:Y:S01]  /*0e60*/  MUFU.COS R38, R38 ;  /* 0x0000002600267308 */ /* 0x000fe20000000000 */
[----:B0-----:R-:W-:Y:S02]  /*0e70*/  FMUL.FTZ R25, R36, 0.69314718246459960938 ;  /* 0x3f31721824197820 */ /* 0x001fe40000410000 */
[----:B------:R-:W-:Y:S01]  /*0e80*/  IMAD.X R36, RZ, RZ, R17, P0 ;  /* 0x000000ffff247224 */ /* 0x000fe200000e0611 */
[----:B------:R-:W-:Y:S01]  /*0e90*/  ISETP.GE.U32.AND P0, PT, R16, c[0x0][0x160], PT ;  /* 0x0000580010007a0c */ /* 0x000fe20003f06070 */
[----:B------:R-:W-:-:S03]  /*0ea0*/  FMUL.FTZ R27, R25, -2 ;  /* 0xc0000000191b7820 */ /* 0x000fc60000410000 */
[----:B------:R-:W-:Y:S01]  /*0eb0*/  ISETP.GE.AND.EX P1, PT, R36, c[0x0][0x164], PT, P1 ;  /* 0x0000590024007a0c */ /* 0x000fe20003f26310 */
[----:B------:R-:W-:Y:S01]  /*0ec0*/  FFMA.FTZ R36, R45, R24, 1.1641532182693481445e-10 ;  /* 0x2f0000002d247423 */ /* 0x000fe20000010018 */
[----:B------:R-:W-:Y:S01]  /*0ed0*/  ISETP.GE.AND.EX P0, PT, R17, c[0x0][0x164], PT, P0 ;  /* 0x0000590011007a0c */ /* 0x000fe20003f06300 */
[----:B------:R-:W0:Y:S08]  /*0ee0*/  MUFU.SQRT R27, R27 ;  /* 0x0000001b001b7308 */ /* 0x000e300000002000 */
[----:B------:R-:W1:Y:S02]  /*0ef0*/  MUFU.LG2 R36, R36 ;  /* 0x0000002400247308 */ /* 0x000e640000000c00 */
[----:B------:R-:W-:-:S02]  /*0f00*/  @!P1 IMAD R25, R46, c[0x0][0x190], RZ ;  /* 0x000064002e199a24 */ /* 0x000fc400078e02ff */
[----:B------:R-:W-:-:S03]  /*0f10*/  @!P1 IMAD.MOV.U32 R45, RZ, RZ, c[0x0][0x198] ;  /* 0x00006600ff2d9624 */ /* 0x000fc600078e00ff */
[----:B------:R-:W-:Y:S01]  /*0f20*/  @!P1 IADD3 R24, P2, R25, c[0x0][0x188], RZ ;  /* 0x0000620019189a10 */ /* 0x000fe20007f5e0ff */
[----:B0-----:R-:W-:-:S03]  /*0f30*/  FMUL.FTZ R38, R27, R38 ;  /* 0x000000261b267220 */ /* 0x001fc60000410000 */
[----:B------:R-:W-:Y:S01]  /*0f40*/  @!P1 LEA.HI.X.SX32 R25, R25, c[0x0][0x18c], 0x1, P2 ;  /* 0x0000630019199a11 */ /* 0x000fe200010f0eff */
[----:B------:R-:W-:Y:S01]  /*0f50*/  @!P1 FFMA.FTZ R45, R38, R45, c[0x0][0x194] ;  /* 0x00006500262d9623 */ /* 0x000fe2000001002d */
[----:B------:R-:W-:Y:S05]  /*0f60*/  @P0 BRA `(.L_x_189) ;  /* 0x0000009000000947 */ /* 0x000fea0003800000 */
[----:B------:R-:W-:Y:S02]  /*0f70*/  FMUL.RZ R46, R26, 0.15915493667125701904 ;  /* 0x3e22f9831a2e7820 */ /* 0x000fe4000040c000 */
[----:B------:R-:W-:Y:S02]  /*0f80*/  IMAD R38, R16, c[0x0][0x190], RZ ;  /* 0x0000640010267a24 */ /* 0x000fe400078e02ff */
[----:B------:R-:W0:Y:S01]  /*0f90*/  MUFU.SIN R44, R46 ;  /* 0x0000002e002c7308 */ /* 0x000e220000000400 */
[----:B------:R-:W-:Y:S02]  /*0fa0*/  IMAD.MOV.U32 R47, RZ, RZ, c[0x0][0x198] ;  /* 0x00006600ff2f7624 */ /* 0x000fe400078e00ff */
[----:B------:R-:W-:Y:S01]  /*0fb0*/  IADD3 R26, P0, R38, c[0x0][0x188], RZ ;  /* 0x00006200261a7a10 */ /* 0x000fe20007f1e0ff */
[----:B0-----:R-:W-:-:S03]  /*0fc0*/  FMUL.FTZ R44, R27, R44 ;  /* 0x0000002c1b2c7220 */ /* 0x001fc60000410000 */
[----:B------:R-:W-:Y:S01]  /*0fd0*/  LEA.HI.X.SX32 R27, R38, c[0x0][0x18c], 0x1, P0 ;  /* 0x00006300261b7a11 */ /* 0x000fe200000f0eff */
[----:B------:R-:W-:-:S05]  /*0fe0*/  FFMA.FTZ R47, R44, R47, c[0x0][0x194] ;  /* 0x000065002c2f7623 */ /* 0x000fca000001002f */
[----:B------:R0:W-:Y:S03]  /*0ff0*/  STG.E [R26.64], R47 ;  /* 0x0000002f1a007986 */ /* 0x0001e6000c101908 */
.L_x_189:
[----:B------:R-:W-:Y:S05]  /*1000*/  BSYNC B0 ;  /* 0x0000000000007941 */ /* 0x000fea0003800000 */
.L_x_188:
[----:B-1----:R-:W-:Y:S01]  /*1010*/  FMUL.FTZ R36, R36, 0.69314718246459960938 ;  /* 0x3f31721824247820 */ /* 0x002fe20000410000 */
[----:B------:R1:W-:Y:S01]  /*1020*/  @!P1 STG.E [R24.64], R45 ;  /* 0x0000002d18009986 */ /* 0x0003e2000c101908 */
[----:B------:R-:W-:Y:S01]  /*1030*/  LEA R38, P1, R43, R16, 0x1 ;  /* 0x000000102b267211 */ /* 0x000fe200078208ff */
[----:B0-----:R-:W0:Y:S01]  /*1040*/  I2F.U32 R27, R42 ;  /* 0x0000002a001b7306 */ /* 0x001e220000201000 */
[----:B------:R-:W-:Y:S01]  /*1050*/  FMUL.FTZ R26, R36, -2 ;  /* 0xc0000000241a7820 */ /* 0x000fe20000410000 */
[----:B------:R-:W-:Y:S01]  /*1060*/  BSSY B0, `(.L_x_190) ;  /* 0x0000010000007945 */ /* 0x000fe20003800000 */
[----:B------:R-:W-:Y:S02]  /*1070*/  ISETP.GE.U32.AND P0, PT, R38, c[0x0][0x160], PT ;  /* 0x0000580026007a0c */ /* 0x000fe40003f06070 */
[----:B------:R-:W-:-:S03]  /*1080*/  IADD3.X R36, RZ, R17, RZ, P1, !PT ;  /* 0x00000011ff247210 */ /* 0x000fc60000ffe4ff */
[----:B------:R-:W2:Y:S01]  /*1090*/  MUFU.SQRT R26, R26 ;  /* 0x0000001a001a7308 */ /* 0x000ea20000002000 */
[----:B------:R-:W-:Y:S01]  /*10a0*/  ISETP.GE.AND.EX P0, PT, R36, c[0x0][0x164], PT, P0 ;  /* 0x0000590024007a0c */ /* 0x000fe20003f06300 */
[----:B0-----:R-:W-:-:S12]  /*10b0*/  FFMA.FTZ R36, R27, R34, 7.314590599882819788e-10 ;  /* 0x30490fdb1b247423 */ /* 0x001fd80000010022 */
[----:B------:R-:W-:Y:S05]  /*10c0*/  @P0 BRA `(.L_x_191) ;  /* 0x0000009000000947 */ /* 0x000fea0003800000 */
[----:B-1----:R-:W-:Y:S02]  /*10d0*/  FMUL.RZ R34, R36, 0.15915493667125701904 ;  /* 0x3e22f98324227820 */ /* 0x002fe4000040c000 */
[----:B------:R-:W-:Y:S02]  /*10e0*/  IMAD R25, R38, c[0x0][0x190], RZ ;  /* 0x0000640026197a24 */ /* 0x000fe400078e02ff */
[----:B------:R-:W0:Y:S01]  /*10f0*/  MUFU.SIN R27, R34 ;  /* 0x00000022001b7308 */ /* 0x000e220000000400 */
[----:B------:R-:W-:Y:S02]  /*1100*/  IMAD.MOV.U32 R38, RZ, RZ, c[0x0][0x198] ;  /* 0x00006600ff267624 */ /* 0x000fe400078e00ff */
[----:B------:R-:W-:-:S04]  /*1110*/  IADD3 R24, P0, R25, c[0x0][0x188], RZ ;  /* 0x0000620019187a10 */ /* 0x000fc80007f1e0ff */
[----:B------:R-:W-:Y:S01]  /*1120*/  LEA.HI.X.SX32 R25, R25, c[0x0][0x18c], 0x1, P0 ;  /* 0x0000630019197a11 */ /* 0x000fe200000f0eff */
[----:B0-2---:R-:W-:-:S04]  /*1130*/  FMUL.FTZ R27, R26, R27 ;  /* 0x0000001b1a1b7220 */ /* 0x005fc80000410000 */
[----:B------:R-:W-:-:S05]  /*1140*/  FFMA.FTZ R27, R27, R38, c[0x0][0x194] ;  /* 0x000065001b1b7623 */ /* 0x000fca0000010026 */
[----:B------:R0:W-:Y:S02]  /*1150*/  STG.E [R24.64], R27 ;  /* 0x0000001b18007986 */ /* 0x0001e4000c101908 */
.L_x_191:
[----:B-1----:R-:W-:Y:S05]  /*1160*/  BSYNC B0 ;  /* 0x0000000000007941 */ /* 0x002fea0003800000 */
.L_x_190:
[----:B0-----:R-:W-:Y:S01]  /*1170*/  IMAD R27, R43, 0x3, RZ ;  /* 0x000000032b1b7824 */ /* 0x001fe200078e02ff */
[----:B------:R-:W-:Y:S01]  /*1180*/  WARPSYNC 0xffffffff ;  /* 0xffffffff00007948 */ /* 0x000fe20003800000 */
[----:B------:R-:W-:Y:S02]  /*1190*/  FMUL.RZ R36, R36, 0.15915493667125701904 ;  /* 0x3e22f98324247820 */ /* 0x000fe4000040c000 */
[----:B------:R-:W-:Y:S01]  /*11a0*/  IMAD.MOV.U32 R34, RZ, RZ, R28 ;  /* 0x000000ffff227224 */ /* 0x000fe200078e001c */
[----:B------:R-:W-:Y:S01]  /*11b0*/  IADD3 R27, P1, R27, R16, RZ ;  /* 0x000000101b1b7210 */ /* 0x000fe20007f3e0ff */
[----:B------:R0:W1:Y:S01]  /*11c0*/  MUFU.COS R25, R36 ;  /* 0x0000002400197308 */ /* 0x0000620000000000 */
[----:B------:R-:W-:Y:S02]  /*11d0*/  IMAD.MOV.U32 R38, RZ, RZ, R31 ;  /* 0x000000ffff267224 */ /* 0x000fe400078e001f */
[----:B------:R-:W-:Y:S01]  /*11e0*/  ISETP.GE.U32.AND P0, PT, R27, c[0x0][0x160], PT ;  /* 0x000058001b007a0c */ /* 0x000fe20003f06070 */
[----:B------:R-:W-:-:S05]  /*11f0*/  IMAD.X R24, RZ, RZ, R17, P1 ;  /* 0x000000ffff187224 */ /* 0x000fca00008e0611 */
[----:B------:R-:W-:Y:S01]  /*1200*/  ISETP.GE.AND.EX P0, PT, R24, c[0x0][0x164], PT, P0 ;  /* 0x0000590018007a0c */ /* 0x000fe20003f06300 */
[----:B0-----:R-:W-:Y:S02]  /*1210*/  IMAD.MOV.U32 R36, RZ, RZ, R30 ;  /* 0x000000ffff247224 */ /* 0x001fe400078e001e */
[----:B-12---:R-:W-:-:S10]  /*1220*/  FMUL.FTZ R26, R26, R25 ;  /* 0x000000191a1a7220 */ /* 0x006fd40000410000 */
[----:B------:R-:W-:Y:S02]  /*1230*/  @!P0 IMAD R27, R27, c[0x0][0x190], RZ ;  /* 0x000064001b1b8a24 */ /* 0x000fe400078e02ff */
[----:B------:R-:W-:-:S03]  /*1240*/  @!P0 IMAD.MOV.U32 R29, RZ, RZ, c[0x0][0x198] ;  /* 0x00006600ff1d8624 */ /* 0x000fc600078e00ff */
[----:B------:R-:W-:-:S04]  /*1250*/  @!P0 IADD3 R24, P1, R27, c[0x0][0x188], RZ ;  /* 0x000062001b188a10 */ /* 0x000fc80007f3e0ff */
[----:B------:R-:W-:Y:S01]  /*1260*/  @!P0 LEA.HI.X.SX32 R25, R27, c[0x0][0x18c], 0x1, P1 ;  /* 0x000063001b198a11 */ /* 0x000fe200008f0eff */
[----:B------:R-:W-:-:S05]  /*1270*/  @!P0 FFMA.FTZ R27, R26, R29, c[0x0][0x194] ;  /* 0x000065001a1b8623 */ /* 0x000fca000001001d */
[----:B------:R0:W-:Y:S04]  /*1280*/  @!P0 STG.E [R24.64], R27 ;  /* 0x0000001b18008986 */ /* 0x0001e8000c101908 */
[----:B------:R-:W-:Y:S01]  /*1290*/  BAR.SYNC.DEFER_BLOCKING 0x0 ;  /* 0x0000000000007b1d */ /* 0x000fe20000010000 */
[----:B------:R-:W-:-:S04]  /*12a0*/  LEA R16, P0, R43, R16, 0x2 ;  /* 0x000000102b107211 */ /* 0x000fc800078010ff */
[----:B------:R-:W-:Y:S02]  /*12b0*/  IADD3.X R17, RZ, R17, RZ, P0, !PT ;  /* 0x00000011ff117210 */ /* 0x000fe400007fe4ff */
[----:B------:R-:W-:-:S04]  /*12c0*/  ISETP.GE.U32.AND P0, PT, R16, R33, PT ;  /* 0x000000211000720c */ /* 0x000fc80003f06070 */
[----:B------:R-:W-:-:S13]  /*12d0*/  ISETP.GE.AND.EX P0, PT, R17, R32, PT, P0 ;  /* 0x000000201100720c */ /* 0x000fda0003f06300 */
[----:B0-----:R-:W-:Y:S05]  /*12e0*/  @!P0 BRA `(.L_x_192) ;  /* 0xfffff5b000008947 */ /* 0x001fea000383ffff */
[----:B------:R-:W-:Y:S05]  /*12f0*/  EXIT ;  /* 0x000000000000794d */ /* 0x000fea0003800000 */
        .weak           $__internal_13_$__cuda_sm20_div_s64
        .type           $__internal_13_$__cuda_sm20_div_s64,@function
        .size           $__internal_13_$__cuda_sm20_div_s64,(.L_x_329 - $__internal_13_$__cuda_sm20_div_s64)
$__internal_13_$__cuda_sm20_div_s64:
[----:B------:R-:W-:Y:S02]  /*1300*/  UMOV UR5, URZ ;  /* 0x0000003f00057c82 */ /* 0x000fe40008000000 */
[----:B------:R-:W0:Y:S08]  /*1310*/  I2F.U64.RP R32, UR4 ;  /* 0x0000000400207d12 */ /* 0x000e300008309000 */
[----:B0-----:R-:W0:Y:S02]  /*1320*/  MUFU.RCP R32, R32 ;  /* 0x0000002000207308 */ /* 0x001e240000001000 */
[----:B0-----:R-:W-:-:S06]  /*1330*/  IADD3 R24, R32, 0x1ffffffe, RZ ;  /* 0x1ffffffe20187810 */ /* 0x001fcc0007ffe0ff */
[----:B------:R-:W0:Y:S02]  /*1340*/  F2I.U64.TRUNC R24, R24 ;  /* 0x0000001800187311 */ /* 0x000e24000020d800 */
[----:B0-----:R-:W-:-:S04]  /*1350*/  IMAD.WIDE.U32 R26, R24, UR4, RZ ;  /* 0x00000004181a7c25 */ /* 0x001fc8000f8e00ff */
[----:B------:R-:W-:Y:S01]  /*1360*/  IMAD R27, R25, UR4, R27 ;  /* 0x00000004191b7c24 */ /* 0x000fe2000f8e021b */
[----:B------:R-:W-:-:S04]  /*1370*/  IADD3 R33, P0, RZ, -R26, RZ ;  /* 0x8000001aff217210 */ /* 0x000fc80007f1e0ff */
[----:B------:R-:W-:Y:S01]  /*1380*/  IADD3.X R35, RZ, ~R27, RZ, P0, !PT ;  /* 0x8000001bff237210 */ /* 0x000fe200007fe4ff */
[----:B------:R-:W-:-:S04]  /*1390*/  IMAD.HI.U32 R26, R24, R33, RZ ;  /* 0x00000021181a7227 */ /* 0x000fc800078e00ff */
[----:B------:R-:W-:Y:S02]  /*13a0*/  IMAD.MOV.U32 R27, RZ, RZ, R24 ;  /* 0x000000ffff1b7224 */ /* 0x000fe400078e0018 */
[-C--:B------:R-:W-:Y:S02]  /*13b0*/  IMAD R37, R25, R35.reuse, RZ ;  /* 0x0000002319257224 */ /* 0x080fe400078e02ff */
[----:B------:R-:W-:-:S04]  /*13c0*/  IMAD.WIDE.U32 R26, P0, R24, R35, R26 ;  /* 0x00000023181a7225 */ /* 0x000fc8000780001a */
[----:B------:R-:W-:-:S04]  /*13d0*/  IMAD.HI.U32 R35, R25, R35, RZ ;  /* 0x0000002319237227 */ /* 0x000fc800078e00ff */
[----:B------:R-:W-:-:S05]  /*13e0*/  IMAD.HI.U32 R26, P1, R25, R33, R26 ;  /* 0x00000021191a7227 */ /* 0x000fca000782001a */
[----:B------:R-:W-:Y:S01]  /*13f0*/  IADD3 R27, P2, R37, R26, RZ ;  /* 0x0000001a251b7210 */ /* 0x000fe20007f5e0ff */
[----:B------:R-:W-:-:S04]  /*1400*/  IMAD.X R26, R35, 0x1, R25, P0 ;  /* 0x00000001231a7824 */ /* 0x000fc800000e0619 */
[----:B------:R-:W-:Y:S01]  /*1410*/  IMAD.WIDE.U32 R24, R27, UR4, RZ ;  /* 0x000000041b187c25 */ /* 0x000fe2000f8e00ff */
[----:B------:R-:W-:Y:S02]  /*1420*/  IADD3.X R33, RZ, RZ, R26, P2, P1 ;  /* 0x000000ffff217210 */ /* 0x000fe400017e241a */
[----:B------:R-:W-:Y:S02]  /*1430*/  ISETP.LE.AND P1, PT, RZ, UR7, PT ;  /* 0x00000007ff007c0c */ /* 0x000fe4000bf23270 */
[----:B------:R-:W-:Y:S01]  /*1440*/  IADD3 R35, P0, RZ, -R24, RZ ;  /* 0x80000018ff237210 */ /* 0x000fe20007f1e0ff */
[----:B------:R-:W-:-:S04]  /*1450*/  IMAD R24, R33, UR4, R25 ;  /* 0x0000000421187c24 */ /* 0x000fc8000f8e0219 */
        /* <DEDUP_REMOVED lines=8> */
[----:B------:R-:W-:Y:S02]  /*14e0*/  IADD3 R26, P3, R25, R26, RZ ;  /* 0x0000001a191a7210 */ /* 0x000fe40007f7e0ff */
[----:B------:R-:W-:Y:S01]  /*14f0*/  IADD3.X R32, RZ, ~UR7, RZ, P4, !PT ;  /* 0x80000007ff207c10 */ /* 0x000fe2000a7fe4ff */
[----:B------:R-:W-:Y:S02]  /*1500*/  IMAD.X R33, R24, 0x1, R33, P0 ;  /* 0x0000000118217824 */ /* 0x000fe400000e0621 */
[----:B------:R-:W-:Y:S01]  /*1510*/  IMAD.HI.U32 R24, R26, R27, RZ ;  /* 0x0000001b1a187227 */ /* 0x000fe200078e00ff */
[----:B------:R-:W-:Y:S02]  /*1520*/  SEL R32, R32, UR7, !P1 ;  /* 0x0000000720207c07 */ /* 0x000fe4000c800000 */
[----:B------:R-:W-:Y:S01]  /*1530*/  IADD3.X R33, RZ, RZ, R33, P3, P2 ;  /* 0x000000ffff217210 */ /* 0x000fe20001fe4421 */
[----:B------:R-:W-:-:S04]  /*1540*/  IMAD.MOV.U32 R25, RZ, RZ, RZ ;  /* 0x000000ffff197224 */ /* 0x000fc800078e00ff */
[----:B------:R-:W-:-:S04]  /*1550*/  IMAD.WIDE.U32 R24, R26, R32, R24 ;  /* 0x000000201a187225 */ /* 0x000fc800078e0018 */
[C---:B------:R-:W-:Y:S02]  /*1560*/  IMAD R35, R33.reuse, R32, RZ ;  /* 0x0000002021237224 */ /* 0x040fe400078e02ff */
[----:B------:R-:W-:-:S04]  /*1570*/  IMAD.HI.U32 R24, P0, R33, R27, R24 ;  /* 0x0000001b21187227 */ /* 0x000fc80007800018 */
[----:B------:R-:W-:Y:S01]  /*1580*/  IMAD.HI.U32 R33, R33, R32, RZ ;  /* 0x0000002021217227 */ /* 0x000fe200078e00ff */
[----:B------:R-:W-:-:S03]  /*1590*/  IADD3 R26, P2, R35, R24, RZ ;  /* 0x00000018231a7210 */ /* 0x000fc60007f5e0ff */
[----:B------:R-:W-:-:S05]  /*15a0*/  IMAD.X R24, RZ, RZ, R33, P0 ;  /* 0x000000ffff187224 */ /* 0x000fca00000e0621 */
[----:B------:R-:W-:Y:S01]  /*15b0*/  IADD3.X R33, RZ, R24, RZ, P2, !PT ;  /* 0x00000018ff217210 */ /* 0x000fe200017fe4ff */
[----:B------:R-:W-:-:S04]  /*15c0*/  IMAD.WIDE.U32 R24, R26, UR4, RZ ;  /* 0x000000041a187c25 */ /* 0x000fc8000f8e00ff */
[----:B------:R-:W-:Y:S01]  /*15d0*/  IMAD R25, R33, UR4, R25 ;  /* 0x0000000421197c24 */ /* 0x000fe2000f8e0219 */
[----:B------:R-:W-:-:S04]  /*15e0*/  IADD3 R24, P0, -R24, R27, RZ ;  /* 0x0000001b18187210 */ /* 0x000fc80007f1e1ff */
[----:B------:R-:W-:Y:S01]  /*15f0*/  IADD3 R27, P2, R24, -UR4, RZ ;  /* 0x80000004181b7c10 */ /* 0x000fe2000ff5e0ff */
[----:B------:R-:W-:Y:S01]  /*1600*/  IMAD.X R35, R32, 0x1, ~R25, P0 ;  /* 0x0000000120237824 */ /* 0x000fe200000e0e19 */
[----:B------:R-:W-:Y:S02]  /*1610*/  ISETP.GE.U32.AND P0, PT, R24, UR4, PT ;  /* 0x0000000418007c0c */ /* 0x000fe4000bf06070 */
[----:B------:R-:W-:Y:S02]  /*1620*/  IADD3 R25, P3, R26, 0x1, RZ ;  /* 0x000000011a197810 */ /* 0x000fe40007f7e0ff */
        /* <DEDUP_REMOVED lines=15> */
[-C--:B------:R-:W-:Y:S02]  /*1720*/  IADD3.X R24, RZ, ~R27.reuse, RZ, P2, !PT ;  /* 0x8000001bff187210 */ /* 0x080fe400017fe4ff */
[----:B------:R-:W-:Y:S01]  /*1730*/  SEL R26, R25, R26, !P1 ;  /* 0x0000001a191a7207 */ /* 0x000fe20004800000 */
[----:B------:R-:W-:Y:S01]  /*1740*/  IMAD.MOV.U32 R25, RZ, RZ, 0x0 ;  /* 0x00000000ff197424 */ /* 0x000fe200078e00ff */
[----:B------:R-:W-:Y:S01]  /*1750*/  SEL R27, R24, R27, !P1 ;  /* 0x0000001b181b7207 */ /* 0x000fe20004800000 */
[----:B------:R-:W-:Y:S01]  /*1760*/  IMAD.MOV.U32 R24, RZ, RZ, R31 ;  /* 0x000000ffff187224 */ /* 0x000fe200078e001f */
[----:B------:R-:W-:-:S04]  /*1770*/  ISETP.NE.AND.EX P0, PT, RZ, RZ, PT, P0 ;  /* 0x000000ffff00720c */ /* 0x000fc80003f05300 */
[----:B------:R-:W-:Y:S02]  /*1780*/  SEL R26, R26, 0xffffffff, P0 ;  /* 0xffffffff1a1a7807 */ /* 0x000fe40000000000 */
[----:B------:R-:W-:Y:S01]  /*1790*/  SEL R27, R27, 0xffffffff, P0 ;  /* 0xffffffff1b1b7807 */ /* 0x000fe20000000000 */
[----:B------:R-:W-:Y:S06]  /*17a0*/  RET.REL.NODEC R24 `(_ZN2at6native54_GLOBAL__N__3a6f1fcb_21_DistributionNormal_cu_0c5b6e8543distribution_elementwise_grid_stride_kernelIfLi4EZNS0_9templates4cuda20normal_and_transformIffPNS_17CUDAGeneratorImplEZZZNS4_13normal_kernelIS7_EEvRKNS_10TensorBaseEddT_ENKUlvE_clEvENKUlvE0_clEvEUlfE_EEvRNS_18TensorIteratorBaseET1_T2_EUlP24curandStatePhilox4_32_10E0_ZNS1_27distribution_nullary_kernelIff6float4S7_SM_SF_EEvSH_SJ_RKT3_T4_EUlifE_EEvlNS_15PhiloxCudaStateESI_SJ_) ;  /* 0xffffe85018007950 */ /* 0x000fec0003c3ffff */
.L_x_193:
        /* <DEDUP_REMOVED lines=13> */
.L_x_329:


//--------------------- .text._ZN2at6native54_GLOBAL__N__3a6f1fcb_21_DistributionNormal_cu_0c5b6e8543distribution_elementwise_grid_stride_kernelIfLi4EZNS0_9templates4cuda20normal_and_transformIffPNS_17CUDAGeneratorImplEZZZNS4_13normal_kernelIS7_EEvRKNS_10TensorBaseEddT_ENKUlvE_clEvENKUlvE0_clEvEUlfE_EEvRNS_18TensorIteratorBaseET1_T2_EUlP24curandStatePhilox4_32_10E_ZNS1_27distribution_nullary_kernelIff7double2S7_SM_SF_EEvSH_SJ_RKT3_T4_EUlifE0_EEvlNS_15PhiloxCudaStateESI_SJ_ --------------------------
	.section	.text._ZN2at6native54_GLOBAL__N__3a6f1fcb_21_DistributionNormal_cu_0c5b6e8543distribution_elementwise_grid_stride_kernelIfLi4EZNS0_9templates4cuda20normal_and_transformIffPNS_17CUDAGeneratorImplEZZZNS4_13normal_kernelIS7_EEvRKNS_10TensorBaseEddT_ENKUlvE_clEvENKUlvE0_clEvEUlfE_EEvRNS_18TensorIteratorBaseET1_T2_EUlP24curandStatePhilox4_32_10E_ZNS1_27distribution_nullary_kernelIff7double2S7_SM_SF_EEvSH_SJ_RKT3_T4_EUlifE0_EEvlNS_15PhiloxCudaStateESI_SJ_,"ax",@progbits
	.sectioninfo	@"SHI_REGISTERS=56"
	.align	128
.text._ZN2at6native54_GLOBAL__N__3a6f1fcb_21_DistributionNormal_cu_0c5b6e8543distribution_elementwise_grid_stride_kernelIfLi4EZNS0_9templates4cuda20normal_and_transformIffPNS_17CUDAGeneratorImplEZZZNS4_13normal_kernelIS7_EEvRKNS_10TensorBaseEddT_ENKUlvE_clEvENKUlvE0_clEvEUlfE_EEvRNS_18TensorIteratorBaseET1_T2_EUlP24curandStatePhilox4_32_10E_ZNS1_27distribution_nullary_kernelIff7double2S7_SM_SF_EEvSH_SJ_RKT3_T4_EUlifE0_EEvlNS_15PhiloxCudaStateESI_SJ_:
        .type           _ZN2at6native54_GLOBAL__N__3a6f1fcb_21_DistributionNormal_cu_0c5b6e8543distribution_elementwise_grid_stride_kernelIfLi4EZNS0_9templates4cuda20normal_and_transformIffPNS_17CUDAGeneratorImplEZZZNS4_13normal_kernelIS7_EEvRKNS_10TensorBaseEddT_ENKUlvE_clEvENKUlvE0_clEvEUlfE_EEvRNS_18TensorIteratorBaseET1_T2_EUlP24curandStatePhilox4_32_10E_ZNS1_27distribution_nullary_kernelIff7double2S7_SM_SF_EEvSH_SJ_RKT3_T4_EUlifE0_EEvlNS_15PhiloxCudaStateESI_SJ_,@function
        .size           _ZN2at6native54_GLOBAL__N__3a6f1fcb_21_DistributionNormal_cu_0c5b6e8543distribution_elementwise_grid_stride_kernelIfLi4EZNS0_9templates4cuda20normal_and_transformIffPNS_17CUDAGeneratorImplEZZZNS4_13normal_kernelIS7_EEvRKNS_10TensorBaseEddT_ENKUlvE_clEvENKUlvE0_clEvEUlfE_EEvRNS_18TensorIteratorBaseET1_T2_EUlP24curandStatePhilox4_32_10E_ZNS1_27distribution_nullary_kernelIff7double2S7_SM_SF_EEvSH_SJ_RKT3_T4_EUlifE0_EEvlNS_15PhiloxCudaStateESI_SJ_,(.L_x_331 - _ZN2at6native54_GLOBAL__N__3a6f1fcb_21_DistributionNormal_cu_0c5b6e8543distribution_elementwise_grid_stride_kernelIfLi4EZNS0_9templates4cuda20normal_and_transformIffPNS_17CUDAGeneratorImplEZZZNS4_13normal_kernelIS7_EEvRKNS_10TensorBaseEddT_ENKUlvE_clEvENKUlvE0_clEvEUlfE_EEvRNS_18TensorIteratorBaseET1_T2_EUlP24curandStatePhilox4_32_10E_ZNS1_27distribution_nullary_kernelIff7double2S7_SM_SF_EEvSH_SJ_RKT3_T4_EUlifE0_EEvlNS_15PhiloxCudaStateESI_SJ_)
        .other          _ZN2at6native54_GLOBAL__N__3a6f1fcb_21_DistributionNormal_cu_0c5b6e8543distribution_elementwise_grid_stride_kernelIfLi4EZNS0_9templates4cuda20normal_and_transformIffPNS_17CUDAGeneratorImplEZZZNS4_13normal_kernelIS7_EEvRKNS_10TensorBaseEddT_ENKUlvE_clEvENKUlvE0_clEvEUlfE_EEvRNS_18TensorIteratorBaseET1_T2_EUlP24curandStatePhilox4_32_10E_ZNS1_27distribution_nullary_kernelIff7double2S7_SM_SF_EEvSH_SJ_RKT3_T4_EUlifE0_EEvlNS_15PhiloxCudaStateESI_SJ_,@"STO_CUDA_ENTRY STV_DEFAULT"
_ZN2at6native54_GLOBAL__N__3a6f1fcb_21_DistributionNormal_cu_0c5b6e8543distribution_elementwise_grid_stride_kernelIfLi4EZNS0_9templates4cuda20normal_and_transformIffPNS_17CUDAGeneratorImplEZZZNS4_13normal_kernelIS7_EEvRKNS_10TensorBaseEddT_ENKUlvE_clEvENKUlvE0_clEvEUlfE_EEvRNS_18TensorIteratorBaseET1_T2_EUlP24curandStatePhilox4_32_10E_ZNS1_27distribution_nullary_kernelIff7double2S7_SM_SF_EEvSH_SJ_RKT3_T4_EUlifE0_EEvlNS_15PhiloxCudaStateESI_SJ_:
[----:B------:R-:W-:Y:S02]  /*0000*/  MOV R1, c[0x0][0x28] ;  /* 0x00000a0000017a02 */ /* 0x000fe40000000f00 */
[----:B------:R-:W-:Y:S01]  /*0010*/  ULDC.U8 UR4, c[0x0][0x17c] ;  /* 0x00005f0000047ab9 */ /* 0x000fe20000000000 */
[----:B------:R-:W-:Y:S01]  /*0020*/  MOV R14, c[0x0][0x170] ;  /* 0x00005c00000e7a02 */ /* 0x000fe20000000f00 */
[----:B------:R-:W-:Y:S01]  /*0030*/  IMAD.MOV.U32 R15, RZ, RZ, c[0x0][0x174] ;  /* 0x00005d00ff0f7624 */ /* 0x000fe200078e00ff */
[----:B------:R-:W-:Y:S01]  /*0040*/  ISETP.NE.AND P0, PT, RZ, UR4, PT ;  /* 0x00000004ff007c0c */ /* 0x000fe2000bf05270 */
[----:B------:R-:W-:Y:S01]  /*0050*/  ULDC.64 UR8, c[0x0][0x118] ;  /* 0x0000460000087ab9 */ /* 0x000fe20000000a00 */
[----:B------:R-:W-:Y:S01]  /*0060*/  MOV R12, c[0x0][0x168] ;  /* 0x00005a00000c7a02 */ /* 0x000fe20000000f00 */
[----:B------:R-:W-:Y:S01]  /*0070*/  IMAD.MOV.U32 R13, RZ, RZ, c[0x0][0x16c] ;  /* 0x00005b00ff0d7624 */ /* 0x000fe200078e00ff */
[----:B------:R-:W0:Y:S04]  /*0080*/  S2R R46, SR_TID.X ;  /* 0x00000000002e7919 */ /* 0x000e280000002100 */
[----:B------:R-:W0:Y:S01]  /*0090*/  S2R R5, SR_CTAID.X ;  /* 0x0000000000057919 */ /* 0x000e220000002500 */
[----:B------:R-:W-:Y:S01]  /*00a0*/  HFMA2.MMA R47, -RZ, RZ, 0, 0 ;  /* 0x00000000ff2f7435 */ /* 0x000fe200000001ff */
[----:B------:R-:W-:-:S02]  /*00b0*/  UMOV UR6, 0x1 ;  /* 0x0000000100067882 */ /* 0x000fc40000000000 */
[----:B------:R-:W-:Y:S01]  /*00c0*/  ULDC.64 UR4, c[0x0][0x160] ;  /* 0x0000580000047ab9 */ /* 0x000fe20000000a00 */
[----:B------:R-:W-:Y:S01]  /*00d0*/  @P0 MOV R2, R14 ;  /* 0x0000000e00020202 */ /* 0x000fe20000000f00 */
[----:B------:R-:W-:Y:S01]  /*00e0*/  @P0 IMAD.MOV.U32 R3, RZ, RZ, R15 ;  /* 0x000000ffff030224 */ /* 0x000fe200078e000f */
[----:B------:R-:W2:Y:S05]  /*00f0*/  @P0 LDG.E.64 R12, [R12.64] ;  /* 0x000000080c0c0981 */ /* 0x000eaa000c1e1b00 */
[----:B------:R-:W3:Y:S01]  /*0100*/  @P0 LDG.E.64 R2, [R2.64] ;  /* 0x0000000802020981 */ /* 0x000ee2000c1e1b00 */
[----:B0-----:R-:W-:-:S06]  /*0110*/  IMAD.WIDE.U32 R46, R5, c[0x0][0x0], R46 ;  /* 0x00000000052e7a25 */ /* 0x001fcc00078e002e */
[----:B------:R-:W-:Y:S01]  /*0120*/  IMAD.WIDE.U32 R6, R46, -0x326172a9, RZ ;  /* 0xcd9e8d572e067825 */ /* 0x000fe200078e00ff */
[----:B------:R-:W-:-:S04]  /*0130*/  UIADD3 UR6, UP0, -UR6, UR4, URZ ;  /* 0x0000000406067290 */ /* 0x000fc8000ff1e13f */
[----:B------:R-:W-:Y:S01]  /*0140*/  UIADD3.X UR7, UR5, -0x1, URZ, UP0, !UPT ;  /* 0xffffffff05077890 */ /* 0x000fe200087fe43f */
[----:B------:R-:W-:Y:S01]  /*0150*/  MOV R42, R46 ;  /* 0x0000002e002a7202 */ /* 0x000fe20000000f00 */
[----:B------:R-:W-:Y:S01]  /*0160*/  IMAD.MOV.U32 R43, RZ, RZ, R47 ;  /* 0x000000ffff2b7224 */ /* 0x000fe200078e002f */
        /* <DEDUP_REMOVED lines=69> */
[----:B------:R-:W-:Y:S05]  /*05c0*/  CALL.REL.NOINC `($__internal_14_$__cuda_sm20_div_s64) ;  /* 0x00004ae000007944 */ /* 0x000fea0003c00000 */
[----:B------:R-:W-:Y:S05]  /*05d0*/  BRA `(.L_x_195) ;  /* 0x0000016000007947 */ /* 0x000fea0003800000 */
.L_x_194:
        /* <DEDUP_REMOVED lines=9> */
[----:B0-----:R-:W-:Y:S01]  /*0670*/  MOV R18, RZ ;  /* 0x000000ff00127202 */ /* 0x001fe20000000f00 */
[----:B-1----:R-:W-:-:S04]  /*0680*/  IMAD R21, R21, R19, RZ ;  /* 0x0000001315157224 */ /* 0x002fc800078e02ff */
[----:B------:R-:W-:-:S06]  /*0690*/  IMAD.HI.U32 R19, R19, R21, R18 ;  /* 0x0000001513137227 */ /* 0x000fcc00078e0012 */
[----:B------:R-:W-:-:S04]  /*06a0*/  IMAD.HI.U32 R18, R19, UR6, RZ ;  /* 0x0000000613127c27 */ /* 0x000fc8000f8e00ff */
[----:B------:R-:W-:-:S04]  /*06b0*/  IMAD.MOV R19, RZ, RZ, -R18 ;  /* 0x000000ffff137224 */ /* 0x000fc800078e0a12 */
[----:B------:R-:W-:-:S05]  /*06c0*/  IMAD R19, R20, R19, UR6 ;  /* 0x0000000614137e24 */ /* 0x000fca000f8e0213 */
[----:B------:R-:W-:-:S13]  /*06d0*/  ISETP.GE.U32.AND P0, PT, R19, R20, PT ;  /* 0x000000141300720c */ /* 0x000fda0003f06070 */
[----:B------:R-:W-:Y:S02]  /*06e0*/  @P0 IADD3 R19, -R20, R19, RZ ;  /* 0x0000001314130210 */ /* 0x000fe40007ffe1ff */
[----:B------:R-:W-:Y:S02]  /*06f0*/  @P0 IADD3 R18, R18, 0x1, RZ ;  /* 0x0000000112120810 */ /* 0x000fe40007ffe0ff */
[----:B------:R-:W-:Y:S01]  /*0700*/  ISETP.GE.U32.AND P1, PT, R19, R20, PT ;  /* 0x000000141300720c */ /* 0x000fe20003f26070 */
[----:B------:R-:W-:-:S12]  /*0710*/  IMAD.MOV.U32 R19, RZ, RZ, RZ ;  /* 0x000000ffff137224 */ /* 0x000fd800078e00ff */
[----:B------:R-:W-:Y:S02]  /*0720*/  @P1 IADD3 R18, R18, 0x1, RZ ;  /* 0x0000000112121810 */ /* 0x000fe40007ffe0ff */
[----:B------:R-:W-:-:S03]  /*0730*/  @!P2 LOP3.LUT R18, RZ, R20, RZ, 0x33, !PT ;  /* 0x00000014ff12a212 */ /* 0x000fc600078e33ff */
.L_x_195:
[----:B------:R-:W-:Y:S01]  /*0740*/  ULDC UR4, c[0x0][0x0] ;  /* 0x0000000000047ab9 */ /* 0x000fe20000000800 */
[----:B------:R-:W-:Y:S01]  /*0750*/  IADD3 R48, P0, R18, 0x1, RZ ;  /* 0x0000000112307810 */ /* 0x000fe20007f1e0ff */
[----:B------:R-:W-:Y:S02]  /*0760*/  ULDC UR5, c[0x0][0xc] ;  /* 0x0000030000057ab9 */ /* 0x000fe40000000800 */
[----:B------:R-:W-:Y:S01]  /*0770*/  UIMAD.WIDE.U32 UR4, UR4, UR5, URZ ;  /* 0x00000005040472a5 */ /* 0x000fe2000f8e003f */
[----:B------:R-:W-:-:S05]  /*0780*/  IADD3.X R18, RZ, R19, RZ, P0, !PT ;  /* 0x00000013ff127210 */ /* 0x000fca00007fe4ff */
        /* <DEDUP_REMOVED lines=9> */
[----:B------:R-:W-:Y:S01]  /*0820*/  IMAD.MOV.U32 R50, RZ, RZ, c[0x0][0x328] ;  /* 0x0000ca00ff327624 */ /* 0x000fe200078e00ff */
[----:B------:R-:W-:Y:S01]  /*0830*/  LOP3.LUT R49, R14, 0x3, RZ, 0xc0, !PT ;  /* 0x000000030e317812 */ /* 0x000fe200078ec0ff */
[----:B------:R-:W-:Y:S02]  /*0840*/  IMAD R24, R24, -0x326172a9, RZ ;  /* 0xcd9e8d5718187824 */ /* 0x000fe400078e02ff */
[----:B------:R-:W-:Y:S02]  /*0850*/  FADD.FTZ R50, R50, +QNAN ;  /* 0x7fc0000032327421 */ /* 0x000fe40000010000 */
.L_x_216:
        /* <DEDUP_REMOVED lines=13> */
.L_x_197:
[----:B------:R-:W-:Y:S05]  /*0930*/  BSYNC B0 ;  /* 0x0000000000007941 */ /* 0x000fea0003800000 */
.L_x_196:
        /* <DEDUP_REMOVED lines=45> */
[----:B------:R-:W-:Y:S02]  /*0c10*/  LOP3.LUT R15, R53, R20, R10, 0x96, !PT ;  /* 0x00000014350f7212 */ /* 0x000fe400078e960a */
[----:B------:R-:W-:Y:S01]  /*0c20*/  MOV R20, R16 ;  /* 0x0000001000147202 */ /* 0x000fe20000000f00 */
[----:B------:R-:W-:Y:S01]  /*0c30*/  IMAD R21, R11, -0x2daee0ad, RZ ;  /* 0xd2511f530b157824 */ /* 0x000fe200078e02ff */
[----:B------:R-:W-:Y:S01]  /*0c40*/  LOP3.LUT R11, R19, R14, R23, 0x96, !PT ;  /* 0x0000000e130b7212 */ /* 0x000fe200078e9617 */
[----:B------:R-:W-:-:S04]  /*0c50*/  IMAD.WIDE.U32 R14, R15, -0x326172a9, RZ ;  /* 0xcd9e8d570f0e7825 */ /* 0x000fc800078e00ff */
[----:B------:R-:W-:Y:S01]  /*0c60*/  IMAD.HI.U32 R19, R11, -0x2daee0ad, RZ ;  /* 0xd2511f530b137827 */ /* 0x000fe200078e00ff */
[----:B------:R-:W-:-:S03]  /*0c70*/  LOP3.LUT R51, R15, R18, R51, 0x96, !PT ;  /* 0x000000120f337212 */ /* 0x000fc600078e9633 */
[----:B------:R-:W-:Y:S01]  /*0c80*/  IMAD.MOV.U32 R23, RZ, RZ, R24 ;  /* 0x000000ffff177224 */ /* 0x000fe200078e0018 */
[----:B------:R-:W-:Y:S01]  /*0c90*/  LOP3.LUT R52, R19, R52, R44, 0x96, !PT ;  /* 0x0000003413347212 */ /* 0x000fe200078e962c */
[----:B------:R-:W-:Y:S01]  /*0ca0*/  IMAD.MOV.U32 R19, RZ, RZ, R21 ;  /* 0x000000ffff137224 */ /* 0x000fe200078e0015 */
        /* <DEDUP_REMOVED lines=15> */
.L_x_199:
[----:B------:R-:W-:Y:S01]  /*0da0*/  IMAD.MOV.U32 R23, RZ, RZ, R16 ;  /* 0x000000ffff177224 */ /* 0x000fe200078e0010 */
[----:B------:R-:W-:Y:S01]  /*0db0*/  MOV R20, R21 ;  /* 0x0000001500147202 */ /* 0x000fe20000000f00 */
[----:B------:R-:W-:Y:S01]  /*0dc0*/  IMAD.MOV.U32 R19, RZ, RZ, R51 ;  /* 0x000000ffff137224 */ /* 0x000fe200078e0033 */
[----:B------:R-:W-:-:S05]  /*0dd0*/  MOV R18, R14 ;  /* 0x0000000e00127202 */ /* 0x000fca0000000f00 */
.L_x_198:
[----:B------:R-:W-:Y:S01]  /*0de0*/  IMAD.WIDE.U32 R16, R18, 0x200000, RZ ;  /* 0x0020000012107825 */ /* 0x000fe200078e00ff */
[----:B------:R-:W-:Y:S01]  /*0df0*/  HFMA2.MMA R34, -RZ, RZ, 0, 0 ;  /* 0x00000000ff227435 */ /* 0x000fe200000001ff */
[----:B------:R-:W-:Y:S01]  /*0e00*/  MOV R25, 0x3de5db65 ;  /* 0x3de5db6500197802 */ /* 0x000fe20000000f00 */
[----:B------:R-:W-:Y:S01]  /*0e10*/  BSSY B0, `(.L_x_200) ;  /* 0x0000055000007945 */ /* 0x000fe20003800000 */
[----:B------:R-:W-:Y:S01]  /*0e20*/  IMAD.MOV.U32 R35, RZ, RZ, 0x3ca00000 ;  /* 0x3ca00000ff237424 */ /* 0x000fe200078e00ff */
[----:B------:R-:W-:Y:S01]  /*0e30*/  LOP3.LUT R18, R16, R19, RZ, 0x3c, !PT ;  /* 0x0000001310127212 */ /* 0x000fe200078e3cff */
[----:B------:R-:W-:-:S02]  /*0e40*/  IMAD.MOV.U32 R19, RZ, RZ, R17 ;  /* 0x000000ffff137224 */ /* 0x000fc400078e0011 */
[----:B------:R-:W-:Y:S02]  /*0e50*/  IMAD.WIDE.U32 R20, R20, 0x200000, RZ ;  /* 0x0020000014147825 */ /* 0x000fe400078e00ff */
[----:B------:R-:W0:Y:S02]  /*0e60*/  I2F.F64.U64 R16, R18 ;  /* 0x0000001200107312 */ /* 0x000e240000301800 */
[----:B------:R-:W-:Y:S01]  /*0e70*/  IMAD.MOV.U32 R24, RZ, RZ, -0x687a146 ;  /* 0xf9785ebaff187424 */ /* 0x000fe200078e00ff */
[----:B------:R-:W-:-:S06]  /*0e80*/  LOP3.LUT R20, R20, R23, RZ, 0x3c, !PT ;  /* 0x0000001714147212 */ /* 0x000fcc00078e3cff */
[----:B------:R-:W1:Y:S01]  /*0e90*/  I2F.F64.U64 R20, R20 ;  /* 0x0000001400147312 */ /* 0x000e620000301800 */
[----:B0-----:R-:W0:-:S04]  /*0ea0*/  DFMA R16, R16, 2.2204460492503130808e-16, R34 ;  /* 0x3cb000001010782b */ /* 0x001e080000000022 */
[----:B-1----:R-:W1:-:S06]  /*0eb0*/  DFMA R34, R20, R34, 5.5511151231257827021e-17 ;  /* 0x3c9000001422742b */ /* 0x002e4c0000000022 */
[----:B0-----:R-:W-:-:S04]  /*0ec0*/  SHF.L.U32 R22, R17, 0x1, RZ ;  /* 0x0000000111167819 */ /* 0x001fc800000006ff */
[----:B------:R-:W-:Y:S01]  /*0ed0*/  ISETP.GE.U32.AND P1, PT, R22, -0x797fffff, PT ;  /* 0x868000011600780c */ /* 0x000fe20003f26070 */
[----:B------:R-:W-:Y:S01]  /*0ee0*/  IMAD.MOV.U32 R22, RZ, RZ, R17 ;  /* 0x000000ffff167224 */ /* 0x000fe200078e0011 */
[----:B-1----:R-:W-:Y:S01]  /*0ef0*/  ISETP.GT.AND P0, PT, R35, 0xfffff, PT ;  /* 0x000fffff2300780c */ /* 0x002fe20003f04270 */
[--C-:B------:R-:W-:Y:S01]  /*0f00*/  IMAD.MOV.U32 R28, RZ, RZ, R34.reuse ;  /* 0x000000ffff1c7224 */ /* 0x100fe200078e0022 */
[----:B------:R-:W-:Y:S01]  /*0f10*/  MOV R29, R35 ;  /* 0x00000023001d7202 */ /* 0x000fe20000000f00 */
[----:B------:R-:W-:Y:S01]  /*0f20*/  IMAD.MOV.U32 R40, RZ, RZ, R34 ;  /* 0x000000ffff287224 */ /* 0x000fe200078e0022 */
[----:B------:R-:W-:-:S07]  /*0f30*/  MOV R34, 0xfffffc01 ;  /* 0xfffffc0100227802 */ /* 0x000fce0000000f00 */
[----:B------:R-:W0:-:S04]  /*0f40*/  @P1 DMUL R16, RZ, R16 ;  /* 0x00000010ff101228 */ /* 0x000e080000000000 */
[----:B------:R-:W1:Y:S01]  /*0f50*/  @!P0 DMUL R28, R28, 1.80143985094819840000e+16 ;  /* 0x435000001c1c8828 */ /* 0x000e620000000000 */
[----:B------:R-:W-:-:S05]  /*0f60*/  @!P0 MOV R34, 0xfffffbcb ;  /* 0xfffffbcb00228802 */ /* 0x000fca0000000f00 */
[----:B0-----:R-:W-:Y:S01]  /*0f70*/  @P1 MOV R22, R17 ;  /* 0x0000001100161202 */ /* 0x001fe20000000f00 */
[----:B------:R-:W-:-:S03]  /*0f80*/  IMAD.MOV.U32 R18, RZ, RZ, R16 ;  /* 0x000000ffff127224 */ /* 0x000fc600078e0010 */
[----:B------:R-:W-:Y:S01]  /*0f90*/  IADD3 R19, R22, 0x100000, RZ ;  /* 0x0010000016137810 */ /* 0x000fe20007ffe0ff */
[----:B-1----:R-:W-:Y:S01]  /*0fa0*/  @!P0 IMAD.MOV.U32 R40, RZ, RZ, R28 ;  /* 0x000000ffff288224 */ /* 0x002fe200078e001c */
[----:B------:R-:W-:Y:S02]  /*0fb0*/  @!P0 MOV R35, R29 ;  /* 0x0000001d00238202 */ /* 0x000fe40000000f00 */
[----:B------:R-:W0:Y:S02]  /*0fc0*/  FRND.F64 R22, R18 ;  /* 0x0000001200167313 */ /* 0x000e240000301800 */
[----:B------:R-:W-:-:S04]  /*0fd0*/  IADD3 R20, R35, -0x1, RZ ;  /* 0xffffffff23147810 */ /* 0x000fc80007ffe0ff */
[----:B------:R-:W-:Y:S01]  /*0fe0*/  ISETP.GE.U32.AND P1, PT, R20, 0x7fefffff, PT ;  /* 0x7fefffff1400780c */ /* 0x000fe20003f26070 */
[----:B0-----:R-:W0:-:S12]  /*0ff0*/  DFMA R22, -R22, 0.5, R16 ;  /* 0x3fe000001616782b */ /* 0x001e180000000110 */
[----:B------:R-:W-:Y:S01]  /*1000*/  @P1 IMAD.MOV.U32 R26, RZ, RZ, 0x0 ;  /* 0x00000000ff1a1424 */ /* 0x000fe200078e00ff */
[----:B------:R-:W-:Y:S01]  /*1010*/  @P1 MOV R27, 0x7ff00000 ;  /* 0x7ff00000001b1802 */ /* 0x000fe20000000f00 */
[----:B0-----:R-:W0:Y:S01]  /*1020*/  DMUL R20, R22, c[0x2][0x50] ;  /* 0x0080140016147a28 */ /* 0x001e220000000000 */
[----:B------:R-:W-:-:S04]  /*1030*/  @P1 FSETP.NEU.FTZ.AND P2, PT, R29, RZ, PT ;  /* 0x000000ff1d00120b */ /* 0x000fc80003f5d000 */
        /* <DEDUP_REMOVED lines=10> */
[----:B------:R-:W-:Y:S01]  /*10e0*/  IMAD.MOV.U32 R32, RZ, RZ, 0x3ae80f1e ;  /* 0x3ae80f1eff207424 */ /* 0x000fe200078e00ff */
[----:B------:R-:W-:Y:S02]  /*10f0*/  MOV R28, RZ ;  /* 0x000000ff001c7202 */ /* 0x000fe40000000f00 */
[----:B------:R-:W-:Y:S02]  /*1100*/  LOP3.LUT R41, R26, 0x3ff00000, RZ, 0xfc, !PT ;  /* 0x3ff000001a297812 */ /* 0x000fe400078efcff */
[----:B------:R-:W-:Y:S02]  /*1110*/  MOV R33, 0x3eb1380b ;  /* 0x3eb1380b00217802 */ /* 0x000fe40000000f00 */
[----:B------:R-:W-:-:S13]  /*1120*/  ISETP.GE.AND P0, PT, R41, 0x3ff6a09f, PT ;  /* 0x3ff6a09f2900780c */ /* 0x000fda0003f06270 */
[----:B------:R-:W-:-:S05]  /*1130*/  @P0 IADD3 R27, R41, -0x100000, RZ ;  /* 0xfff00000291b0810 */ /* 0x000fca0007ffe0ff */
[----:B------:R-:W-:-:S06]  /*1140*/  @P0 IMAD.MOV.U32 R41, RZ, RZ, R27 ;  /* 0x000000ffff290224 */ /* 0x000fcc00078e001b */
        /* <DEDUP_REMOVED lines=33> */
.L_x_201:
[----:B------:R-:W-:Y:S05]  /*1360*/  BSYNC B0 ;  /* 0x0000000000007941 */ /* 0x000fea0003800000 */
.L_x_200:
[----:B------:R-:W-:Y:S01]  /*1370*/  MOV R30, 0x20fd8164 ;  /* 0x20fd8164001e7802 */ /* 0x000fe20000000f00 */
[----:B------:R-:W-:Y:S01]  /*1380*/  IMAD.MOV.U32 R31, RZ, RZ, 0x3da8ff83 ;  /* 0x3da8ff83ff1f7424 */ /* 0x000fe200078e00ff */
        /* <DEDUP_REMOVED lines=16> */
[----:B------:R-:W-:Y:S02]  /*1490*/  ISETP.NE.U32.AND P0, PT, R20, 0x1, PT ;  /* 0x000000011400780c */ /* 0x000fe40003f05070 */
[----:B---3--:R-:W3:Y:S01]  /*14a0*/  DMUL R28, R24, R24 ;  /* 0x00000018181c7228 */ /* 0x008ee20000000000 */
[----:B------:R-:W-:Y:S02]  /*14b0*/  MOV R20, 0x0 ;  /* 0x0000000000147802 */ /* 0x000fe40000000f00 */
[----:B------:R-:W-:Y:S01]  /*14c0*/  ISETP.NE.U32.AND.EX P0, PT, RZ, RZ, PT, P0 ;  /* 0x000000ffff00720c */ /* 0x000fe20003f05100 */
[----:B-12---:R1:W2:-:S02]  /*14d0*/  DFMA R34, R22, R30, c[0x2][0x80] ;  /* 0x008020001622762b */ /* 0x006284000000001e */
[----:B-1----:R-:W1:Y:S02]  /*14e0*/  FRND.F64.TRUNC R30, R16 ;  /* 0x00000010001e7313 */ /* 0x002e64000030d800 */
[----:B---3--:R-:W3:-:S04]  /*14f0*/  DFMA R28, R26, -R28, 1 ;  /* 0x3ff000001a1c742b */ /* 0x008ec8000000081c */
[----:B--2---:R-:W2:-:S04]  /*1500*/  DFMA R34, R22, R34, -0.5 ;  /* 0xbfe000001622742b */ /* 0x004e880000000022 */
[----:B---3--:R-:W-:Y:S01]  /*1510*/  DFMA R20, R28, R20, 0.5 ;  /* 0x3fe000001c14742b */ /* 0x008fe20000000014 */
[----:B------:R-:W-:Y:S02]  /*1520*/  @!P0 LOP3.LUT R19, R33, 0x80000000, RZ, 0x3c, !PT ;  /* 0x8000000021138812 */ /* 0x000fe400078e3cff */
[----:B------:R-:W-:Y:S01]  /*1530*/  @!P0 MOV R18, R32 ;  /* 0x0000002000128202 */ /* 0x000fe20000000f00 */
[----:B0-2---:R-:W0:-:S04]  /*1540*/  DFMA R22, R22, R34, 1 ;  /* 0x3ff000001616742b */ /* 0x005e080000000022 */
[----:B------:R-:W2:-:S04]  /*1550*/  DMUL R28, R24, R28 ;  /* 0x0000001c181c7228 */ /* 0x000e880000000000 */
[----:B-1----:R-:W-:Y:S02]  /*1560*/  DSETP.NEU.AND P2, PT, R16, R30, PT ;  /* 0x0000001e1000722a */ /* 0x002fe40003f4d000 */
[----:B0-----:R-:W-:Y:S01]  /*1570*/  @!P0 IMAD.MOV.U32 R32, RZ, RZ, R22 ;  /* 0x000000ffff208224 */ /* 0x001fe200078e0016 */
[----:B------:R-:W-:Y:S01]  /*1580*/  @!P0 MOV R33, R23 ;  /* 0x0000001700218202 */ /* 0x000fe20000000f00 */
[----:B--2---:R-:W0:Y:S01]  /*1590*/  DFMA R20, R20, R28, R24 ;  /* 0x0000001c1414722b */ /* 0x004e220000000018 */
[----:B------:R-:W-:Y:S01]  /*15a0*/  @!P0 MOV R22, R18 ;  /* 0x0000001200168202 */ /* 0x000fe20000000f00 */
[----:B------:R-:W-:Y:S01]  /*15b0*/  @!P0 IMAD.MOV.U32 R23, RZ, RZ, R19 ;  /* 0x000000ffff178224 */ /* 0x000fe200078e0013 */
[----:B------:R-:W-:Y:S02]  /*15c0*/  ISETP.GE.U32.AND P0, PT, R24, 0x7ca00000, PT ;  /* 0x7ca000001800780c */ /* 0x000fe40003f06070 */
[----:B------:R-:W-:Y:S01]  /*15d0*/  @P1 LOP3.LUT R37, R33, 0x80000000, RZ, 0x3c, !PT ;  /* 0x8000000021251812 */ /* 0x000fe200078e3cff */
[----:B0-----:R-:W0:Y:S01]  /*15e0*/  DMUL R30, R26, R20 ;  /* 0x000000141a1e7228 */ /* 0x001e220000000000 */
[----:B------:R-:W-:-:S03]  /*15f0*/  @P1 LOP3.LUT R19, R23, 0x80000000, RZ, 0x3c, !PT ;  /* 0x8000000017131812 */ /* 0x000fc600078e3cff */
[----:B------:R-:W-:Y:S01]  /*1600*/  IADD3 R35, R21, -0x100000, RZ ;  /* 0xfff0000015237810 */ /* 0x000fe20007ffe0ff */
[----:B------:R-:W-:Y:S01]  /*1610*/  @P1 IMAD.MOV.U32 R33, RZ, RZ, R37 ;  /* 0x000000ffff211224 */ /* 0x000fe200078e0025 */
[----:B0-----:R-:W0:Y:S01]  /*1620*/  DFMA R28, R30, -R30, R26 ;  /* 0x8000001e1e1c722b */ /* 0x001e22000000001a */
[----:B------:R-:W-:Y:S01]  /*1630*/  MOV R34, R20 ;  /* 0x0000001400227202 */ /* 0x000fe20000000f00 */
[----:B------:R-:W-:Y:S02]  /*1640*/  @P1 IMAD.MOV.U32 R23, RZ, RZ, R19 ;  /* 0x000000ffff171224 */ /* 0x000fe400078e0013 */
[----:B------:R1:W2:-:S04]  /*1650*/  @!P2 DMUL R32, RZ, R16 ;  /* 0x00000010ff20a228 */ /* 0x0002880000000000 */
[----:B0-----:R1:W0:Y:S01]  /*1660*/  DFMA R16, R28, R34, R30 ;  /* 0x000000221c10722b */ /* 0x001222000000001e */
[----:B------:R-:W-:Y:S05]  /*1670*/  @!P0 BRA `(.L_x_203) ;  /* 0x0000002000008947 */ /* 0x000fea0003800000 */
[----:B--2---:R-:W-:-:S05]  /*1680*/  MOV R18, 0x16a0 ;  /* 0x000016a000127802 */ /* 0x004fca0000000f00 */
[----:B01----:R-:W-:Y:S05]  /*1690*/  CALL.REL.NOINC `($__internal_15_$__cuda_sm20_dsqrt_rn_f64_mediumpath_v1) ;  /* 0x00003eb000007944 */ /* 0x003fea0003c00000 */
.L_x_203:
[----:B--2---:R-:W-:Y:S05]  /*16a0*/  BSYNC B0 ;  /* 0x0000000000007941 */ /* 0x004fea0003800000 */
.L_x_202:
[----:B------:R-:W-:Y:S01]  /*16b0*/  ISETP.GE.U32.AND P0, PT, R42, c[0x0][0x160], PT ;  /* 0x000058002a007a0c */ /* 0x000fe20003f06070 */
[----:B------:R-:W2:Y:S01]  /*16c0*/  DADD R22, RZ, R22 ;  /* 0x00000000ff167229 */ /* 0x000ea20000000016 */
[----:B------:R-:W-:Y:S02]  /*16d0*/  BSSY B0, `(.L_x_204) ;  /* 0x00000e3000007945 */ /* 0x000fe40003800000 */
[----:B------:R-:W-:Y:S01]  /*16e0*/  ISETP.GE.AND.EX P0, PT, R43, c[0x0][0x164], PT, P0 ;  /* 0x000059002b007a0c */ /* 0x000fe20003f06300 */
[----:B01----:R0:W1:-:S04]  /*16f0*/  DMUL R32, R16, R32 ;  /* 0x0000002010207228 */ /* 0x0030480000000000 */
[----:B--2---:R0:W2:-:S08]  /*1700*/  DMUL R16, R22, R16 ;  /* 0x0000001016107228 */ /* 0x0040900000000000 */
[----:B------:R-:W-:Y:S05]  /*1710*/  @P0 BRA `(.L_x_205) ;  /* 0x00000de000000947 */ /* 0x000fea0003800000 */
[----:B012---:R-:W-:Y:S02]  /*1720*/  ISETP.NE.AND P0, PT, RZ, c[0x0][0x188], PT ;  /* 0x00006200ff007a0c */ /* 0x007fe40003f05270 */
[----:B------:R-:W-:-:S11]  /*1730*/  MOV R21, RZ ;  /* 0x000000ff00157202 */ /* 0x000fd60000000f00 */
[----:B------:R-:W-:Y:S05]  /*1740*/  @!P0 BRA `(.L_x_206) ;  /* 0x00000d3000008947 */ /* 0x000fea0003800000 */
[----:B------:R-:W-:Y:S01]  /*1750*/  MOV R19, R42 ;  /* 0x0000002a00137202 */ /* 0x000fe20000000f00 */
[----:B------:R-:W-:Y:S02]  /*1760*/  IMAD.MOV.U32 R18, RZ, RZ, RZ ;  /* 0x000000ffff127224 */ /* 0x000fe400078e00ff */
[----:B------:R-:W-:Y:S02]  /*1770*/  IMAD.MOV.U32 R20, RZ, RZ, c[0x0][0x188] ;  /* 0x00006200ff147624 */ /* 0x000fe400078e00ff */
[----:B------:R-:W-:-:S03]  /*1780*/  IMAD.HI.U32 R18, R42, c[0x0][0x190], R18 ;  /* 0x000064002a127a27 */ /* 0x000fc600078e0012 */
[----:B------:R-:W-:Y:S02]  /*1790*/  ISETP.NE.AND P0, PT, R20, 0x1, PT ;  /* 0x000000011400780c */ /* 0x000fe40003f05270 */
[----:B------:R-:W-:-:S04]  /*17a0*/  SHF.R.U32.HI R19, RZ, c[0x0][0x194], R18 ;  /* 0x00006500ff137a19 */ /* 0x000fc80000011612 */
[----:B------:R-:W-:-:S05]  /*17b0*/  IADD3 R21, -R19, RZ, RZ ;  /* 0x000000ff13157210 */ /* 0x000fca0007ffe1ff */
[----:B------:R-:W-:-:S04]  /*17c0*/  IMAD R21, R21, c[0x0][0x18c], R42 ;  /* 0x0000630015157a24 */ /* 0x000fc800078e022a */
[----:B------:R-:W-:Y:S01]  /*17d0*/  IMAD R21, R21, c[0x0][0x2b8], RZ ;  /* 0x0000ae0015157a24 */ /* 0x000fe200078e02ff */
        /* <DEDUP_REMOVED lines=195> */
[----:B------:R-:W-:-:S05]  /*2410*/  @P0 IMAD.HI.U32 R18, R19, c[0x0][0x2b0], R18 ;  /* 0x0000ac0013120a27 */ /* 0x000fca00078e0012 */
[----:B------:R-:W-:Y:S01]  /*2420*/  @P0 SHF.R.U32.HI R20, RZ, c[0x0][0x2b4], R18 ;  /* 0x0000ad00ff140a19 */ /* 0x000fe20000011612 */
[----:B------:R-:W-:-:S03]  /*2430*/  IMAD R18, R22, c[0x0][0x2a0], R25 ;  /* 0x0000a80016127a24 */ /* 0x000fc600078e0219 */
[----:B------:R-:W-:Y:S01]  /*2440*/  @P0 IADD3 R23, -R20, RZ, RZ ;  /* 0x000000ff14170210 */ /* 0x000fe20007ffe1ff */
[----:B------:R-:W-:-:S04]  /*2450*/  IMAD R21, R18, c[0x0][0x314], R21 ;  /* 0x0000c50012157a24 */ /* 0x000fc800078e0215 */
[----:B------:R-:W-:-:S04]  /*2460*/  @P0 IMAD R18, R23, c[0x0][0x2ac], R19 ;  /* 0x0000ab0017120a24 */ /* 0x000fc800078e0213 */
[----:B------:R-:W-:-:S03]  /*2470*/  @P0 IMAD R21, R18, c[0x0][0x318], R21 ;  /* 0x0000c60012150a24 */ /* 0x000fc600078e0215 */
.L_x_206:
[----:B------:R-:W0:Y:S01]  /*2480*/  F2F.F32.F64 R20, R32 ;  /* 0x0000002000147310 */ /* 0x000e220000301000 */
[----:B------:R-:W0:Y:S01]  /*2490*/  DSETP.GEU.AND P0, PT, |R32|, c[0x2][0xb0], PT ;  /* 0x00802c002000762a */ /* 0x000e220003f0e200 */
[----:B------:R-:W-:Y:S01]  /*24a0*/  IADD3 R18, P1, R21, c[0x0][0x320], RZ ;  /* 0x0000c80015127a10 */ /* 0x000fe20007f3e0ff */
[----:B------:R-:W-:-:S03]  /*24b0*/  IMAD.MOV.U32 R21, RZ, RZ, c[0x0][0x32c] ;  /* 0x0000cb00ff157624 */ /* 0x000fc600078e00ff */
[----:B------:R-:W-:-:S09]  /*24c0*/  IADD3.X R19, RZ, c[0x0][0x324], RZ, P1, !PT ;  /* 0x0000c900ff137a10 */ /* 0x000fd20000ffe4ff */
[----:B0-----:R-:W-:-:S04]  /*24d0*/  @!P0 FMUL R20, R20, 1.175494350822287508e-38 ;  /* 0x0080000014148820 */ /* 0x001fc80000400000 */
[----:B------:R-:W-:-:S05]  /*24e0*/  FFMA.FTZ R21, R20, R21, c[0x0][0x328] ;  /* 0x0000ca0014157623 */ /* 0x000fca0000010015 */
[----:B------:R0:W-:Y:S02]  /*24f0*/  STG.E [R18.64], R21 ;  /* 0x0000001512007986 */ /* 0x0001e4000c101908 */
.L_x_205:
[----:B012---:R-:W-:Y:S05]  /*2500*/  BSYNC B0 ;  /* 0x0000000000007941 */ /* 0x007fea0003800000 */
.L_x_204:
[----:B------:R-:W-:Y:S01]  /*2510*/  IMAD.MOV.U32 R21, RZ, RZ, c[0x0][0x0] ;  /* 0x00000000ff157624 */ /* 0x000fe200078e00ff */
[----:B------:R-:W-:Y:S03]  /*2520*/  BSSY B0, `(.L_x_207) ;  /* 0x00000ef000007945 */ /* 0x000fe60003800000 */
[----:B------:R-:W-:-:S05]  /*2530*/  IMAD R21, R21, c[0x0][0xc], RZ ;  /* 0x0000030015157a24 */ /* 0x000fca00078e02ff */
[----:B------:R-:W-:-:S04]  /*2540*/  IADD3 R19, P1, R21, R42, RZ ;  /* 0x0000002a15137210 */ /* 0x000fc80007f3e0ff */
[----:B------:R-:W-:Y:S02]  /*2550*/  ISETP.GE.U32.AND P0, PT, R19, c[0x0][0x160], PT ;  /* 0x0000580013007a0c */ /* 0x000fe40003f06070 */
[----:B------:R-:W-:-:S04]  /*2560*/  IADD3.X R18, RZ, R43, RZ, P1, !PT ;  /* 0x0000002bff127210 */ /* 0x000fc80000ffe4ff */
[----:B------:R-:W-:-:S13]  /*2570*/  ISETP.GE.AND.EX P0, PT, R18, c[0x0][0x164], PT, P0 ;  /* 0x0000590012007a0c */ /* 0x000fda0003f06300 */
[----:B------:R-:W-:Y:S05]  /*2580*/  @P0 BRA `(.L_x_208) ;  /* 0x00000e8000000947 */ /* 0x000fea0003800000 */
[----:B------:R-:W-:Y:S01]  /*2590*/  ISETP.NE.AND P0, PT, RZ, c[0x0][0x188], PT ;  /* 0x00006200ff007a0c */ /* 0x000fe20003f05270 */
[----:B------:R-:W-:-:S12]  /*25a0*/  IMAD.MOV.U32 R22, RZ, RZ, RZ ;  /* 0x000000ffff167224 */ /* 0x000fd800078e00ff */
[----:B------:R-:W-:Y:S05]  /*25b0*/  @!P0 BRA `(.L_x_209) ;  /* 0x00000dd000008947 */ /* 0x000fea0003800000 */
[----:B------:R-:W-:Y:S01]  /*25c0*/  MOV R18, RZ ;  /* 0x000000ff00127202 */ /* 0x000fe20000000f00 */
[----:B------:R-:W-:-:S04]  /*25d0*/  IMAD.MOV.U32 R20, RZ, RZ, c[0x0][0x188] ;  /* 0x00006200ff147624 */ /* 0x000fc800078e00ff */
[----:B------:R-:W-:Y:S01]  /*25e0*/  IMAD.HI.U32 R18, R19, c[0x0][0x190], R18 ;  /* 0x0000640013127a27 */ /* 0x000fe200078e0012 */
[----:B------:R-:W-:-:S04]  /*25f0*/  ISETP.NE.AND P0, PT, R20, 0x1, PT ;  /* 0x000000011400780c */ /* 0x000fc80003f05270 */
        /* <DEDUP_REMOVED lines=217> */
.L_x_209:
[----:B------:R-:W0:Y:S01]  /*3390*/  F2F.F32.F64 R18, R16 ;  /* 0x0000001000127310 */ /* 0x000e220000301000 */
[----:B------:R-:W0:Y:S01]  /*33a0*/  DSETP.GEU.AND P0, PT, |R16|, c[0x2][0xb0], PT ;  /* 0x00802c001000762a */ /* 0x000e220003f0e200 */
[----:B------:R-:W-:Y:S02]  /*33b0*/  IADD3 R22, P1, R22, c[0x0][0x320], RZ ;  /* 0x0000c80016167a10 */ /* 0x000fe40007f3e0ff */
[----:B------:R-:W-:-:S03]  /*33c0*/  MOV R19, c[0x0][0x32c] ;  /* 0x0000cb0000137a02 */ /* 0x000fc60000000f00 */
[----:B------:R-:W-:-:S08]  /*33d0*/  IMAD.X R23, RZ, RZ, c[0x0][0x324], P1 ;  /* 0x0000c900ff177624 */ /* 0x000fd000008e06ff */
[----:B0-----:R-:W-:-:S04]  /*33e0*/  @!P0 FMUL R18, R18, 1.175494350822287508e-38 ;  /* 0x0080000012128820 */ /* 0x001fc80000400000 */
[----:B------:R-:W-:-:S05]  /*33f0*/  FFMA.FTZ R19, R18, R19, c[0x0][0x328] ;  /* 0x0000ca0012137623 */ /* 0x000fca0000010013 */
[----:B------:R0:W-:Y:S02]  /*3400*/  STG.E [R22.64], R19 ;  /* 0x0000001316007986 */ /* 0x0001e4000c101908 */
.L_x_208:
[----:B------:R-:W-:Y:S05]  /*3410*/  BSYNC B0 ;  /* 0x0000000000007941 */ /* 0x000fea0003800000 */
.L_x_207:
[----:B------:R-:W-:Y:S01]  /*3420*/  LEA R17, P1, R21, R42, 0x1 ;  /* 0x0000002a15117211 */ /* 0x000fe200078208ff */
[----:B------:R-:W-:Y:S03]  /*3430*/  BSSY B0, `(.L_x_210) ;  /* 0x00000dd000007945 */ /* 0x000fe60003800000 */
[----:B------:R-:W-:Y:S02]  /*3440*/  ISETP.GE.U32.AND P0, PT, R17, c[0x0][0x160], PT ;  /* 0x0000580011007a0c */ /* 0x000fe40003f06070 */
[----:B------:R-:W-:-:S04]  /*3450*/  IADD3.X R16, RZ, R43, RZ, P1, !PT ;  /* 0x0000002bff107210 */ /* 0x000fc80000ffe4ff */
[----:B------:R-:W-:-:S13]  /*3460*/  ISETP.GE.AND.EX P0, PT, R16, c[0x0][0x164], PT, P0 ;  /* 0x0000590010007a0c */ /* 0x000fda0003f06300 */
[----:B------:R-:W-:Y:S05]  /*3470*/  @P0 BRA `(.L_x_211) ;  /* 0x00000d8000000947 */ /* 0x000fea0003800000 */
[----:B------:R-:W-:Y:S01]  /*3480*/  ISETP.NE.AND P0, PT, RZ, c[0x0][0x188], PT ;  /* 0x00006200ff007a0c */ /* 0x000fe20003f05270 */
[----:B0-----:R-:W-:-:S12]  /*3490*/  IMAD.MOV.U32 R19, RZ, RZ, RZ ;  /* 0x000000ffff137224 */ /* 0x001fd800078e00ff */
        /* <DEDUP_REMOVED lines=210> */
[----:B------:R-:W-:-:S05]  /*41c0*/  @P0 IMAD R19, R16, c[0x0][0x318], R19 ;  /* 0x0000c60010130a24 */ /* 0x000fca00078e0213 */
.L_x_212:
[----:B------:R-:W-:-:S05]  /*41d0*/  IADD3 R16, P0, R19, c[0x0][0x320], RZ ;  /* 0x0000c80013107a10 */ /* 0x000fca0007f1e0ff */
[----:B------:R-:W-:-:S05]  /*41e0*/  IMAD.X R17, RZ, RZ, c[0x0][0x324], P0 ;  /* 0x0000c900ff117624 */ /* 0x000fca00000e06ff */
[----:B------:R0:W-:Y:S03]  /*41f0*/  STG.E [R16.64], R50 ;  /* 0x0000003210007986 */ /* 0x0001e6000c101908 */
.L_x_211:
[----:B------:R-:W-:Y:S05]  /*4200*/  BSYNC B0 ;  /* 0x0000000000007941 */ /* 0x000fea0003800000 */
.L_x_210:
[----:B0-----:R-:W-:-:S05]  /*4210*/  IMAD R17, R21, 0x3, RZ ;  /* 0x0000000315117824 */ /* 0x001fca00078e02ff */
        /* <DEDUP_REMOVED lines=218> */
.L_x_214:
[----:B------:R-:W-:-:S05]  /*4fc0*/  IADD3 R16, P0, R19, c[0x0][0x320], RZ ;  /* 0x0000c80013107a10 */ /* 0x000fca0007f1e0ff */
[----:B------:R-:W-:-:S05]  /*4fd0*/  IMAD.X R17, RZ, RZ, c[0x0][0x324], P0 ;  /* 0x0000c900ff117624 */ /* 0x000fca00000e06ff */
[----:B------:R0:W-:Y:S03]  /*4fe0*/  STG.E [R16.64], R50 ;  /* 0x0000003210007986 */ /* 0x0001e6000c101908 */
.L_x_213:
[----:B------:R-:W-:Y:S01]  /*4ff0*/  LEA R42, P0, R21, R42, 0x2 ;  /* 0x0000002a152a7211 */ /* 0x000fe200078010ff */
[----:B------:R-:W-:Y:S01]  /*5000*/  WARPSYNC 0xffffffff ;  /* 0xffffffff00007948 */ /* 0x000fe20003800000 */
[----:B------:R-:W-:Y:S01]  /*5010*/  BAR.SYNC.DEFER_BLOCKING 0x0 ;  /* 0x0000000000007b1d */ /* 0x000fe20000010000 */
[----:B------:R-:W-:Y:S01]  /*5020*/  IMAD.MOV.U32 R24, RZ, RZ, R14 ;  /* 0x000000ffff187224 */ /* 0x000fe200078e000e */
[----:B------:R-:W-:Y:S01]  /*5030*/  IADD3.X R43, RZ, R43, RZ, P0, !PT ;  /* 0x0000002bff2b7210 */ /* 0x000fe200007fe4ff */
[----:B0-----:R-:W-:Y:S01]  /*5040*/  IMAD.MOV.U32 R16, RZ, RZ, R52 ;  /* 0x000000ffff107224 */ /* 0x001fe200078e0034 */
[----:B------:R-:W-:Y:S02]  /*5050*/  ISETP.GE.U32.AND P0, PT, R42, R47, PT ;  /* 0x0000002f2a00720c */ /* 0x000fe40003f06070 */
[----:B------:R-:W-:Y:S02]  /*5060*/  MOV R17, R51 ;  /* 0x0000003300117202 */ /* 0x000fe40000000f00 */
[----:B------:R-:W-:-:S13]  /*5070*/  ISETP.GE.AND.EX P0, PT, R43, R48, PT, P0 ;  /* 0x000000302b00720c */ /* 0x000fda0003f06300 */
[----:B------:R-:W-:Y:S01]  /*5080*/  @P0 CALL.REL.NOINC `(.L_x_215) ;  /* 0x0000001000000944 */ /* 0x000fe20003c00000 */
[----:B------:R-:W-:Y:S05]  /*5090*/  BRA `(.L_x_216) ;  /* 0xffffb7c000007947 */ /* 0x000fea000383ffff */
.L_x_215:
[----:B------:R-:W-:Y:S05]  /*50a0*/  EXIT ;  /* 0x000000000000794d */ /* 0x000fea0003800000 */
        .weak           $__internal_14_$__cuda_sm20_div_s64
        .type           $__internal_14_$__cuda_sm20_div_s64,@function
        .size           $__internal_14_$__cuda_sm20_div_s64,($__internal_15_$__cuda_sm20_dsqrt_rn_f64_mediumpath_v1 - $__internal_14_$__cuda_sm20_div_s64)
$__internal_14_$__cuda_sm20_div_s64:
        /* <DEDUP_REMOVED lines=14> */
[----:B------:R-:W-:Y:S01]  /*5190*/  IMAD.HI.U32 R20, P1, R19, R23, R20 ;  /* 0x0000001713147227 */ /* 0x000fe20007820014 */
[----:B------:R-:W-:Y:S02]  /*51a0*/  IADD3.X R15, R15, R19, RZ, P0, !PT ;  /* 0x000000130f0f7210 */ /* 0x000fe400007fe4ff */
[----:B------:R-:W-:Y:S02]  /*51b0*/  IADD3 R23, P4, RZ, -UR6, RZ ;  /* 0x80000006ff177c10 */ /* 0x000fe4000ff9e0ff */
[----:B------:R-:W-:Y:S02]  /*51c0*/  IADD3 R21, P2, R27, R20, RZ ;  /* 0x000000141b157210 */ /* 0x000fe40007f5e0ff */
[----:B------:R-:W-:Y:S02]  /*51d0*/  IADD3.X R26, RZ, ~UR7, RZ, P4, !PT ;  /* 0x80000007ff1a7c10 */ /* 0x000fe4000a7fe4ff */
[----:B------:R-:W-:Y:S01]  /*51e0*/  IADD3.X R15, RZ, RZ, R15, P2, P1 ;  /* 0x000000ffff0f7210 */ /* 0x000fe200017e240f */
[----:B------:R-:W-:Y:S01]  /*51f0*/  IMAD.WIDE.U32 R18, R21, UR4, RZ ;  /* 0x0000000415127c25 */ /* 0x000fe2000f8e00ff */
[----:B------:R-:W-:-:S04]  /*5200*/  ISETP.LE.AND P1, PT, RZ, UR7, PT ;  /* 0x00000007ff007c0c */ /* 0x000fc8000bf23270 */
[----:B------:R-:W-:Y:S01]  /*5210*/  IADD3 R25, P0, RZ, -R18, RZ ;  /* 0x80000012ff197210 */ /* 0x000fe20007f1e0ff */
[----:B------:R-:W-:Y:S01]  /*5220*/  IMAD R18, R15, UR4, R19 ;  /* 0x000000040f127c24 */ /* 0x000fe2000f8e0213 */
[----:B------:R-:W-:Y:S01]  /*5230*/  SEL R23, R23, UR6, !P1 ;  /* 0x0000000617177c07 */ /* 0x000fe2000c800000 */
[----:B------:R-:W-:Y:S01]  /*5240*/  HFMA2.MMA R19, -RZ, RZ, 0, 0 ;  /* 0x00000000ff137435 */ /* 0x000fe200000001ff */
[----:B------:R-:W-:Y:S01]  /*5250*/  SEL R26, R26, UR7, !P1 ;  /* 0x000000071a1a7c07 */ /* 0x000fe2000c800000 */
[----:B------:R-:W-:-:S04]  /*5260*/  IMAD.HI.U32 R20, R21, R25, RZ ;  /* 0x0000001915147227 */ /* 0x000fc800078e00ff */
[----:B------:R-:W-:-:S04]  /*5270*/  IMAD.X R18, RZ, RZ, ~R18, P0 ;  /* 0x000000ffff127224 */ /* 0x000fc800000e0e12 */
[----:B------:R-:W-:-:S06]  /*5280*/  IMAD.WIDE.U32 R20, P0, R21, R18, R20 ;  /* 0x0000001215147225 */ /* 0x000fcc0007800014 */
[----:B------:R-:W-:-:S04]  /*5290*/  IMAD.HI.U32 R21, P2, R15, R25, R20 ;  /* 0x000000190f157227 */ /* 0x000fc80007840014 */
[CC--:B------:R-:W-:Y:S02]  /*52a0*/  IMAD R20, R15.reuse, R18.reuse, RZ ;  /* 0x000000120f147224 */ /* 0x0c0fe400078e02ff */
[----:B------:R-:W-:-:S03]  /*52b0*/  IMAD.HI.U32 R18, R15, R18, RZ ;  /* 0x000000120f127227 */ /* 0x000fc600078e00ff */
[----:B------:R-:W-:Y:S01]  /*52c0*/  IADD3 R21, P3, R20, R21, RZ ;  /* 0x0000001514157210 */ /* 0x000fe20007f7e0ff */
[----:B------:R-:W-:-:S04]  /*52d0*/  IMAD.X R15, R18, 0x1, R15, P0 ;  /* 0x00000001120f7824 */ /* 0x000fc800000e060f */
[----:B------:R-:W-:Y:S01]  /*52e0*/  IMAD.HI.U32 R18, R21, R23, RZ ;  /* 0x0000001715127227 */ /* 0x000fe200078e00ff */
[----:B------:R-:W-:-:S05]  /*52f0*/  IADD3.X R15, RZ, RZ, R15, P3, P2 ;  /* 0x000000ffff0f7210 */ /* 0x000fca0001fe440f */
[----:B------:R-:W-:-:S04]  /*5300*/  IMAD.WIDE.U32 R18, R21, R26, R18 ;  /* 0x0000001a15127225 */ /* 0x000fc800078e0012 */
[C---:B------:R-:W-:Y:S02]  /*5310*/  IMAD R21, R15.reuse, R26, RZ ;  /* 0x0000001a0f157224 */ /* 0x040fe400078e02ff */
[----:B------:R-:W-:-:S04]  /*5320*/  IMAD.HI.U32 R18, P0, R15, R23, R18 ;  /* 0x000000170f127227 */ /* 0x000fc80007800012 */
[----:B------:R-:W-:Y:S01]  /*5330*/  IMAD.HI.U32 R15, R15, R26, RZ ;  /* 0x0000001a0f0f7227 */ /* 0x000fe200078e00ff */
[----:B------:R-:W-:-:S03]  /*5340*/  IADD3 R20, P2, R21, R18, RZ ;  /* 0x0000001215147210 */ /* 0x000fc60007f5e0ff */
[----:B------:R-:W-:Y:S01]  /*5350*/  IMAD.X R15, RZ, RZ, R15, P0 ;  /* 0x000000ffff0f7224 */ /* 0x000fe200000e060f */
[C---:B------:R-:W-:Y:S01]  /*5360*/  IADD3 R21, P3, R20.reuse, 0x1, RZ ;  /* 0x0000000114157810 */ /* 0x040fe20007f7e0ff */
[----:B------:R-:W-:-:S03]  /*5370*/  IMAD.WIDE.U32 R18, R20, UR4, RZ ;  /* 0x0000000414127c25 */ /* 0x000fc6000f8e00ff */
[----:B------:R-:W-:Y:S02]  /*5380*/  IADD3.X R15, RZ, R15, RZ, P2, !PT ;  /* 0x0000000fff0f7210 */ /* 0x000fe400017fe4ff */
[----:B------:R-:W-:-:S03]  /*5390*/  IADD3 R18, P0, -R18, R23, RZ ;  /* 0x0000001712127210 */ /* 0x000fc60007f1e1ff */
[----:B------:R-:W-:-:S04]  /*53a0*/  IMAD R19, R15, UR4, R19 ;  /* 0x000000040f137c24 */ /* 0x000fc8000f8e0213 */
[----:B------:R-:W-:Y:S01]  /*53b0*/  IMAD.X R26, R26, 0x1, ~R19, P0 ;  /* 0x000000011a1a7824 */ /* 0x000fe200000e0e13 */
[C---:B------:R-:W-:Y:S02]  /*53c0*/  ISETP.GE.U32.AND P0, PT, R18.reuse, UR4, PT ;  /* 0x0000000412007c0c */ /* 0x040fe4000bf06070 */
[----:B------:R-:W-:Y:S02]  /*53d0*/  IADD3 R19, P2, R18, -UR4, RZ ;  /* 0x8000000412137c10 */ /* 0x000fe4000ff5e0ff */
[C---:B------:R-:W-:Y:S02]  /*53e0*/  ISETP.GE.U32.AND.EX P0, PT, R26.reuse, RZ, PT, P0 ;  /* 0x000000ff1a00720c */ /* 0x040fe40003f06100 */
[----:B------:R-:W-:Y:S02]  /*53f0*/  IADD3.X R23, R26, -0x1, RZ, P2, !PT ;  /* 0xffffffff1a177810 */ /* 0x000fe400017fe4ff */
[----:B------:R-:W-:Y:S02]  /*5400*/  SEL R19, R19, R18, P0 ;  /* 0x0000001213137207 */ /* 0x000fe40000000000 */
[----:B------:R-:W-:-:S02]  /*5410*/  IADD3.X R18, RZ, R15, RZ, P3, !PT ;  /* 0x0000000fff127210 */ /* 0x000fc40001ffe4ff */
[----:B------:R-:W-:Y:S02]  /*5420*/  SEL R21, R21, R20, P0 ;  /* 0x0000001415157207 */ /* 0x000fe40000000000 */
[----:B------:R-:W-:Y:S02]  /*5430*/  SEL R23, R23, R26, P0 ;  /* 0x0000001a17177207 */ /* 0x000fe40000000000 */
[----:B------:R-:W-:Y:S02]  /*5440*/  ISETP.GE.U32.AND P2, PT, R19, UR4, PT ;  /* 0x0000000413007c0c */ /* 0x000fe4000bf46070 */
[----:B------:R-:W-:Y:S02]  /*5450*/  SEL R20, R18, R15, P0 ;  /* 0x0000000f12147207 */ /* 0x000fe40000000000 */
[----:B------:R-:W-:Y:S02]  /*5460*/  IADD3 R18, P3, R21, 0x1, RZ ;  /* 0x0000000115127810 */ /* 0x000fe40007f7e0ff */
[----:B------:R-:W-:Y:S01]  /*5470*/  ISETP.GE.U32.AND.EX P0, PT, R23, RZ, PT, P2 ;  /* 0x000000ff1700720c */ /* 0x000fe20003f06120 */
[----:B------:R-:W-:-:S02]  /*5480*/  IMAD.MOV.U32 R23, RZ, RZ, 0x0 ;  /* 0x00000000ff177424 */ /* 0x000fc400078e00ff */
        /* <DEDUP_REMOVED lines=11> */
[----:B------:R-:W-:Y:S06]  /*5540*/  RET.REL.NODEC R22 `(_ZN2at6native54_GLOBAL__N__3a6f1fcb_21_DistributionNormal_cu_0c5b6e8543distribution_elementwise_grid_stride_kernelIfLi4EZNS0_9templates4cuda20normal_and_transformIffPNS_17CUDAGeneratorImplEZZZNS4_13normal_kernelIS7_EEvRKNS_10TensorBaseEddT_ENKUlvE_clEvENKUlvE0_clEvEUlfE_EEvRNS_18TensorIteratorBaseET1_T2_EUlP24curandStatePhilox4_32_10E_ZNS1_27distribution_nullary_kernelIff7double2S7_SM_SF_EEvSH_SJ_RKT3_T4_EUlifE0_EEvlNS_15PhiloxCudaStateESI_SJ_) ;  /* 0xffffaab016007950 */ /* 0x000fec0003c3ffff */
        .weak           $__internal_15_$__cuda_sm20_dsqrt_rn_f64_mediumpath_v1
        .type           $__internal_15_$__cuda_sm20_dsqrt_rn_f64_mediumpath_v1,@function
        .size           $__internal_15_$__cuda_sm20_dsqrt_rn_f64_mediumpath_v1,(.L_x_331 - $__internal_15_$__cuda_sm20_dsqrt_rn_f64_mediumpath_v1)
$__internal_15_$__cuda_sm20_dsqrt_rn_f64_mediumpath_v1:
[----:B------:R-:W-:Y:S01]  /*5550*/  ISETP.GE.U32.AND P0, PT, R24, -0x3400000, PT ;  /* 0xfcc000001800780c */ /* 0x000fe20003f06070 */
[----:B------:R-:W-:Y:S01]  /*5560*/  BSSY B1, `(.L_x_217) ;  /* 0x0000024000017945 */ /* 0x000fe20003800000 */
[----:B------:R-:W-:-:S11]  /*5570*/  MOV R21, R35 ;  /* 0x0000002300157202 */ /* 0x000fd60000000f00 */
        /* <DEDUP_REMOVED lines=9> */
.L_x_218:
[----:B------:R-:W0:-:S14]  /*5610*/  DSETP.NE.AND P0, PT, R26, RZ, PT ;  /* 0x000000ff1a00722a */ /* 0x000e1c0003f05000 */
[----:B0-----:R-:W-:Y:S05]  /*5620*/  @!P0 BRA `(.L_x_220) ;  /* 0x0000016000008947 */ /* 0x001fea0003800000 */
[----:B------:R-:W-:-:S13]  /*5630*/  ISETP.GE.AND P0, PT, R27, RZ, PT ;  /* 0x000000ff1b00720c */ /* 0x000fda0003f06270 */
[----:B------:R-:W-:Y:S01]  /*5640*/  @!P0 MOV R16, 0x0 ;  /* 0x0000000000108802 */ /* 0x000fe20000000f00 */
[----:B------:R-:W-:Y:S01]  /*5650*/  @!P0 IMAD.MOV.U32 R17, RZ, RZ, -0x80000 ;  /* 0xfff80000ff118424 */ /* 0x000fe200078e00ff */
[----:B------:R-:W-:Y:S05]  /*5660*/  @!P0 BRA `(.L_x_219) ;  /* 0x0000013000008947 */ /* 0x000fea0003800000 */
[----:B------:R-:W-:-:S13]  /*5670*/  ISETP.GT.AND P0, PT, R27, 0x7fefffff, PT ;  /* 0x7fefffff1b00780c */ /* 0x000fda0003f04270 */
[----:B------:R-:W-:Y:S05]  /*5680*/  @P0 BRA `(.L_x_220) ;  /* 0x0000010000000947 */ /* 0x000fea0003800000 */
[----:B------:R-:W0:Y:S01]  /*5690*/  DMUL R26, R26, 8.11296384146066816958e+31 ;  /* 0x469000001a1a7828 */ /* 0x000e220000000000 */
[----:B------:R-:W-:Y:S01]  /*56a0*/  MOV R24, RZ ;  /* 0x000000ff00187202 */ /* 0x000fe20000000f00 */
[----:B------:R-:W-:Y:S01]  /*56b0*/  IMAD.MOV.U32 R16, RZ, RZ, 0x0 ;  /* 0x00000000ff107424 */ /* 0x000fe200078e00ff */
[----:B------:R-:W-:-:S03]  /*56c0*/  MOV R17, 0x3fd80000 ;  /* 0x3fd8000000117802 */ /* 0x000fc60000000f00 */
        /* <DEDUP_REMOVED lines=12> */
.L_x_220:
[----:B------:R0:W1:-:S06]  /*5790*/  DADD R16, R26, R26 ;  /* 0x000000001a107229 */ /* 0x00004c000000001a */
.L_x_219:
[----:B------:R-:W-:Y:S05]  /*57a0*/  BSYNC B1 ;  /* 0x0000000000017941 */ /* 0x000fea0003800000 */
.L_x_217:
[----:B------:R-:W-:-:S04]  /*57b0*/  IMAD.MOV.U32 R19, RZ, RZ, 0x0 ;  /* 0x00000000ff137424 */ /* 0x000fc800078e00ff */
[----:B------:R-:W-:Y:S05]  /*57c0*/  RET.REL.NODEC R18 `(_ZN2at6native54_GLOBAL__N__3a6f1fcb_21_DistributionNormal_cu_0c5b6e8543distribution_elementwise_grid_stride_kernelIfLi4EZNS0_9templates4cuda20normal_and_transformIffPNS_17CUDAGeneratorImplEZZZNS4_13normal_kernelIS7_EEvRKNS_10TensorBaseEddT_ENKUlvE_clEvENKUlvE0_clEvEUlfE_EEvRNS_18TensorIteratorBaseET1_T2_EUlP24curandStatePhilox4_32_10E_ZNS1_27distribution_nullary_kernelIff7double2S7_SM_SF_EEvSH_SJ_RKT3_T4_EUlifE0_EEvlNS_15PhiloxCudaStateESI_SJ_) ;  /* 0xffffa83012007950 */ /* 0x000fea0003c3ffff */
.L_x_221:
        /* <DEDUP_REMOVED lines=11> */
.L_x_331:


//--------------------- .text._ZN2at6native54_GLOBAL__N__3a6f1fcb_21_DistributionNormal_cu_0c5b6e8543distribution_elementwise_grid_stride_kernelIfLi4EZNS0_9templates4cuda20normal_and_transformIffPNS_17CUDAGeneratorImplEZZZNS4_13normal_kernelIS7_EEvRKNS_10TensorBaseEddT_ENKUlvE_clEvENKUlvE0_clEvEUlfE_EEvRNS_18TensorIteratorBaseET1_T2_EUlP24curandStatePhilox4_32_10E_ZNS1_27distribution_nullary_kernelIff7double2S7_SM_SF_EEvSH_SJ_RKT3_T4_EUlifE_EEvlNS_15PhiloxCudaStateESI_SJ_ --------------------------
	.section	.text._ZN2at6native54_GLOBAL__N__3a6f1fcb_21_DistributionNormal_cu_0c5b6e8543distribution_elementwise_grid_stride_kernelIfLi4EZNS0_9templates4cuda20normal_and_transformIffPNS_17CUDAGeneratorImplEZZZNS4_13normal_kernelIS7_EEvRKNS_10TensorBaseEddT_ENKUlvE_clEvENKUlvE0_clEvEUlfE_EEvRNS_18TensorIteratorBaseET1_T2_EUlP24curandStatePhilox4_32_10E_ZNS1_27distribution_nullary_kernelIff7double2S7_SM_SF_EEvSH_SJ_RKT3_T4_EUlifE_EEvlNS_15PhiloxCudaStateESI_SJ_,"ax",@progbits
	.sectioninfo	@"SHI_REGISTERS=56"
	.align	128
.text._ZN2at6native54_GLOBAL__N__3a6f1fcb_21_DistributionNormal_cu_0c5b6e8543distribution_elementwise_grid_stride_kernelIfLi4EZNS0_9templates4cuda20normal_and_transformIffPNS_17CUDAGeneratorImplEZZZNS4_13normal_kernelIS7_EEvRKNS_10TensorBaseEddT_ENKUlvE_clEvENKUlvE0_clEvEUlfE_EEvRNS_18TensorIteratorBaseET1_T2_EUlP24curandStatePhilox4_32_10E_ZNS1_27distribution_nullary_kernelIff7double2S7_SM_SF_EEvSH_SJ_RKT3_T4_EUlifE_EEvlNS_15PhiloxCudaStateESI_SJ_:
        .type           _ZN2at6native54_GLOBAL__N__3a6f1fcb_21_DistributionNormal_cu_0c5b6e8543distribution_elementwise_grid_stride_kernelIfLi4EZNS0_9templates4cuda20normal_and_transformIffPNS_17CUDAGeneratorImplEZZZNS4_13normal_kernelIS7_EEvRKNS_10TensorBaseEddT_ENKUlvE_clEvENKUlvE0_clEvEUlfE_EEvRNS_18TensorIteratorBaseET1_T2_EUlP24curandStatePhilox4_32_10E_ZNS1_27distribution_nullary_kernelIff7double2S7_SM_SF_EEvSH_SJ_RKT3_T4_EUlifE_EEvlNS_15PhiloxCudaStateESI_SJ_,@function
        .size           _ZN2at6native54_GLOBAL__N__3a6f1fcb_21_DistributionNormal_cu_0c5b6e8543distribution_elementwise_grid_stride_kernelIfLi4EZNS0_9templates4cuda20normal_and_transformIffPNS_17CUDAGeneratorImplEZZZNS4_13normal_kernelIS7_EEvRKNS_10TensorBaseEddT_ENKUlvE_clEvENKUlvE0_clEvEUlfE_EEvRNS_18TensorIteratorBaseET1_T2_EUlP24curandStatePhilox4_32_10E_ZNS1_27distribution_nullary_kernelIff7double2S7_SM_SF_EEvSH_SJ_RKT3_T4_EUlifE_EEvlNS_15PhiloxCudaStateESI_SJ_,(.L_x_334 - _ZN2at6native54_GLOBAL__N__3a6f1fcb_21_DistributionNormal_cu_0c5b6e8543distribution_elementwise_grid_stride_kernelIfLi4EZNS0_9templates4cuda20normal_and_transformIffPNS_17CUDAGeneratorImplEZZZNS4_13normal_kernelIS7_EEvRKNS_10TensorBaseEddT_ENKUlvE_clEvENKUlvE0_clEvEUlfE_EEvRNS_18TensorIteratorBaseET1_T2_EUlP24curandStatePhilox4_32_10E_ZNS1_27distribution_nullary_kernelIff7double2S7_SM_SF_EEvSH_SJ_RKT3_T4_EUlifE_EEvlNS_15PhiloxCudaStateESI_SJ_)
        .other          _ZN2at6native54_GLOBAL__N__3a6f1fcb_21_DistributionNormal_cu_0c5b6e8543distribution_elementwise_grid_stride_kernelIfLi4EZNS0_9templates4cuda20normal_and_transformIffPNS_17CUDAGeneratorImplEZZZNS4_13normal_kernelIS7_EEvRKNS_10TensorBaseEddT_ENKUlvE_clEvENKUlvE0_clEvEUlfE_EEvRNS_18TensorIteratorBaseET1_T2_EUlP24curandStatePhilox4_32_10E_ZNS1_27distribution_nullary_kernelIff7double2S7_SM_SF_EEvSH_SJ_RKT3_T4_EUlifE_EEvlNS_15PhiloxCudaStateESI_SJ_,@"STO_CUDA_ENTRY STV_DEFAULT"
_ZN2at6native54_GLOBAL__N__3a6f1fcb_21_DistributionNormal_cu_0c5b6e8543distribution_elementwise_grid_stride_kernelIfLi4EZNS0_9templates4cuda20normal_and_transformIffPNS_17CUDAGeneratorImplEZZZNS4_13normal_kernelIS7_EEvRKNS_10TensorBaseEddT_ENKUlvE_clEvENKUlvE0_clEvEUlfE_EEvRNS_18TensorIteratorBaseET1_T2_EUlP24curandStatePhilox4_32_10E_ZNS1_27distribution_nullary_kernelIff7double2S7_SM_SF_EEvSH_SJ_RKT3_T4_EUlifE_EEvlNS_15PhiloxCudaStateESI_SJ_:
        /* <DEDUP_REMOVED lines=86> */
[----:B------:R-:W-:Y:S05]  /*0560*/  CALL.REL.NOINC `($__internal_16_$__cuda_sm20_div_s64) ;  /* 0x000015b000007944 */ /* 0x000fea0003c00000 */
[----:B------:R-:W-:Y:S02]  /*0570*/  IMAD.MOV.U32 R22, RZ, RZ, R21 ;  /* 0x000000ffff167224 */ /* 0x000fe400078e0015 */
[----:B------:R-:W-:Y:S01]  /*0580*/  IMAD.MOV.U32 R23, RZ, RZ, R24 ;  /* 0x000000ffff177224 */ /* 0x000fe200078e0018 */
[----:B------:R-:W-:Y:S05]  /*0590*/  BRA `(.L_x_223) ;  /* 0x0000016000007947 */ /* 0x000fea0003800000 */
.L_x_222:
        /* <DEDUP_REMOVED lines=22> */
.L_x_223:
        /* <DEDUP_REMOVED lines=11> */
[----:B------:R-:W-:Y:S01]  /*07b0*/  SHF.L.U64.HI R44, R22, 0x2, R21 ;  /* 0x00000002162c7819 */ /* 0x000fe20000010215 */
[----:B------:R-:W-:Y:S01]  /*07c0*/  IMAD R21, R18, -0x326172a9, RZ ;  /* 0xcd9e8d5712157824 */ /* 0x000fe200078e02ff */
[----:B------:R-:W-:Y:S02]  /*07d0*/  IADD3 R18, R14, -0x700cb87f, RZ ;  /* 0x8ff347810e127810 */ /* 0x000fe40007ffe0ff */
[----:B------:R-:W-:-:S13]  /*07e0*/  ISETP.GE.AND.EX P0, PT, R9, R44, PT, P0 ;  /* 0x0000002c0900720c */ /* 0x000fda0003f06300 */
[----:B------:R-:W-:Y:S05]  /*07f0*/  @P0 EXIT ;  /* 0x000000000000094d */ /* 0x000fea0003800000 */
[----:B------:R-:W-:Y:S01]  /*0800*/  IMAD R19, R19, -0x2daee0ad, RZ ;  /* 0xd2511f5313137824 */ /* 0x000fe200078e02ff */
[----:B------:R-:W-:Y:S01]  /*0810*/  IADD3 R46, R15, -0x695add53, RZ ;  /* 0x96a522ad0f2e7810 */ /* 0x000fe20007ffe0ff */
[----:B------:R-:W-:Y:S01]  /*0820*/  IMAD.WIDE.U32 R26, R20, -0x326172a9, RZ ;  /* 0xcd9e8d57141a7825 */ /* 0x000fe200078e00ff */
[----:B------:R-:W-:Y:S02]  /*0830*/  LOP3.LUT R21, R21, R18, RZ, 0x3c, !PT ;  /* 0x0000001215157212 */ /* 0x000fe400078e3cff */
[----:B------:R-:W-:Y:S01]  /*0840*/  LOP3.LUT R19, R19, R46, RZ, 0x3c, !PT ;  /* 0x0000002e13137212 */ /* 0x000fe200078e3cff */
[----:B------:R-:W-:Y:S01]  /*0850*/  IMAD.HI.U32 R20, R13, -0x2daee0ad, RZ ;  /* 0xd2511f530d147827 */ /* 0x000fe200078e00ff */
[----:B------:R-:W-:Y:S02]  /*0860*/  LOP3.LUT R18, R21, R27, RZ, 0x3c, !PT ;  /* 0x0000001b15127212 */ /* 0x000fe400078e3cff */
[----:B------:R-:W-:Y:S01]  /*0870*/  SHF.R.U32.HI R47, RZ, 0x2, R17 ;  /* 0x00000002ff2f7819 */ /* 0x000fe20000011611 */
[----:B------:R-:W-:Y:S01]  /*0880*/  IMAD.MOV.U32 R50, RZ, RZ, c[0x0][0x194] ;  /* 0x00006500ff327624 */ /* 0x000fe200078e00ff */
[----:B------:R-:W-:-:S02]  /*0890*/  LOP3.LUT R19, R19, R20, RZ, 0x3c, !PT ;  /* 0x0000001413137212 */ /* 0x000fc400078e3cff */
[----:B------:R-:W-:Y:S01]  /*08a0*/  SHF.R.U64 R48, R16, 0x2, R17 ;  /* 0x0000000210307819 */ /* 0x000fe20000001211 */
[----:B------:R-:W-:Y:S01]  /*08b0*/  FADD.FTZ R50, R50, +QNAN ;  /* 0x7fc0000032327421 */ /* 0x000fe20000010000 */
[----:B------:R-:W-:Y:S02]  /*08c0*/  LOP3.LUT R49, R16, 0x3, RZ, 0xc0, !PT ;  /* 0x0000000310317812 */ /* 0x000fe400078ec0ff */
.L_x_237:
        /* <DEDUP_REMOVED lines=13> */
.L_x_225:
[----:B------:R-:W-:Y:S05]  /*09a0*/  BSYNC B0 ;  /* 0x0000000000007941 */ /* 0x000fea0003800000 */
.L_x_224:
        /* <DEDUP_REMOVED lines=65> */
[----:B------:R-:W-:Y:S02]  /*0dc0*/  IMAD.MOV.U32 R25, RZ, RZ, R18 ;  /* 0x000000ffff197224 */ /* 0x000fe400078e0012 */
[----:B------:R-:W-:Y:S02]  /*0dd0*/  IMAD.MOV.U32 R22, RZ, RZ, R26 ;  /* 0x000000ffff167224 */ /* 0x000fe400078e001a */
[----:B------:R-:W-:Y:S02]  /*0de0*/  IMAD.MOV.U32 R21, RZ, RZ, R19 ;  /* 0x000000ffff157224 */ /* 0x000fe400078e0013 */
[----:B------:R-:W-:Y:S01]  /*0df0*/  IMAD.MOV.U32 R20, RZ, RZ, R23 ;  /* 0x000000ffff147224 */ /* 0x000fe200078e0017 */
[----:B------:R-:W-:Y:S05]  /*0e00*/  BRA `(.L_x_226) ;  /* 0x0000004000007947 */ /* 0x000fea0003800000 */
.L_x_227:
[----:B------:R-:W-:Y:S01]  /*0e10*/  MOV R25, R19 ;  /* 0x0000001300197202 */ /* 0x000fe20000000f00 */
[----:B------:R-:W-:Y:S02]  /*0e20*/  IMAD.MOV.U32 R22, RZ, RZ, R23 ;  /* 0x000000ffff167224 */ /* 0x000fe400078e0017 */
[----:B------:R-:W-:-:S02]  /*0e30*/  IMAD.MOV.U32 R21, RZ, RZ, R51 ;  /* 0x000000ffff157224 */ /* 0x000fc400078e0033 */
[----:B------:R-:W-:-:S04]  /*0e40*/  IMAD.MOV.U32 R20, RZ, RZ, R16 ;  /* 0x000000ffff147224 */ /* 0x000fc800078e0010 */
.L_x_226:
[----:B------:R-:W-:Y:S01]  /*0e50*/  IMAD.WIDE.U32 R18, R20, 0x200000, RZ ;  /* 0x0020000014127825 */ /* 0x000fe200078e00ff */
[----:B------:R-:W-:Y:S03]  /*0e60*/  BSSY B0, `(.L_x_228) ;  /* 0x0000057000007945 */ /* 0x000fe60003800000 */
[----:B------:R-:W-:Y:S01]  /*0e70*/  IMAD.MOV.U32 R36, RZ, RZ, 0x0 ;  /* 0x00000000ff247424 */ /* 0x000fe200078e00ff */
[----:B------:R-:W-:Y:S01]  /*0e80*/  LOP3.LUT R20, R18, R21, RZ, 0x3c, !PT ;  /* 0x0000001512147212 */ /* 0x000fe200078e3cff */
[----:B------:R-:W-:Y:S02]  /*0e90*/  IMAD.MOV.U32 R21, RZ, RZ, R19 ;  /* 0x000000ffff157224 */ /* 0x000fe400078e0013 */
        /* <DEDUP_REMOVED lines=13> */
[----:B------:R-:W-:Y:S01]  /*0f70*/  IMAD.MOV.U32 R30, RZ, RZ, R36 ;  /* 0x000000ffff1e7224 */ /* 0x000fe200078e0024 */
[----:B------:R-:W-:Y:S01]  /*0f80*/  MOV R42, R36 ;  /* 0x00000024002a7202 */ /* 0x000fe20000000f00 */
[----:B------:R-:W-:Y:S02]  /*0f90*/  IMAD.MOV.U32 R31, RZ, RZ, R37 ;  /* 0x000000ffff1f7224 */ /* 0x000fe400078e0025 */
[----:B------:R-:W-:Y:S02]  /*0fa0*/  IMAD.MOV.U32 R36, RZ, RZ, -0x3ff ;  /* 0xfffffc01ff247424 */ /* 0x000fe400078e00ff */
[----:B------:R-:W0:-:S06]  /*0fb0*/  @P1 DMUL R18, RZ, R18 ;  /* 0x00000012ff121228 */ /* 0x000e0c0000000000 */
        /* <DEDUP_REMOVED lines=65> */
.L_x_229:
[----:B------:R-:W-:Y:S05]  /*13d0*/  BSYNC B0 ;  /* 0x0000000000007941 */ /* 0x000fea0003800000 */
.L_x_228:
        /* <DEDUP_REMOVED lines=34> */
[----:B------:R-:W-:Y:S01]  /*1600*/  @!P0 IMAD.MOV.U32 R35, RZ, RZ, R25 ;  /* 0x000000ffff238224 */ /* 0x000fe200078e0019 */
[----:B------:R-:W-:Y:S01]  /*1610*/  @!P0 MOV R25, R21 ;  /* 0x0000001500198202 */ /* 0x000fe20000000f00 */
[----:B------:R-:W-:Y:S01]  /*1620*/  @!P0 IMAD.MOV.U32 R24, RZ, RZ, R20 ;  /* 0x000000ffff188224 */ /* 0x000fe200078e0014 */
[----:B------:R-:W-:Y:S02]  /*1630*/  ISETP.GE.U32.AND P0, PT, R26, 0x7ca00000, PT ;  /* 0x7ca000001a00780c */ /* 0x000fe40003f06070 */
[----:B0-----:R-:W0:Y:S01]  /*1640*/  DMUL R32, R28, R22 ;  /* 0x000000161c207228 */ /* 0x001e220000000000 */
[----:B------:R-:W-:-:S02]  /*1650*/  @P1 LOP3.LUT R39, R35, 0x80000000, RZ, 0x3c, !PT ;  /* 0x8000000023271812 */ /* 0x000fc400078e3cff */
[----:B------:R-:W-:Y:S01]  /*1660*/  @P1 LOP3.LUT R21, R25, 0x80000000, RZ, 0x3c, !PT ;  /* 0x8000000019151812 */ /* 0x000fe200078e3cff */
[----:B------:R-:W-:Y:S01]  /*1670*/  IMAD.MOV.U32 R36, RZ, RZ, R22 ;  /* 0x000000ffff247224 */ /* 0x000fe200078e0016 */
[----:B------:R-:W-:Y:S01]  /*1680*/  IADD3 R37, R23, -0x100000, RZ ;  /* 0xfff0000017257810 */ /* 0x000fe20007ffe0ff */
[----:B0-----:R-:W0:Y:S01]  /*1690*/  DFMA R30, R32, -R32, R28 ;  /* 0x80000020201e722b */ /* 0x001e22000000001c */
[----:B------:R-:W-:Y:S02]  /*16a0*/  @P1 IMAD.MOV.U32 R35, RZ, RZ, R39 ;  /* 0x000000ffff231224 */ /* 0x000fe400078e0027 */
[----:B------:R-:W-:Y:S01]  /*16b0*/  @P1 IMAD.MOV.U32 R25, RZ, RZ, R21 ;  /* 0x000000ffff191224 */ /* 0x000fe200078e0015 */
[----:B------:R1:W2:-:S04]  /*16c0*/  @!P2 DMUL R34, RZ, R18 ;  /* 0x00000012ff22a228 */ /* 0x0002880000000000 */
[----:B0-----:R1:W0:Y:S01]  /*16d0*/  DFMA R18, R30, R36, R32 ;  /* 0x000000241e12722b */ /* 0x0012220000000020 */
[----:B------:R-:W-:Y:S05]  /*16e0*/  @!P0 BRA `(.L_x_231) ;  /* 0x0000002000008947 */ /* 0x000fea0003800000 */
[----:B--2---:R-:W-:-:S05]  /*16f0*/  MOV R20, 0x1710 ;  /* 0x0000171000147802 */ /* 0x004fca0000000f00 */
[----:B01----:R-:W-:Y:S05]  /*1700*/  CALL.REL.NOINC `($__internal_17_$__cuda_sm20_dsqrt_rn_f64_mediumpath_v1) ;  /* 0x000008b000007944 */ /* 0x003fea0003c00000 */
.L_x_231:
[----:B--2---:R-:W-:Y:S05]  /*1710*/  BSYNC B0 ;  /* 0x0000000000007941 */ /* 0x004fea0003800000 */
.L_x_230:
        /* <DEDUP_REMOVED lines=15> */
[----:B------:R-:W-:Y:S02]  /*1810*/  IMAD R23, R8, c[0x0][0x190], RZ ;  /* 0x0000640008177a24 */ /* 0x000fe400078e02ff */
[----:B------:R-:W-:-:S03]  /*1820*/  IMAD.MOV.U32 R25, RZ, RZ, c[0x0][0x198] ;  /* 0x00006600ff197624 */ /* 0x000fc600078e00ff */
[----:B------:R-:W-:-:S04]  /*1830*/  IADD3 R22, P2, R23, c[0x0][0x188], RZ ;  /* 0x0000620017167a10 */ /* 0x000fc80007f5e0ff */
[----:B------:R-:W-:-:S04]  /*1840*/  LEA.HI.X.SX32 R23, R23, c[0x0][0x18c], 0x1, P2 ;  /* 0x0000630017177a11 */ /* 0x000fc800010f0eff */
[----:B0-----:R-:W-:-:S04]  /*1850*/  @!P0 FMUL R24, R24, 1.175494350822287508e-38 ;  /* 0x0080000018188820 */ /* 0x001fc80000400000 */
[----:B------:R-:W-:-:S05]  /*1860*/  FFMA.FTZ R25, R24, R25, c[0x0][0x194] ;  /* 0x0000650018197623 */ /* 0x000fca0000010019 */
[----:B------:R0:W-:Y:S02]  /*1870*/  STG.E [R22.64], R25 ;  /* 0x0000001916007986 */ /* 0x0001e4000c101908 */
.L_x_233:
[----:B012---:R-:W-:Y:S05]  /*1880*/  BSYNC B0 ;  /* 0x0000000000007941 */ /* 0x007fea0003800000 */
.L_x_232:
[----:B------:R-:W-:Y:S01]  /*1890*/  BSSY B0, `(.L_x_234) ;  /* 0x000000b000007945 */ /* 0x000fe20003800000 */
[----:B------:R-:W-:Y:S05]  /*18a0*/  @P1 BRA `(.L_x_235) ;  /* 0x0000009000001947 */ /* 0x000fea0003800000 */
[----:B------:R-:W0:Y:S01]  /*18b0*/  F2F.F32.F64 R22, R20 ;  /* 0x0000001400167310 */ /* 0x000e220000301000 */
        /* <DEDUP_REMOVED lines=8> */
.L_x_235:
[----:B------:R-:W-:Y:S05]  /*1940*/  BSYNC B0 ;  /* 0x0000000000007941 */ /* 0x000fea0003800000 */
.L_x_234:
        /* <DEDUP_REMOVED lines=16> */
[----:B------:R-:W-:-:S03]  /*1a50*/  @!P1 IADD3 R22, P3, R18, c[0x0][0x188], RZ ;  /* 0x0000620012169a10 */ /* 0x000fc60007f7e0ff */
[----:B------:R0:W-:Y:S01]  /*1a60*/  @!P0 STG.E [R20.64], R50 ;  /* 0x0000003214008986 */ /* 0x0001e2000c101908 */
[----:B------:R-:W-:Y:S02]  /*1a70*/  LEA R8, P0, R27, R8, 0x2 ;  /* 0x000000081b087211 */ /* 0x000fe400078010ff */
[----:B------:R-:W-:Y:S01]  /*1a80*/  @!P1 LEA.HI.X.SX32 R23, R18, c[0x0][0x18c], 0x1, P3 ;  /* 0x0000630012179a11 */ /* 0x000fe200018f0eff */
[----:B------:R-:W-:Y:S02]  /*1a90*/  IMAD.MOV.U32 R18, RZ, RZ, R51 ;  /* 0x000000ffff127224 */ /* 0x000fe400078e0033 */
[----:B------:R-:W-:Y:S01]  /*1aa0*/  IMAD.X R9, RZ, RZ, R9, P0 ;  /* 0x000000ffff097224 */ /* 0x000fe200000e0609 */
[----:B------:R-:W-:Y:S01]  /*1ab0*/  ISETP.GE.U32.AND P0, PT, R8, R45, PT ;  /* 0x0000002d0800720c */ /* 0x000fe20003f06070 */
[----:B------:R0:W-:Y:S04]  /*1ac0*/  @!P1 STG.E [R22.64], R50 ;  /* 0x0000003216009986 */ /* 0x0001e8000c101908 */
[----:B------:R-:W-:Y:S01]  /*1ad0*/  BAR.SYNC.DEFER_BLOCKING 0x0 ;  /* 0x0000000000007b1d */ /* 0x000fe20000010000 */
[----:B------:R-:W-:-:S13]  /*1ae0*/  ISETP.GE.AND.EX P0, PT, R9, R44, PT, P0 ;  /* 0x0000002c0900720c */ /* 0x000fda0003f06300 */
[----:B0-----:R-:W-:Y:S01]  /*1af0*/  @P0 CALL.REL.NOINC `(.L_x_236) ;  /* 0x0000001000000944 */ /* 0x001fe20003c00000 */
[----:B------:R-:W-:Y:S05]  /*1b00*/  BRA `(.L_x_237) ;  /* 0xffffedc000007947 */ /* 0x000fea000383ffff */
.L_x_236:
[----:B------:R-:W-:Y:S05]  /*1b10*/  EXIT ;  /* 0x000000000000794d */ /* 0x000fea0003800000 */
        .weak           $__internal_16_$__cuda_sm20_div_s64
        .type           $__internal_16_$__cuda_sm20_div_s64,@function
        .size           $__internal_16_$__cuda_sm20_div_s64,($__internal_17_$__cuda_sm20_dsqrt_rn_f64_mediumpath_v1 - $__internal_16_$__cuda_sm20_div_s64)
$__internal_16_$__cuda_sm20_div_s64:
        /* <DEDUP_REMOVED lines=32> */
[----:B------:R-:W-:Y:S01]  /*1d20*/  IMAD.X R28, RZ, RZ, ~UR7, P4 ;  /* 0x80000007ff1c7e24 */ /* 0x000fe2000a0e06ff */
[----:B------:R-:W-:Y:S01]  /*1d30*/  IADD3.X R21, R24, R21, RZ, P0, !PT ;  /* 0x0000001518157210 */ /* 0x000fe200007fe4ff */
[----:B------:R-:W-:-:S03]  /*1d40*/  IMAD.HI.U32 R24, R23, R26, RZ ;  /* 0x0000001a17187227 */ /* 0x000fc600078e00ff */
        /* <DEDUP_REMOVED lines=38> */
[----:B------:R-:W-:Y:S06]  /*1fb0*/  RET.REL.NODEC R22 `(_ZN2at6native54_GLOBAL__N__3a6f1fcb_21_DistributionNormal_cu_0c5b6e8543distribution_elementwise_grid_stride_kernelIfLi4EZNS0_9templates4cuda20normal_and_transformIffPNS_17CUDAGeneratorImplEZZZNS4_13normal_kernelIS7_EEvRKNS_10TensorBaseEddT_ENKUlvE_clEvENKUlvE0_clEvEUlfE_EEvRNS_18TensorIteratorBaseET1_T2_EUlP24curandStatePhilox4_32_10E_ZNS1_27distribution_nullary_kernelIff7double2S7_SM_SF_EEvSH_SJ_RKT3_T4_EUlifE_EEvlNS_15PhiloxCudaStateESI_SJ_) ;  /* 0xffffe04016007950 */ /* 0x000fec0003c3ffff */
        .weak           $__internal_17_$__cuda_sm20_dsqrt_rn_f64_mediumpath_v1
        .type           $__internal_17_$__cuda_sm20_dsqrt_rn_f64_mediumpath_v1,@function
        .size           $__internal_17_$__cuda_sm20_dsqrt_rn_f64_mediumpath_v1,(.L_x_334 - $__internal_17_$__cuda_sm20_dsqrt_rn_f64_mediumpath_v1)
$__internal_17_$__cuda_sm20_dsqrt_rn_f64_mediumpath_v1:
        /* <DEDUP_REMOVED lines=12> */
.L_x_239:
        /* <DEDUP_REMOVED lines=24> */
.L_x_241:
[----:B------:R0:W1:-:S06]  /*2200*/  DADD R18, R28, R28 ;  /* 0x000000001c127229 */ /* 0x00004c000000001c */
.L_x_240:
[----:B------:R-:W-:Y:S05]  /*2210*/  BSYNC B1 ;  /* 0x0000000000017941 */ /* 0x000fea0003800000 */
.L_x_238:
[----:B------:R-:W-:-:S04]  /*2220*/  IMAD.MOV.U32 R21, RZ, RZ, 0x0 ;  /* 0x00000000ff157424 */ /* 0x000fc800078e00ff */
[----:B------:R-:W-:Y:S05]  /*2230*/  RET.REL.NODEC R20 `(_ZN2at6native54_GLOBAL__N__3a6f1fcb_21_DistributionNormal_cu_0c5b6e8543distribution_elementwise_grid_stride_kernelIfLi4EZNS0_9templates4cuda20normal_and_transformIffPNS_17CUDAGeneratorImplEZZZNS4_13normal_kernelIS7_EEvRKNS_10TensorBaseEddT_ENKUlvE_clEvENKUlvE0_clEvEUlfE_EEvRNS_18TensorIteratorBaseET1_T2_EUlP24curandStatePhilox4_32_10E_ZNS1_27distribution_nullary_kernelIff7double2S7_SM_SF_EEvSH_SJ_RKT3_T4_EUlifE_EEvlNS_15PhiloxCudaStateESI_SJ_) ;  /* 0xffffddc014007950 */ /* 0x000fea0003c3ffff */
.L_x_242:
        /* <DEDUP_REMOVED lines=12> */
.L_x_334:


//--------------------- .text._ZN2at6native54_GLOBAL__N__3a6f1fcb_21_DistributionNormal_cu_0c5b6e8543distribution_elementwise_grid_stride_kernelIdLi2EZNS0_9templates4cuda20normal_and_transformIddPNS_17CUDAGeneratorImplEZZZNS4_13normal_kernelIS7_EEvRKNS_10TensorBaseEddT_ENKUlvE_clEvENKUlvE_clEvEUldE_EEvRNS_18TensorIteratorBaseET1_T2_EUlP24curandStatePhilox4_32_10E0_ZNS1_27distribution_nullary_kernelIdd6float4S7_SM_SF_EEvSH_SJ_RKT3_T4_EUlidE0_EEvlNS_15PhiloxCudaStateESI_SJ_ --------------------------
	.section	.text._ZN2at6native54_GLOBAL__N__3a6f1fcb_21_DistributionNormal_cu_0c5b6e8543distribution_elementwise_grid_stride_kernelIdLi2EZNS0_9templates4cuda20normal_and_transformIddPNS_17CUDAGeneratorImplEZZZNS4_13normal_kernelIS7_EEvRKNS_10TensorBaseEddT_ENKUlvE_clEvENKUlvE_clEvEUldE_EEvRNS_18TensorIteratorBaseET1_T2_EUlP24curandStatePhilox4_32_10E0_ZNS1_27distribution_nullary_kernelIdd6float4S7_SM_SF_EEvSH_SJ_RKT3_T4_EUlidE0_EEvlNS_15PhiloxCudaStateESI_SJ_,"ax",@progbits
	.sectioninfo	@"SHI_REGISTERS=38"
	.align	128
.text._ZN2at6native54_GLOBAL__N__3a6f1fcb_21_DistributionNormal_cu_0c5b6e8543distribution_elementwise_grid_stride_kernelIdLi2EZNS0_9templates4cuda20normal_and_transformIddPNS_17CUDAGeneratorImplEZZZNS4_13normal_kernelIS7_EEvRKNS_10TensorBaseEddT_ENKUlvE_clEvENKUlvE_clEvEUldE_EEvRNS_18TensorIteratorBaseET1_T2_EUlP24curandStatePhilox4_32_10E0_ZNS1_27distribution_nullary_kernelIdd6float4S7_SM_SF_EEvSH_SJ_RKT3_T4_EUlidE0_EEvlNS_15PhiloxCudaStateESI_SJ_:
        .type           _ZN2at6native54_GLOBAL__N__3a6f1fcb_21_DistributionNormal_cu_0c5b6e8543distribution_elementwise_grid_stride_kernelIdLi2EZNS0_9templates4cuda20normal_and_transformIddPNS_17CUDAGeneratorImplEZZZNS4_13normal_kernelIS7_EEvRKNS_10TensorBaseEddT_ENKUlvE_clEvENKUlvE_clEvEUldE_EEvRNS_18TensorIteratorBaseET1_T2_EUlP24curandStatePhilox4_32_10E0_ZNS1_27distribution_nullary_kernelIdd6float4S7_SM_SF_EEvSH_SJ_RKT3_T4_EUlidE0_EEvlNS_15PhiloxCudaStateESI_SJ_,@function
        .size           _ZN2at6native54_GLOBAL__N__3a6f1fcb_21_DistributionNormal_cu_0c5b6e8543distribution_elementwise_grid_stride_kernelIdLi2EZNS0_9templates4cuda20normal_and_transformIddPNS_17CUDAGeneratorImplEZZZNS4_13normal_kernelIS7_EEvRKNS_10TensorBaseEddT_ENKUlvE_clEvENKUlvE_clEvEUldE_EEvRNS_18TensorIteratorBaseET1_T2_EUlP24curandStatePhilox4_32_10E0_ZNS1_27distribution_nullary_kernelIdd6float4S7_SM_SF_EEvSH_SJ_RKT3_T4_EUlidE0_EEvlNS_15PhiloxCudaStateESI_SJ_,(.L_x_337 - _ZN2at6native54_GLOBAL__N__3a6f1fcb_21_DistributionNormal_cu_0c5b6e8543distribution_elementwise_grid_stride_kernelIdLi2EZNS0_9templates4cuda20normal_and_transformIddPNS_17CUDAGeneratorImplEZZZNS4_13normal_kernelIS7_EEvRKNS_10TensorBaseEddT_ENKUlvE_clEvENKUlvE_clEvEUldE_EEvRNS_18TensorIteratorBaseET1_T2_EUlP24curandStatePhilox4_32_10E0_ZNS1_27distribution_nullary_kernelIdd6float4S7_SM_SF_EEvSH_SJ_RKT3_T4_EUlidE0_EEvlNS_15PhiloxCudaStateESI_SJ_)
        .other          _ZN2at6native54_GLOBAL__N__3a6f1fcb_21_DistributionNormal_cu_0c5b6e8543distribution_elementwise_grid_stride_kernelIdLi2EZNS0_9templates4cuda20normal_and_transformIddPNS_17CUDAGeneratorImplEZZZNS4_13normal_kernelIS7_EEvRKNS_10TensorBaseEddT_ENKUlvE_clEvENKUlvE_clEvEUldE_EEvRNS_18TensorIteratorBaseET1_T2_EUlP24curandStatePhilox4_32_10E0_ZNS1_27distribution_nullary_kernelIdd6float4S7_SM_SF_EEvSH_SJ_RKT3_T4_EUlidE0_EEvlNS_15PhiloxCudaStateESI_SJ_,@"STO_CUDA_ENTRY STV_DEFAULT"
_ZN2at6native54_GLOBAL__N__3a6f1fcb_21_DistributionNormal_cu_0c5b6e8543distribution_elementwise_grid_stride_kernelIdLi2EZNS0_9templates4cuda20normal_and_transformIddPNS_17CUDAGeneratorImplEZZZNS4_13normal_kernelIS7_EEvRKNS_10TensorBaseEddT_ENKUlvE_clEvENKUlvE_clEvEUldE_EEvRNS_18TensorIteratorBaseET1_T2_EUlP24curandStatePhilox4_32_10E0_ZNS1_27distribution_nullary_kernelIdd6float4S7_SM_SF_EEvSH_SJ_RKT3_T4_EUlidE0_EEvlNS_15PhiloxCudaStateESI_SJ_:
[----:B------:R-:W-:Y:S02]  /*0000*/  IMAD.MOV.U32 R1, RZ, RZ, c[0x0][0x28] ;  /* 0x00000a00ff017624 */ /* 0x000fe400078e00ff */
        /* <DEDUP_REMOVED lines=9> */
[----:B------:R-:W-:Y:S01]  /*00a0*/  IMAD.MOV.U32 R17, RZ, RZ, RZ ;  /* 0x000000ffff117224 */ /* 0x000fe200078e00ff */
[----:B------:R-:W-:-:S02]  /*00b0*/  UMOV UR6, 0x1 ;  /* 0x0000000100067882 */ /* 0x000fc40000000000 */
[----:B------:R-:W-:Y:S01]  /*00c0*/  ULDC.64 UR4, c[0x0][0x160] ;  /* 0x0000580000047ab9 */ /* 0x000fe20000000a00 */
[----:B------:R-:W-:Y:S01]  /*00d0*/  @P0 IMAD.MOV.U32 R2, RZ, RZ, R26 ;  /* 0x000000ffff020224 */ /* 0x000fe200078e001a */
[----:B------:R-:W2:Y:S01]  /*00e0*/  @P0 LDG.E.64 R18, [R18.64] ;  /* 0x0000000812120981 */ /* 0x000ea2000c1e1b00 */
[----:B------:R-:W-:-:S06]  /*00f0*/  @P0 IMAD.MOV.U32 R3, RZ, RZ, R27 ;  /* 0x000000ffff030224 */ /* 0x000fcc00078e001b */
        /* <DEDUP_REMOVED lines=76> */
[----:B------:R-:W-:Y:S05]  /*05c0*/  CALL.REL.NOINC `($__internal_18_$__cuda_sm20_div_s64) ;  /* 0x0000257000007944 */ /* 0x000fea0003c00000 */
[----:B------:R-:W-:Y:S05]  /*05d0*/  BRA `(.L_x_244) ;  /* 0x0000016000007947 */ /* 0x000fea0003800000 */
.L_x_243:
        /* <DEDUP_REMOVED lines=22> */
.L_x_244:
        /* <DEDUP_REMOVED lines=15> */
[----:B------:R-:W-:Y:S02]  /*0830*/  LOP3.LUT R25, R26, 0x3, RZ, 0xc0, !PT ;  /* 0x000000031a197812 */ /* 0x000fe400078ec0ff */
.L_x_255:
[----:B------:R-:W-:Y:S01]  /*0840*/  IADD3 R0, R0, 0x1, RZ ;  /* 0x0000000100007810 */ /* 0x000fe20007ffe0ff */
[----:B------:R-:W-:Y:S03]  /*0850*/  BSSY B0, `(.L_x_245) ;  /* 0x000000c000007945 */ /* 0x000fe60003800000 */
[C---:B------:R-:W-:Y:S01]  /*0860*/  ISETP.NE.AND P0, PT, R0.reuse, RZ, PT ;  /* 0x000000ff0000720c */ /* 0x040fe20003f05270 */
[----:B------:R-:W-:-:S12]  /*0870*/  IMAD.HI.U32 R20, R0, -0x2daee0ad, RZ ;  /* 0xd2511f5300147827 */ /* 0x000fd800078e00ff */
[----:B------:R-:W-:Y:S05]  /*0880*/  @P0 BRA `(.L_x_246) ;  /* 0x0000008000000947 */ /* 0x000fea0003800000 */
[----:B------:R-:W-:-:S04]  /*0890*/  IADD3 R2, R2, 0x1, RZ ;  /* 0x0000000102027810 */ /* 0x000fc80007ffe0ff */
[----:B------:R-:W-:-:S13]  /*08a0*/  ISETP.NE.AND P0, PT, R2, RZ, PT ;  /* 0x000000ff0200720c */ /* 0x000fda0003f05270 */
[----:B------:R-:W-:Y:S02]  /*08b0*/  @!P0 IADD3 R16, R16, 0x1, RZ ;  /* 0x0000000110108810 */ /* 0x000fe40007ffe0ff */
[----:B------:R-:W-:Y:S02]  /*08c0*/  @!P0 IADD3 R21, R15, 0x1, RZ ;  /* 0x000000010f158810 */ /* 0x000fe40007ffe0ff */
[----:B------:R-:W-:Y:S02]  /*08d0*/  ISETP.NE.AND P1, PT, R16, RZ, !P0 ;  /* 0x000000ff1000720c */ /* 0x000fe40004725270 */
[----:B------:R-:W-:-:S11]  /*08e0*/  @!P0 MOV R2, RZ ;  /* 0x000000ff00028202 */ /* 0x000fd60000000f00 */
[----:B------:R-:W-:-:S04]  /*08f0*/  @P1 IMAD.MOV R21, RZ, RZ, R15 ;  /* 0x000000ffff151224 */ /* 0x000fc800078e020f */
[----:B------:R-:W-:Y:S02]  /*0900*/  @!P0 IMAD.MOV.U32 R15, RZ, RZ, R21 ;  /* 0x000000ffff0f8224 */ /* 0x000fe400078e0015 */
.L_x_246:
[----:B------:R-:W-:Y:S05]  /*0910*/  BSYNC B0 ;  /* 0x0000000000007941 */ /* 0x000fea0003800000 */
.L_x_245:
        /* <DEDUP_REMOVED lines=50> */
[----:B------:R-:W-:-:S04]  /*0c40*/  LOP3.LUT R26, R21, R26, R29, 0x96, !PT ;  /* 0x0000001a151a7212 */ /* 0x000fc800078e961d */
[----:B------:R-:W-:Y:S02]  /*0c50*/  LOP3.LUT R27, R27, R22, R14, 0x96, !PT ;  /* 0x000000161b1b7212 */ /* 0x000fe400078e960e */
[----:B------:R-:W-:Y:S01]  /*0c60*/  MOV R22, R32 ;  /* 0x0000002000167202 */ /* 0x000fe20000000f00 */
[----:B------:R-:W-:Y:S05]  /*0c70*/  @!P0 BRA `(.L_x_247) ;  /* 0x000000a000008947 */ /* 0x000fea0003800000 */
[----:B------:R-:W-:-:S13]  /*0c80*/  ISETP.NE.AND P0, PT, R25, 0x2, PT ;  /* 0x000000021900780c */ /* 0x000fda0003f05270 */
[----:B------:R-:W-:Y:S05]  /*0c90*/  @!P0 BRA `(.L_x_248) ;  /* 0x0000006000008947 */ /* 0x000fea0003800000 */
[----:B------:R-:W-:Y:S01]  /*0ca0*/  ISETP.NE.AND P0, PT, R25, 0x3, PT ;  /* 0x000000031900780c */ /* 0x000fe20003f05270 */
[----:B------:R-:W-:Y:S01]  /*0cb0*/  IMAD.MOV.U32 R22, RZ, RZ, R23 ;  /* 0x000000ffff167224 */ /* 0x000fe200078e0017 */
[----:B------:R-:W-:-:S11]  /*0cc0*/  MOV R31, R26 ;  /* 0x0000001a001f7202 */ /* 0x000fd60000000f00 */
[----:B------:R-:W-:Y:S01]  /*0cd0*/  @P0 IMAD.MOV.U32 R22, RZ, RZ, R30 ;  /* 0x000000ffff160224 */ /* 0x000fe200078e001e */
[----:B------:R-:W-:Y:S01]  /*0ce0*/  @P0 MOV R31, R32 ;  /* 0x00000020001f0202 */ /* 0x000fe20000000f00 */
[----:B------:R-:W-:Y:S05]  /*0cf0*/  BRA `(.L_x_247) ;  /* 0x0000002000007947 */ /* 0x000fea0003800000 */
.L_x_248:
[----:B------:R-:W-:Y:S01]  /*0d00*/  IMAD.MOV.U32 R22, RZ, RZ, R31 ;  /* 0x000000ffff167224 */ /* 0x000fe200078e001f */
[----:B------:R-:W-:-:S05]  /*0d10*/  MOV R31, R23 ;  /* 0x00000017001f7202 */ /* 0x000fca0000000f00 */
.L_x_247:
[----:B------:R-:W0:Y:S01]  /*0d20*/  I2F.U32 R22, R22 ;  /* 0x0000001600167306 */ /* 0x000e220000201000 */
[----:B------:R-:W-:Y:S01]  /*0d30*/  IMAD.MOV.U32 R23, RZ, RZ, 0x2f800000 ;  /* 0x2f800000ff177424 */ /* 0x000fe200078e00ff */
[----:B------:R-:W-:Y:S01]  /*0d40*/  ISETP.GE.U32.AND P0, PT, R12, c[0x0][0x160], PT ;  /* 0x000058000c007a0c */ /* 0x000fe20003f06070 */
[----:B------:R-:W-:Y:S01]  /*0d50*/  HFMA2.MMA R29, -RZ, RZ, 0.1495361328125, 0.0004794597625732421875 ;  /* 0x30c90fdbff1d7435 */ /* 0x000fe200000001ff */
[----:B------:R-:W-:Y:S02]  /*0d60*/  BSSY B0, `(.L_x_249) ;  /* 0x00000ea000007945 */ /* 0x000fe40003800000 */
[----:B------:R-:W-:Y:S02]  /*0d70*/  ISETP.GE.AND.EX P0, PT, R13, c[0x0][0x164], PT, P0 ;  /* 0x000059000d007a0c */ /* 0x000fe40003f06300 */
[----:B------:R-:W1:Y:S01]  /*0d80*/  I2F.U32 R30, R31 ;  /* 0x0000001f001e7306 */ /* 0x000e620000201000 */
[----:B0-----:R-:W-:-:S07]  /*0d90*/  FFMA.FTZ R23, R22, R23, 1.1641532182693481445e-10 ;  /* 0x2f00000016177423 */ /* 0x001fce0000010017 */
[----:B------:R-:W0:Y:S01]  /*0da0*/  MUFU.LG2 R23, R23 ;  /* 0x0000001700177308 */ /* 0x000e220000000c00 */
[----:B-1----:R-:W-:Y:S02]  /*0db0*/  FFMA.FTZ R30, R30, R29, 7.314590599882819788e-10 ;  /* 0x30490fdb1e1e7423 */ /* 0x002fe4000001001d */
[----:B0-----:R-:W-:-:S04]  /*0dc0*/  FMUL.FTZ R28, R23, 0.69314718246459960938 ;  /* 0x3f317218171c7820 */ /* 0x001fc80000410000 */
[----:B------:R-:W-:-:S06]  /*0dd0*/  FMUL.FTZ R28, R28, -2 ;  /* 0xc00000001c1c7820 */ /* 0x000fcc0000410000 */
[----:B------:R-:W0:Y:S01]  /*0de0*/  MUFU.SQRT R28, R28 ;  /* 0x0000001c001c7308 */ /* 0x000e220000002000 */
[----:B------:R-:W-:Y:S05]  /*0df0*/  @P0 BRA `(.L_x_250) ;  /* 0x00000e0000000947 */ /* 0x000fea0003800000 */
[----:B------:R-:W-:Y:S01]  /*0e00*/  FMUL.RZ R29, R30, 0.15915493667125701904 ;  /* 0x3e22f9831e1d7820 */ /* 0x000fe2000040c000 */
[----:B------:R-:W-:Y:S01]  /*0e10*/  ISETP.NE.AND P0, PT, RZ, c[0x0][0x188], PT ;  /* 0x00006200ff007a0c */ /* 0x000fe20003f05270 */
[----:B------:R-:W-:-:S04]  /*0e20*/  IMAD.MOV.U32 R32, RZ, RZ, RZ ;  /* 0x000000ffff207224 */ /* 0x000fc800078e00ff */
[----:B------:R-:W1:Y:S08]  /*0e30*/  MUFU.SIN R29, R29 ;  /* 0x0000001d001d7308 */ /* 0x000e700000000400 */
        /* <DEDUP_REMOVED lines=211> */
[----:B------:R-:W-:Y:S02]  /*1b70*/  @P0 IMAD R32, R23, c[0x0][0x318], R32 ;  /* 0x0000c60017200a24 */ /* 0x000fe400078e0220 */
.L_x_251:
[----:B01----:R-:W-:Y:S01]  /*1b80*/  FMUL.FTZ R29, R28, R29 ;  /* 0x0000001d1c1d7220 */ /* 0x003fe20000410000 */
[----:B------:R-:W-:Y:S01]  /*1b90*/  MOV R22, c[0x0][0x330] ;  /* 0x0000cc0000167a02 */ /* 0x000fe20000000f00 */
[----:B------:R-:W-:Y:S01]  /*1ba0*/  IMAD.MOV.U32 R23, RZ, RZ, c[0x0][0x334] ;  /* 0x0000cd00ff177624 */ /* 0x000fe200078e00ff */
[----:B------:R-:W-:Y:S01]  /*1bb0*/  IADD3 R32, P0, R32, c[0x0][0x320], RZ ;  /* 0x0000c80020207a10 */ /* 0x000fe20007f1e0ff */
[----:B------:R-:W0:Y:S03]  /*1bc0*/  F2F.F64.F32 R34, R29 ;  /* 0x0000001d00227310 */ /* 0x000e260000201800 */
[----:B------:R-:W-:Y:S01]  /*1bd0*/  IADD3.X R33, RZ, c[0x0][0x324], RZ, P0, !PT ;  /* 0x0000c900ff217a10 */ /* 0x000fe200007fe4ff */
[----:B0-----:R-:W0:-:S07]  /*1be0*/  DFMA R22, R34, R22, c[0x0][0x328] ;  /* 0x0000ca002216762b */ /* 0x001e0e0000000016 */
[----:B0-----:R0:W-:Y:S04]  /*1bf0*/  STG.E.64 [R32.64], R22 ;  /* 0x0000001620007986 */ /* 0x0011e8000c101b08 */
.L_x_250:
[----:B------:R-:W-:Y:S05]  /*1c00*/  BSYNC B0 ;  /* 0x0000000000007941 */ /* 0x000fea0003800000 */
.L_x_249:
[----:B------:R-:W-:-:S04]  /*1c10*/  IMAD.MOV.U32 R29, RZ, RZ, c[0x0][0x0] ;  /* 0x00000000ff1d7624 */ /* 0x000fc800078e00ff */
[----:B------:R-:W-:-:S05]  /*1c20*/  IMAD R29, R29, c[0x0][0xc], RZ ;  /* 0x000003001d1d7a24 */ /* 0x000fca00078e02ff */
[----:B0-----:R-:W-:-:S04]  /*1c30*/  IADD3 R33, P1, R29, R12, RZ ;  /* 0x0000000c1d217210 */ /* 0x001fc80007f3e0ff */
[----:B------:R-:W-:Y:S02]  /*1c40*/  ISETP.GE.U32.AND P0, PT, R33, c[0x0][0x160], PT ;  /* 0x0000580021007a0c */ /* 0x000fe40003f06070 */
[----:B------:R-:W-:-:S04]  /*1c50*/  IADD3.X R22, RZ, R13, RZ, P1, !PT ;  /* 0x0000000dff167210 */ /* 0x000fc80000ffe4ff */
[----:B------:R-:W-:-:S13]  /*1c60*/  ISETP.GE.AND.EX P0, PT, R22, c[0x0][0x164], PT, P0 ;  /* 0x0000590016007a0c */ /* 0x000fda0003f06300 */
[----:B------:R-:W-:Y:S05]  /*1c70*/  @P0 BRA `(.L_x_252) ;  /* 0x00000e0000000947 */ /* 0x000fea0003800000 */
[----:B------:R-:W-:Y:S01]  /*1c80*/  FMUL.RZ R31, R30, 0.15915493667125701904 ;  /* 0x3e22f9831e1f7820 */ /* 0x000fe2000040c000 */
[----:B------:R-:W-:Y:S01]  /*1c90*/  ISETP.NE.AND P0, PT, RZ, c[0x0][0x188], PT ;  /* 0x00006200ff007a0c */ /* 0x000fe20003f05270 */
[----:B------:R-:W-:-:S04]  /*1ca0*/  IMAD.MOV.U32 R32, RZ, RZ, RZ ;  /* 0x000000ffff207224 */ /* 0x000fc800078e00ff */
[----:B------:R-:W0:Y:S08]  /*1cb0*/  MUFU.COS R31, R31 ;  /* 0x0000001f001f7308 */ /* 0x000e300000000000 */
        /* <DEDUP_REMOVED lines=212> */
.L_x_253:
[----:B0-----:R-:W-:Y:S01]  /*2a00*/  FMUL.FTZ R31, R28, R31 ;  /* 0x0000001f1c1f7220 */ /* 0x001fe20000410000 */
[----:B------:R-:W-:Y:S01]  /*2a10*/  MOV R22, c[0x0][0x330] ;  /* 0x0000cc0000167a02 */ /* 0x000fe20000000f00 */
[----:B------:R-:W-:Y:S01]  /*2a20*/  IMAD.MOV.U32 R23, RZ, RZ, c[0x0][0x334] ;  /* 0x0000cd00ff177624 */ /* 0x000fe200078e00ff */
[----:B------:R-:W-:-:S03]  /*2a30*/  IADD3 R32, P0, R32, c[0x0][0x320], RZ ;  /* 0x0000c80020207a10 */ /* 0x000fc60007f1e0ff */
[----:B------:R-:W0:Y:S01]  /*2a40*/  F2F.F64.F32 R30, R31 ;  /* 0x0000001f001e7310 */ /* 0x000e220000201800 */
[----:B------:R-:W-:Y:S01]  /*2a50*/  IADD3.X R33, RZ, c[0x0][0x324], RZ, P0, !PT ;  /* 0x0000c900ff217a10 */ /* 0x000fe200007fe4ff */
[----:B0-----:R-:W0:-:S07]  /*2a60*/  DFMA R22, R30, R22, c[0x0][0x328] ;  /* 0x0000ca001e16762b */ /* 0x001e0e0000000016 */
[----:B0-----:R0:W-:Y:S04]  /*2a70*/  STG.E.64 [R32.64], R22 ;  /* 0x0000001620007986 */ /* 0x0011e8000c101b08 */
.L_x_252:
[----:B------:R-:W-:Y:S01]  /*2a80*/  LEA R12, P0, R29, R12, 0x1 ;  /* 0x0000000c1d0c7211 */ /* 0x000fe200078008ff */
[----:B------:R-:W-:Y:S01]  /*2a90*/  WARPSYNC 0xffffffff ;  /* 0xffffffff00007948 */ /* 0x000fe20003800000 */
[----:B------:R-:W-:Y:S01]  /*2aa0*/  BAR.SYNC.DEFER_BLOCKING 0x0 ;  /* 0x0000000000007b1d */ /* 0x000fe20000010000 */
[----:B0-----:R-:W-:Y:S01]  /*2ab0*/  MOV R32, R20 ;  /* 0x0000001400207202 */ /* 0x001fe20000000f00 */
[----:B------:R-:W-:Y:S01]  /*2ac0*/  IMAD.MOV.U32 R30, RZ, RZ, R26 ;  /* 0x000000ffff1e7224 */ /* 0x000fe200078e001a */
[----:B------:R-:W-:Y:S01]  /*2ad0*/  MOV R31, R27 ;  /* 0x0000001b001f7202 */ /* 0x000fe20000000f00 */
[----:B------:R-:W-:Y:S01]  /*2ae0*/  IMAD.X R13, RZ, RZ, R13, P0 ;  /* 0x000000ffff0d7224 */ /* 0x000fe200000e060d */
[----:B------:R-:W-:-:S04]  /*2af0*/  ISETP.GE.U32.AND P0, PT, R12, R17, PT ;  /* 0x000000110c00720c */ /* 0x000fc80003f06070 */
[----:B------:R-:W-:-:S13]  /*2b00*/  ISETP.GE.AND.EX P0, PT, R13, R24, PT, P0 ;  /* 0x000000180d00720c */ /* 0x000fda0003f06300 */
[----:B------:R-:W-:Y:S01]  /*2b10*/  @P0 CALL.REL.NOINC `(.L_x_254) ;  /* 0x0000001000000944 */ /* 0x000fe20003c00000 */
[----:B------:R-:W-:Y:S05]  /*2b20*/  BRA `(.L_x_255) ;  /* 0xffffdd1000007947 */ /* 0x000fea000383ffff */
.L_x_254:
[----:B------:R-:W-:Y:S05]  /*2b30*/  EXIT ;  /* 0x000000000000794d */ /* 0x000fea0003800000 */
        .weak           $__internal_18_$__cuda_sm20_div_s64
        .type           $__internal_18_$__cuda_sm20_div_s64,@function
        .size           $__internal_18_$__cuda_sm20_div_s64,(.L_x_337 - $__internal_18_$__cuda_sm20_div_s64)
$__internal_18_$__cuda_sm20_div_s64:
        /* <DEDUP_REMOVED lines=22> */
[----:B------:R-:W-:Y:S02]  /*2ca0*/  IMAD R22, R25, UR4, R23 ;  /* 0x0000000419167c24 */ /* 0x000fe4000f8e0217 */
[----:B------:R-:W-:Y:S01]  /*2cb0*/  IMAD.HI.U32 R20, R21, R27, RZ ;  /* 0x0000001b15147227 */ /* 0x000fe200078e00ff */
[----:B------:R-:W-:Y:S02]  /*2cc0*/  SEL R17, R17, UR6, !P1 ;  /* 0x0000000611117c07 */ /* 0x000fe4000c800000 */
[----:B------:R-:W-:Y:S01]  /*2cd0*/  IADD3.X R22, RZ, ~R22, RZ, P0, !PT ;  /* 0x80000016ff167210 */ /* 0x000fe200007fe4ff */
[----:B------:R-:W-:-:S04]  /*2ce0*/  IMAD.X R23, RZ, RZ, ~UR7, P4 ;  /* 0x80000007ff177e24 */ /* 0x000fc8000a0e06ff */
[----:B------:R-:W-:Y:S01]  /*2cf0*/  IMAD.WIDE.U32 R20, P0, R21, R22, R20 ;  /* 0x0000001615147225 */ /* 0x000fe20007800014 */
[----:B------:R-:W-:-:S03]  /*2d00*/  SEL R23, R23, UR7, !P1 ;  /* 0x0000000717177c07 */ /* 0x000fc6000c800000 */
[----:B------:R-:W-:-:S04]  /*2d10*/  IMAD.HI.U32 R28, R25, R22, RZ ;  /* 0x00000016191c7227 */ /* 0x000fc800078e00ff */
[----:B------:R-:W-:-:S04]  /*2d20*/  IMAD.HI.U32 R20, P2, R25, R27, R20 ;  /* 0x0000001b19147227 */ /* 0x000fc80007840014 */
[----:B------:R-:W-:Y:S01]  /*2d30*/  IMAD R21, R25, R22, RZ ;  /* 0x0000001619157224 */ /* 0x000fe200078e02ff */
[----:B------:R-:W-:-:S04]  /*2d40*/  IADD3.X R25, R28, R25, RZ, P0, !PT ;  /* 0x000000191c197210 */ /* 0x000fc800007fe4ff */
[----:B------:R-:W-:Y:S01]  /*2d50*/  IADD3 R22, P3, R21, R20, RZ ;  /* 0x0000001415167210 */ /* 0x000fe20007f7e0ff */
[----:B------:R-:W-:-:S03]  /*2d60*/  IMAD.MOV.U32 R21, RZ, RZ, RZ ;  /* 0x000000ffff157224 */ /* 0x000fc600078e00ff */
        /* <DEDUP_REMOVED lines=18> */
[----:B------:R-:W-:Y:S01]  /*2e90*/  SEL R21, R21, R20, P0 ;  /* 0x0000001415157207 */ /* 0x000fe20000000000 */
[----:B------:R-:W-:Y:S01]  /*2ea0*/  IMAD.X R20, RZ, RZ, R25, P3 ;  /* 0x000000ffff147224 */ /* 0x000fe200018e0619 */
[----:B------:R-:W-:Y:S02]  /*2eb0*/  SEL R23, R23, R28, P0 ;  /* 0x0000001c17177207 */ /* 0x000fe40000000000 */
[----:B------:R-:W-:Y:S02]  /*2ec0*/  SEL R17, R17, R22, P0 ;  /* 0x0000001611117207 */ /* 0x000fe40000000000 */
[----:B------:R-:W-:Y:S02]  /*2ed0*/  ISETP.GE.U32.AND P2, PT, R21, UR4, PT ;  /* 0x0000000415007c0c */ /* 0x000fe4000bf46070 */
[----:B------:R-:W-:Y:S01]  /*2ee0*/  SEL R22, R20, R25, P0 ;  /* 0x0000001914167207 */ /* 0x000fe20000000000 */
[----:B------:R-:W-:Y:S01]  /*2ef0*/  HFMA2.MMA R25, -RZ, RZ, 0, 0 ;  /* 0x00000000ff197435 */ /* 0x000fe200000001ff */
[----:B------:R-:W-:-:S02]  /*2f00*/  IADD3 R20, P3, R17, 0x1, RZ ;  /* 0x0000000111147810 */ /* 0x000fc40007f7e0ff */
[----:B------:R-:W-:Y:S02]  /*2f10*/  ISETP.GE.U32.AND.EX P0, PT, R23, RZ, PT, P2 ;  /* 0x000000ff1700720c */ /* 0x000fe40003f06120 */
[-C--:B------:R-:W-:Y:S02]  /*2f20*/  IADD3.X R21, RZ, R22.reuse, RZ, P3, !PT ;  /* 0x00000016ff157210 */ /* 0x080fe40001ffe4ff */
[----:B------:R-:W-:Y:S02]  /*2f30*/  SEL R20, R20, R17, P0 ;  /* 0x0000001114147207 */ /* 0x000fe40000000000 */
[----:B------:R-:W-:Y:S02]  /*2f40*/  SEL R21, R21, R22, P0 ;  /* 0x0000001615157207 */ /* 0x000fe40000000000 */
[----:B------:R-:W-:Y:S02]  /*2f50*/  IADD3 R17, P2, RZ, -R20, RZ ;  /* 0x80000014ff117210 */ /* 0x000fe40007f5e0ff */
[----:B------:R-:W-:-:S02]  /*2f60*/  ISETP.NE.U32.AND P0, PT, RZ, UR4, PT ;  /* 0x00000004ff007c0c */ /* 0x000fc4000bf05070 */
[----:B------:R-:W-:Y:S01]  /*2f70*/  SEL R20, R17, R20, !P1 ;  /* 0x0000001411147207 */ /* 0x000fe20004800000 */
[----:B------:R-:W-:Y:S01]  /*2f80*/  IMAD.X R22, RZ, RZ, ~R21, P2 ;  /* 0x000000ffff167224 */ /* 0x000fe200010e0e15 */
[----:B------:R-:W-:-:S04]  /*2f90*/  ISETP.NE.AND.EX P0, PT, RZ, RZ, PT, P0 ;  /* 0x000000ffff00720c */ /* 0x000fc80003f05300 */
[----:B------:R-:W-:Y:S02]  /*2fa0*/  SEL R21, R22, R21, !P1 ;  /* 0x0000001516157207 */ /* 0x000fe40004800000 */
[----:B------:R-:W-:Y:S02]  /*2fb0*/  SEL R20, R20, 0xffffffff, P0 ;  /* 0xffffffff14147807 */ /* 0x000fe40000000000 */
[----:B------:R-:W-:Y:S01]  /*2fc0*/  SEL R21, R21, 0xffffffff, P0 ;  /* 0xffffffff15157807 */ /* 0x000fe20000000000 */
[----:B------:R-:W-:Y:S06]  /*2fd0*/  RET.REL.NODEC R24 `(_ZN2at6native54_GLOBAL__N__3a6f1fcb_21_DistributionNormal_cu_0c5b6e8543distribution_elementwise_grid_stride_kernelIdLi2EZNS0_9templates4cuda20normal_and_transformIddPNS_17CUDAGeneratorImplEZZZNS4_13normal_kernelIS7_EEvRKNS_10TensorBaseEddT_ENKUlvE_clEvENKUlvE_clEvEUldE_EEvRNS_18TensorIteratorBaseET1_T2_EUlP24curandStatePhilox4_32_10E0_ZNS1_27distribution_nullary_kernelIdd6float4S7_SM_SF_EEvSH_SJ_RKT3_T4_EUlidE0_EEvlNS_15PhiloxCudaStateESI_SJ_) ;  /* 0xffffd02018007950 */ /* 0x000fec0003c3ffff */
.L_x_256:
        /* <DEDUP_REMOVED lines=10> */
.L_x_337:


//--------------------- .text._ZN2at6native54_GLOBAL__N__3a6f1fcb_21_DistributionNormal_cu_0c5b6e8543distribution_elementwise_grid_stride_kernelIdLi2EZNS0_9templates4cuda20normal_and_transformIddPNS_17CUDAGeneratorImplEZZZNS4_13normal_kernelIS7_EEvRKNS_10TensorBaseEddT_ENKUlvE_clEvENKUlvE_clEvEUldE_EEvRNS_18TensorIteratorBaseET1_T2_EUlP24curandStatePhilox4_32_10E0_ZNS1_27distribution_nullary_kernelIdd6float4S7_SM_SF_EEvSH_SJ_RKT3_T4_EUlidE_EEvlNS_15PhiloxCudaStateESI_SJ_ --------------------------
	.section	.text._ZN2at6native54_GLOBAL__N__3a6f1fcb_21_DistributionNormal_cu_0c5b6e8543distribution_elementwise_grid_stride_kernelIdLi2EZNS0_9templates4cuda20normal_and_transformIddPNS_17CUDAGeneratorImplEZZZNS4_13normal_kernelIS7_EEvRKNS_10TensorBaseEddT_ENKUlvE_clEvENKUlvE_clEvEUldE_EEvRNS_18TensorIteratorBaseET1_T2_EUlP24curandStatePhilox4_32_10E0_ZNS1_27distribution_nullary_kernelIdd6float4S7_SM_SF_EEvSH_SJ_RKT3_T4_EUlidE_EEvlNS_15PhiloxCudaStateESI_SJ_,"ax",@progbits
	.sectioninfo	@"SHI_REGISTERS=48"
	.align	128
.text._ZN2at6native54_GLOBAL__N__3a6f1fcb_21_DistributionNormal_cu_0c5b6e8543distribution_elementwise_grid_stride_kernelIdLi2EZNS0_9templates4cuda20normal_and_transformIddPNS_17CUDAGeneratorImplEZZZNS4_13normal_kernelIS7_EEvRKNS_10TensorBaseEddT_ENKUlvE_clEvENKUlvE_clEvEUldE_EEvRNS_18TensorIteratorBaseET1_T2_EUlP24curandStatePhilox4_32_10E0_ZNS1_27distribution_nullary_kernelIdd6float4S7_SM_SF_EEvSH_SJ_RKT3_T4_EUlidE_EEvlNS_15PhiloxCudaStateESI_SJ_:
        .type           _ZN2at6native54_GLOBAL__N__3a6f1fcb_21_DistributionNormal_cu_0c5b6e8543distribution_elementwise_grid_stride_kernelIdLi2EZNS0_9templates4cuda20normal_and_transformIddPNS_17CUDAGeneratorImplEZZZNS4_13normal_kernelIS7_EEvRKNS_10TensorBaseEddT_ENKUlvE_clEvENKUlvE_clEvEUldE_EEvRNS_18TensorIteratorBaseET1_T2_EUlP24curandStatePhilox4_32_10E0_ZNS1_27distribution_nullary_kernelIdd6float4S7_SM_SF_EEvSH_SJ_RKT3_T4_EUlidE_EEvlNS_15PhiloxCudaStateESI_SJ_,@function
        .size           _ZN2at6native54_GLOBAL__N__3a6f1fcb_21_DistributionNormal_cu_0c5b6e8543distribution_elementwise_grid_stride_kernelIdLi2EZNS0_9templates4cuda20normal_and_transformIddPNS_17CUDAGeneratorImplEZZZNS4_13normal_kernelIS7_EEvRKNS_10TensorBaseEddT_ENKUlvE_clEvENKUlvE_clEvEUldE_EEvRNS_18TensorIteratorBaseET1_T2_EUlP24curandStatePhilox4_32_10E0_ZNS1_27distribution_nullary_kernelIdd6float4S7_SM_SF_EEvSH_SJ_RKT3_T4_EUlidE_EEvlNS_15PhiloxCudaStateESI_SJ_,(.L_x_339 - _ZN2at6native54_GLOBAL__N__3a6f1fcb_21_DistributionNormal_cu_0c5b6e8543distribution_elementwise_grid_stride_kernelIdLi2EZNS0_9templates4cuda20normal_and_transformIddPNS_17CUDAGeneratorImplEZZZNS4_13normal_kernelIS7_EEvRKNS_10TensorBaseEddT_ENKUlvE_clEvENKUlvE_clEvEUldE_EEvRNS_18TensorIteratorBaseET1_T2_EUlP24curandStatePhilox4_32_10E0_ZNS1_27distribution_nullary_kernelIdd6float4S7_SM_SF_EEvSH_SJ_RKT3_T4_EUlidE_EEvlNS_15PhiloxCudaStateESI_SJ_)
        .other          _ZN2at6native54_GLOBAL__N__3a6f1fcb_21_DistributionNormal_cu_0c5b6e8543distribution_elementwise_grid_stride_kernelIdLi2EZNS0_9templates4cuda20normal_and_transformIddPNS_17CUDAGeneratorImplEZZZNS4_13normal_kernelIS7_EEvRKNS_10TensorBaseEddT_ENKUlvE_clEvENKUlvE_clEvEUldE_EEvRNS_18TensorIteratorBaseET1_T2_EUlP24curandStatePhilox4_32_10E0_ZNS1_27distribution_nullary_kernelIdd6float4S7_SM_SF_EEvSH_SJ_RKT3_T4_EUlidE_EEvlNS_15PhiloxCudaStateESI_SJ_,@"STO_CUDA_ENTRY STV_DEFAULT"
_ZN2at6native54_GLOBAL__N__3a6f1fcb_21_DistributionNormal_cu_0c5b6e8543distribution_elementwise_grid_stride_kernelIdLi2EZNS0_9templates4cuda20normal_and_transformIddPNS_17CUDAGeneratorImplEZZZNS4_13normal_kernelIS7_EEvRKNS_10TensorBaseEddT_ENKUlvE_clEvENKUlvE_clEvEUldE_EEvRNS_18TensorIteratorBaseET1_T2_EUlP24curandStatePhilox4_32_10E0_ZNS1_27distribution_nullary_kernelIdd6float4S7_SM_SF_EEvSH_SJ_RKT3_T4_EUlidE_EEvlNS_15PhiloxCudaStateESI_SJ_:
        /* <DEDUP_REMOVED lines=85> */
[----:B------:R-:W-:Y:S05]  /*0550*/  CALL.REL.NOINC `($__internal_19_$__cuda_sm20_div_s64) ;  /* 0x00000af000007944 */ /* 0x000fea0003c00000 */
[----:B------:R-:W-:Y:S02]  /*0560*/  IMAD.MOV.U32 R20, RZ, RZ, R22 ;  /* 0x000000ffff147224 */ /* 0x000fe400078e0016 */
[----:B------:R-:W-:Y:S01]  /*0570*/  IMAD.MOV.U32 R21, RZ, RZ, R23 ;  /* 0x000000ffff157224 */ /* 0x000fe200078e0017 */
[----:B------:R-:W-:Y:S05]  /*0580*/  BRA `(.L_x_258) ;  /* 0x0000016000007947 */ /* 0x000fea0003800000 */
.L_x_257:
        /* <DEDUP_REMOVED lines=22> */
.L_x_258:
        /* <DEDUP_REMOVED lines=23> */
[----:B------:R-:W-:-:S02]  /*0860*/  LOP3.LUT R27, R21, R27, RZ, 0x3c, !PT ;  /* 0x0000001b151b7212 */ /* 0x000fc400078e3cff */
[----:B------:R-:W-:Y:S02]  /*0870*/  LOP3.LUT R24, R25, R20, RZ, 0x3c, !PT ;  /* 0x0000001419187212 */ /* 0x000fe400078e3cff */
[----:B------:R-:W-:Y:S02]  /*0880*/  LOP3.LUT R38, R38, 0x3, RZ, 0xc0, !PT ;  /* 0x0000000326267812 */ /* 0x000fe400078ec0ff */
.L_x_266:
[----:B------:R-:W-:Y:S01]  /*0890*/  IADD3 R37, R37, 0x1, RZ ;  /* 0x0000000125257810 */ /* 0x000fe20007ffe0ff */
[----:B------:R-:W-:Y:S03]  /*08a0*/  BSSY B0, `(.L_x_259) ;  /* 0x000000c000007945 */ /* 0x000fe60003800000 */
[C---:B------:R-:W-:Y:S01]  /*08b0*/  ISETP.NE.AND P0, PT, R37.reuse, RZ, PT ;  /* 0x000000ff2500720c */ /* 0x040fe20003f05270 */
[----:B------:R-:W-:-:S12]  /*08c0*/  IMAD.HI.U32 R20, R37, -0x2daee0ad, RZ ;  /* 0xd2511f5325147827 */ /* 0x000fd800078e00ff */
[----:B-1----:R-:W-:Y:S05]  /*08d0*/  @P0 BRA `(.L_x_260) ;  /* 0x0000008000000947 */ /* 0x002fea0003800000 */
        /* <DEDUP_REMOVED lines=8> */
.L_x_260:
[----:B------:R-:W-:Y:S05]  /*0960*/  BSYNC B0 ;  /* 0x0000000000007941 */ /* 0x000fea0003800000 */
.L_x_259:
        /* <DEDUP_REMOVED lines=9> */
[----:B------:R-:W-:Y:S01]  /*0a00*/  IMAD.WIDE.U32 R40, R22, -0x2daee0ad, RZ ;  /* 0xd2511f5316287825 */ /* 0x000fe200078e00ff */
[----:B------:R-:W-:-:S03]  /*0a10*/  LOP3.LUT R23, R43, R23, R2, 0x96, !PT ;  /* 0x000000172b177212 */ /* 0x000fc600078e9602 */
[----:B------:R-:W-:Y:S01]  /*0a20*/  IMAD R25, R32, -0x2daee0ad, RZ ;  /* 0xd2511f5320197824 */ /* 0x000fe200078e02ff */
        /* <DEDUP_REMOVED lines=28> */
[----:B------:R-:W-:Y:S01]  /*0bf0*/  IMAD.HI.U32 R23, R32, -0x2daee0ad, RZ ;  /* 0xd2511f5320177827 */ /* 0x000fe200078e00ff */
[----:B------:R-:W-:-:S03]  /*0c00*/  LOP3.LUT R39, R21, R22, R35, 0x96, !PT ;  /* 0x0000001615277212 */ /* 0x000fc600078e9623 */
[----:B------:R-:W-:Y:S01]  /*0c10*/  IMAD.MOV.U32 R22, RZ, RZ, R26 ;  /* 0x000000ffff167224 */ /* 0x000fe200078e001a */
[----:B------:R-:W-:Y:S01]  /*0c20*/  LOP3.LUT R40, R23, R40, R36, 0x96, !PT ;  /* 0x0000002817287212 */ /* 0x000fe200078e9624 */
[----:B------:R-:W-:Y:S05]  /*0c30*/  @!P0 BRA `(.L_x_261) ;  /* 0x000000a000008947 */ /* 0x000fea0003800000 */
[----:B------:R-:W-:-:S13]  /*0c40*/  ISETP.NE.AND P0, PT, R38, 0x2, PT ;  /* 0x000000022600780c */ /* 0x000fda0003f05270 */
[----:B------:R-:W-:Y:S05]  /*0c50*/  @!P0 BRA `(.L_x_262) ;  /* 0x0000006000008947 */ /* 0x000fea0003800000 */
[----:B------:R-:W-:Y:S01]  /*0c60*/  ISETP.NE.AND P0, PT, R38, 0x3, PT ;  /* 0x000000032600780c */ /* 0x000fe20003f05270 */
[----:B------:R-:W-:Y:S01]  /*0c70*/  IMAD.MOV.U32 R24, RZ, RZ, R39 ;  /* 0x000000ffff187224 */ /* 0x000fe200078e0027 */
[----:B------:R-:W-:-:S11]  /*0c80*/  MOV R22, R25 ;  /* 0x0000001900167202 */ /* 0x000fd60000000f00 */
[----:B------:R-:W-:Y:S02]  /*0c90*/  @P0 IMAD.MOV.U32 R22, RZ, RZ, R27 ;  /* 0x000000ffff160224 */ /* 0x000fe400078e001b */
[----:B------:R-:W-:Y:S01]  /*0ca0*/  @P0 IMAD.MOV.U32 R24, RZ, RZ, R26 ;  /* 0x000000ffff180224 */ /* 0x000fe200078e001a */
[----:B------:R-:W-:Y:S05]  /*0cb0*/  BRA `(.L_x_261) ;  /* 0x0000002000007947 */ /* 0x000fea0003800000 */
.L_x_262:
[----:B------:R-:W-:Y:S02]  /*0cc0*/  IMAD.MOV.U32 R22, RZ, RZ, R24 ;  /* 0x000000ffff167224 */ /* 0x000fe400078e0018 */
[----:B------:R-:W-:-:S04]  /*0cd0*/  IMAD.MOV.U32 R24, RZ, RZ, R25 ;  /* 0x000000ffff187224 */ /* 0x000fc800078e0019 */
.L_x_261:
[----:B------:R-:W0:Y:S01]  /*0ce0*/  I2F.U32 R22, R22 ;  /* 0x0000001600167306 */ /* 0x000e220000201000 */
[----:B------:R-:W-:Y:S01]  /*0cf0*/  IMAD.MOV.U32 R23, RZ, RZ, 0x2f800000 ;  /* 0x2f800000ff177424 */ /* 0x000fe200078e00ff */
[----:B------:R-:W-:Y:S01]  /*0d00*/  ISETP.GE.U32.AND P0, PT, R16, c[0x0][0x160], PT ;  /* 0x0000580010007a0c */ /* 0x000fe20003f06070 */
[----:B------:R-:W-:Y:S01]  /*0d10*/  IMAD.MOV.U32 R41, RZ, RZ, c[0x0][0x0] ;  /* 0x00000000ff297624 */ /* 0x000fe200078e00ff */
[----:B------:R-:W-:Y:S02]  /*0d20*/  BSSY B0, `(.L_x_263) ;  /* 0x000001b000007945 */ /* 0x000fe40003800000 */
[----:B------:R-:W-:Y:S01]  /*0d30*/  ISETP.GE.AND.EX P0, PT, R17, c[0x0][0x164], PT, P0 ;  /* 0x0000590011007a0c */ /* 0x000fe20003f06300 */
[----:B------:R-:W-:Y:S01]  /*0d40*/  IMAD R41, R41, c[0x0][0xc], RZ ;  /* 0x0000030029297a24 */ /* 0x000fe200078e02ff */
[----:B------:R-:W1:Y:S04]  /*0d50*/  I2F.U32 R44, R24 ;  /* 0x00000018002c7306 */ /* 0x000e680000201000 */
[----:B------:R-:W-:Y:S01]  /*0d60*/  IADD3 R42, P2, R41, R16, RZ ;  /* 0x00000010292a7210 */ /* 0x000fe20007f5e0ff */
[----:B0-----:R-:W-:-:S03]  /*0d70*/  FFMA.FTZ R23, R22, R23, 1.1641532182693481445e-10 ;  /* 0x2f00000016177423 */ /* 0x001fc60000010017 */
[----:B------:R-:W-:Y:S01]  /*0d80*/  ISETP.GE.U32.AND P1, PT, R42, c[0x0][0x160], PT ;  /* 0x000058002a007a0c */ /* 0x000fe20003f26070 */
[----:B------:R-:W-:Y:S02]  /*0d90*/  IMAD.X R25, RZ, RZ, R17, P2 ;  /* 0x000000ffff197224 */ /* 0x000fe400010e0611 */
[----:B------:R-:W0:Y:S03]  /*0da0*/  MUFU.LG2 R23, R23 ;  /* 0x0000001700177308 */ /* 0x000e260000000c00 */
[----:B------:R-:W-:Y:S01]  /*0db0*/  ISETP.GE.AND.EX P1, PT, R25, c[0x0][0x164], PT, P1 ;  /* 0x0000590019007a0c */ /* 0x000fe20003f26310 */
[----:B------:R-:W-:-:S10]  /*0dc0*/  HFMA2.MMA R25, -RZ, RZ, 0.1495361328125, 0.0004794597625732421875 ;  /* 0x30c90fdbff197435 */ /* 0x000fd400000001ff */
[----:B-1----:R-:W-:Y:S02]  /*0dd0*/  FFMA.FTZ R44, R44, R25, 7.314590599882819788e-10 ;  /* 0x30490fdb2c2c7423 */ /* 0x002fe40000010019 */
[----:B0-----:R-:W-:-:S04]  /*0de0*/  FMUL.FTZ R22, R23, 0.69314718246459960938 ;  /* 0x3f31721817167820 */ /* 0x001fc80000410000 */
[----:B------:R-:W-:-:S04]  /*0df0*/  FMUL.FTZ R22, R22, -2 ;  /* 0xc000000016167820 */ /* 0x000fc80000410000 */
[----:B------:R0:W1:Y:S01]  /*0e00*/  MUFU.SQRT R43, R22 ;  /* 0x00000016002b7308 */ /* 0x0000620000002000 */
[----:B------:R-:W-:Y:S05]  /*0e10*/  @P0 BRA `(.L_x_264) ;  /* 0x000000b000000947 */ /* 0x000fea0003800000 */
[----:B------:R-:W-:Y:S02]  /*0e20*/  FMUL.RZ R24, R44, 0.15915493667125701904 ;  /* 0x3e22f9832c187820 */ /* 0x000fe4000040c000 */
[----:B------:R-:W-:Y:S02]  /*0e30*/  IMAD R27, R16, c[0x0][0x190], RZ ;  /* 0x00006400101b7a24 */ /* 0x000fe400078e02ff */
[----:B0-----:R0:W2:Y:S01]  /*0e40*/  MUFU.SIN R22, R24 ;  /* 0x0000001800167308 */ /* 0x0010a20000000400 */
[----:B------:R-:W-:Y:S02]  /*0e50*/  IMAD.MOV.U32 R25, RZ, RZ, c[0x0][0x1a4] ;  /* 0x00006900ff197624 */ /* 0x000fe400078e00ff */
[----:B------:R-:W-:-:S04]  /*0e60*/  IADD3 R26, P0, R27, c[0x0][0x188], RZ ;  /* 0x000062001b1a7a10 */ /* 0x000fc80007f1e0ff */
[----:B------:R-:W-:Y:S01]  /*0e70*/  LEA.HI.X.SX32 R27, R27, c[0x0][0x18c], 0x1, P0 ;  /* 0x000063001b1b7a11 */ /* 0x000fe200000f0eff */
[----:B0-----:R-:W-:Y:S02]  /*0e80*/  IMAD.MOV.U32 R24, RZ, RZ, c[0x0][0x1a0] ;  /* 0x00006800ff187624 */ /* 0x001fe400078e00ff */
[----:B-12---:R-:W-:-:S04]  /*0e90*/  FMUL.FTZ R45, R43, R22 ;  /* 0x000000162b2d7220 */ /* 0x006fc80000410000 */
[----:B------:R-:W0:Y:S02]  /*0ea0*/  F2F.F64.F32 R22, R45 ;  /* 0x0000002d00167310 */ /* 0x000e240000201800 */
[----:B0-----:R-:W0:-:S07]  /*0eb0*/  DFMA R22, R22, R24, c[0x0][0x198] ;  /* 0x000066001616762b */ /* 0x001e0e0000000018 */
[----:B0-----:R0:W-:Y:S04]  /*0ec0*/  STG.E.64 [R26.64], R22 ;  /* 0x000000161a007986 */ /* 0x0011e8000c101b08 */
.L_x_264:
[----:B------:R-:W-:Y:S05]  /*0ed0*/  BSYNC B0 ;  /* 0x0000000000007941 */ /* 0x000fea0003800000 */
.L_x_263:
[----:B------:R-:W-:Y:S05]  /*0ee0*/  @P1 BRA `(.L_x_265) ;  /* 0x000000b000001947 */ /* 0x000fea0003800000 */
[----:B------:R-:W-:Y:S02]  /*0ef0*/  FMUL.RZ R44, R44, 0.15915493667125701904 ;  /* 0x3e22f9832c2c7820 */ /* 0x000fe4000040c000 */
[----:B------:R-:W-:Y:S02]  /*0f00*/  IMAD R42, R42, c[0x0][0x190], RZ ;  /* 0x000064002a2a7a24 */ /* 0x000fe400078e02ff */
[----:B0-----:R-:W0:Y:S01]  /*0f10*/  MUFU.COS R22, R44 ;  /* 0x0000002c00167308 */ /* 0x001e220000000000 */
[----:B------:R-:W-:Y:S02]  /*0f20*/  IMAD.MOV.U32 R24, RZ, RZ, c[0x0][0x1a0] ;  /* 0x00006800ff187624 */ /* 0x000fe400078e00ff */
[----:B------:R-:W-:Y:S01]  /*0f30*/  IMAD.MOV.U32 R25, RZ, RZ, c[0x0][0x1a4] ;  /* 0x00006900ff197624 */ /* 0x000fe200078e00ff */
[----:B------:R-:W-:-:S04]  /*0f40*/  IADD3 R26, P0, R42, c[0x0][0x188], RZ ;  /* 0x000062002a1a7a10 */ /* 0x000fc80007f1e0ff */
[----:B------:R-:W-:Y:S01]  /*0f50*/  LEA.HI.X.SX32 R27, R42, c[0x0][0x18c], 0x1, P0 ;  /* 0x000063002a1b7a11 */ /* 0x000fe200000f0eff */
[----:B01----:R-:W-:-:S04]  /*0f60*/  FMUL.FTZ R43, R43, R22 ;  /* 0x000000162b2b7220 */ /* 0x003fc80000410000 */
[----:B------:R-:W0:Y:S02]  /*0f70*/  F2F.F64.F32 R22, R43 ;  /* 0x0000002b00167310 */ /* 0x000e240000201800 */
[----:B0-----:R-:W0:-:S07]  /*0f80*/  DFMA R22, R22, R24, c[0x0][0x198] ;  /* 0x000066001616762b */ /* 0x001e0e0000000018 */
[----:B0-----:R0:W-:Y:S04]  /*0f90*/  STG.E.64 [R26.64], R22 ;  /* 0x000000161a007986 */ /* 0x0011e8000c101b08 */
.L_x_265:
[----:B------:R-:W-:Y:S01]  /*0fa0*/  LEA R16, P0, R41, R16, 0x1 ;  /* 0x0000001029107211 */ /* 0x000fe200078008ff */
[----:B------:R-:W-:Y:S01]  /*0fb0*/  WARPSYNC 0xffffffff ;  /* 0xffffffff00007948 */ /* 0x000fe20003800000 */
[----:B------:R-:W-:Y:S01]  /*0fc0*/  BAR.SYNC.DEFER_BLOCKING 0x0 ;  /* 0x0000000000007b1d */ /* 0x000fe20000010000 */
[----:B0-----:R-:W-:Y:S01]  /*0fd0*/  IMAD.MOV.U32 R26, RZ, RZ, R20 ;  /* 0x000000ffff1a7224 */ /* 0x001fe200078e0014 */
[----:B------:R-:W-:Y:S01]  /*0fe0*/  MOV R24, R40 ;  /* 0x0000002800187202 */ /* 0x000fe20000000f00 */
[----:B------:R-:W-:Y:S01]  /*0ff0*/  IMAD.X R17, RZ, RZ, R17, P0 ;  /* 0x000000ffff117224 */ /* 0x000fe200000e0611 */
[----:B------:R-:W-:Y:S01]  /*1000*/  ISETP.GE.U32.AND P0, PT, R16, R33, PT ;  /* 0x000000211000720c */ /* 0x000fe20003f06070 */
[----:B------:R-:W-:-:S03]  /*1010*/  IMAD.MOV.U32 R27, RZ, RZ, R39 ;  /* 0x000000ffff1b7224 */ /* 0x000fc600078e0027 */
[----:B------:R-:W-:-:S13]  /*1020*/  ISETP.GE.AND.EX P0, PT, R17, R34, PT, P0 ;  /* 0x000000221100720c */ /* 0x000fda0003f06300 */
[----:B------:R-:W-:Y:S05]  /*1030*/  @!P0 BRA `(.L_x_266) ;  /* 0xfffff85000008947 */ /* 0x000fea000383ffff */
[----:B------:R-:W-:Y:S05]  /*1040*/  EXIT ;  /* 0x000000000000794d */ /* 0x000fea0003800000 */
        .weak           $__internal_19_$__cuda_sm20_div_s64
        .type           $__internal_19_$__cuda_sm20_div_s64,@function
        .size           $__internal_19_$__cuda_sm20_div_s64,(.L_x_339 - $__internal_19_$__cuda_sm20_div_s64)
$__internal_19_$__cuda_sm20_div_s64:
        /* <DEDUP_REMOVED lines=21> */
[----:B------:R-:W-:Y:S01]  /*11a0*/  IMAD R22, R27, UR4, R23 ;  /* 0x000000041b167c24 */ /* 0x000fe2000f8e0217 */
[----:B------:R-:W-:-:S03]  /*11b0*/  IADD3 R23, P4, RZ, -UR6, RZ ;  /* 0x80000006ff177c10 */ /* 0x000fc6000ff9e0ff */
[----:B------:R-:W-:Y:S01]  /*11c0*/  IMAD.HI.U32 R20, R21, R33, RZ ;  /* 0x0000002115147227 */ /* 0x000fe200078e00ff */
[----:B------:R-:W-:-:S03]  /*11d0*/  SEL R23, R23, UR6, !P1 ;  /* 0x0000000617177c07 */ /* 0x000fc6000c800000 */
[----:B------:R-:W-:-:S04]  /*11e0*/  IMAD.X R22, RZ, RZ, ~R22, P0 ;  /* 0x000000ffff167224 */ /* 0x000fc800000e0e16 */
[----:B------:R-:W-:-:S04]  /*11f0*/  IMAD.WIDE.U32 R20, P0, R21, R22, R20 ;  /* 0x0000001615147225 */ /* 0x000fc80007800014 */
[----:B------:R-:W-:-:S04]  /*1200*/  IMAD.HI.U32 R36, R27, R22, RZ ;  /* 0x000000161b247227 */ /* 0x000fc800078e00ff */
[----:B------:R-:W-:-:S04]  /*1210*/  IMAD.HI.U32 R20, P2, R27, R33, R20 ;  /* 0x000000211b147227 */ /* 0x000fc80007840014 */
[----:B------:R-:W-:Y:S02]  /*1220*/  IMAD R21, R27, R22, RZ ;  /* 0x000000161b157224 */ /* 0x000fe400078e02ff */
[----:B------:R-:W-:-:S03]  /*1230*/  IMAD.X R33, RZ, RZ, ~UR7, P4 ;  /* 0x80000007ff217e24 */ /* 0x000fc6000a0e06ff */
[----:B------:R-:W-:Y:S01]  /*1240*/  IADD3 R22, P3, R21, R20, RZ ;  /* 0x0000001415167210 */ /* 0x000fe20007f7e0ff */
[----:B------:R-:W-:Y:S01]  /*1250*/  IMAD.X R21, R36, 0x1, R27, P0 ;  /* 0x0000000124157824 */ /* 0x000fe200000e061b */
[----:B------:R-:W-:-:S03]  /*1260*/  SEL R27, R33, UR7, !P1 ;  /* 0x00000007211b7c07 */ /* 0x000fc6000c800000 */
[----:B------:R-:W-:Y:S01]  /*1270*/  IMAD.HI.U32 R20, R22, R23, RZ ;  /* 0x0000001716147227 */ /* 0x000fe200078e00ff */
[----:B------:R-:W-:-:S03]  /*1280*/  IADD3.X R36, RZ, RZ, R21, P3, P2 ;  /* 0x000000ffff247210 */ /* 0x000fc60001fe4415 */
[----:B------:R-:W-:Y:S02]  /*1290*/  IMAD.MOV.U32 R21, RZ, RZ, RZ ;  /* 0x000000ffff157224 */ /* 0x000fe400078e00ff */
[-C--:B------:R-:W-:Y:S02]  /*12a0*/  IMAD R35, R36, R27.reuse, RZ ;  /* 0x0000001b24237224 */ /* 0x080fe400078e02ff */
[----:B------:R-:W-:-:S04]  /*12b0*/  IMAD.WIDE.U32 R20, R22, R27, R20 ;  /* 0x0000001b16147225 */ /* 0x000fc800078e0014 */
[----:B------:R-:W-:-:S04]  /*12c0*/  IMAD.HI.U32 R33, R36, R27, RZ ;  /* 0x0000001b24217227 */ /* 0x000fc800078e00ff */
[----:B------:R-:W-:-:S05]  /*12d0*/  IMAD.HI.U32 R20, P0, R36, R23, R20 ;  /* 0x0000001724147227 */ /* 0x000fca0007800014 */
[----:B------:R-:W-:Y:S01]  /*12e0*/  IADD3 R22, P2, R35, R20, RZ ;  /* 0x0000001423167210 */ /* 0x000fe20007f5e0ff */
[----:B------:R-:W-:Y:S01]  /*12f0*/  IMAD.MOV.U32 R35, RZ, RZ, 0x0 ;  /* 0x00000000ff237424 */ /* 0x000fe200078e00ff */
[----:B------:R-:W-:-:S03]  /*1300*/  IADD3.X R33, R33, RZ, RZ, P0, !PT ;  /* 0x000000ff21217210 */ /* 0x000fc600007fe4ff */
        /* <DEDUP_REMOVED lines=29> */
[----:B------:R-:W-:Y:S06]  /*14e0*/  RET.REL.NODEC R34 `(_ZN2at6native54_GLOBAL__N__3a6f1fcb_21_DistributionNormal_cu_0c5b6e8543distribution_elementwise_grid_stride_kernelIdLi2EZNS0_9templates4cuda20normal_and_transformIddPNS_17CUDAGeneratorImplEZZZNS4_13normal_kernelIS7_EEvRKNS_10TensorBaseEddT_ENKUlvE_clEvENKUlvE_clEvEUldE_EEvRNS_18TensorIteratorBaseET1_T2_EUlP24curandStatePhilox4_32_10E0_ZNS1_27distribution_nullary_kernelIdd6float4S7_SM_SF_EEvSH_SJ_RKT3_T4_EUlidE_EEvlNS_15PhiloxCudaStateESI_SJ_) ;  /* 0xffffeb1022007950 */ /* 0x000fec0003c3ffff */
.L_x_267:
        /* <DEDUP_REMOVED lines=9> */
.L_x_339:


//--------------------- .text._ZN2at6native54_GLOBAL__N__3a6f1fcb_21_DistributionNormal_cu_0c5b6e8543distribution_elementwise_grid_stride_kernelIdLi2EZNS0_9templates4cuda20normal_and_transformIddPNS_17CUDAGeneratorImplEZZZNS4_13normal_kernelIS7_EEvRKNS_10TensorBaseEddT_ENKUlvE_clEvENKUlvE_clEvEUldE_EEvRNS_18TensorIteratorBaseET1_T2_EUlP24curandStatePhilox4_32_10E_ZNS1_27distribution_nullary_kernelIdd7double2S7_SM_SF_EEvSH_SJ_RKT3_T4_EUlidE0_EEvlNS_15PhiloxCudaStateESI_SJ_ --------------------------
	.section	.text._ZN2at6native54_GLOBAL__N__3a6f1fcb_21_DistributionNormal_cu_0c5b6e8543distribution_elementwise_grid_stride_kernelIdLi2EZNS0_9templates4cuda20normal_and_transformIddPNS_17CUDAGeneratorImplEZZZNS4_13normal_kernelIS7_EEvRKNS_10TensorBaseEddT_ENKUlvE_clEvENKUlvE_clEvEUldE_EEvRNS_18TensorIteratorBaseET1_T2_EUlP24curandStatePhilox4_32_10E_ZNS1_27distribution_nullary_kernelIdd7double2S7_SM_SF_EEvSH_SJ_RKT3_T4_EUlidE0_EEvlNS_15PhiloxCudaStateESI_SJ_,"ax",@progbits
	.sectioninfo	@"SHI_REGISTERS=54"
	.align	128
.text._ZN2at6native54_GLOBAL__N__3a6f1fcb_21_DistributionNormal_cu_0c5b6e8543distribution_elementwise_grid_stride_kernelIdLi2EZNS0_9templates4cuda20normal_and_transformIddPNS_17CUDAGeneratorImplEZZZNS4_13normal_kernelIS7_EEvRKNS_10TensorBaseEddT_ENKUlvE_clEvENKUlvE_clEvEUldE_EEvRNS_18TensorIteratorBaseET1_T2_EUlP24curandStatePhilox4_32_10E_ZNS1_27distribution_nullary_kernelIdd7double2S7_SM_SF_EEvSH_SJ_RKT3_T4_EUlidE0_EEvlNS_15PhiloxCudaStateESI_SJ_:
        .type           _ZN2at6native54_GLOBAL__N__3a6f1fcb_21_DistributionNormal_cu_0c5b6e8543distribution_elementwise_grid_stride_kernelIdLi2EZNS0_9templates4cuda20normal_and_transformIddPNS_17CUDAGeneratorImplEZZZNS4_13normal_kernelIS7_EEvRKNS_10TensorBaseEddT_ENKUlvE_clEvENKUlvE_clEvEUldE_EEvRNS_18TensorIteratorBaseET1_T2_EUlP24curandStatePhilox4_32_10E_ZNS1_27distribution_nullary_kernelIdd7double2S7_SM_SF_EEvSH_SJ_RKT3_T4_EUlidE0_EEvlNS_15PhiloxCudaStateESI_SJ_,@function
        .size           _ZN2at6native54_GLOBAL__N__3a6f1fcb_21_DistributionNormal_cu_0c5b6e8543distribution_elementwise_grid_stride_kernelIdLi2EZNS0_9templates4cuda20normal_and_transformIddPNS_17CUDAGeneratorImplEZZZNS4_13normal_kernelIS7_EEvRKNS_10TensorBaseEddT_ENKUlvE_clEvENKUlvE_clEvEUldE_EEvRNS_18TensorIteratorBaseET1_T2_EUlP24curandStatePhilox4_32_10E_ZNS1_27distribution_nullary_kernelIdd7double2S7_SM_SF_EEvSH_SJ_RKT3_T4_EUlidE0_EEvlNS_15PhiloxCudaStateESI_SJ_,(.L_x_341 - _ZN2at6native54_GLOBAL__N__3a6f1fcb_21_DistributionNormal_cu_0c5b6e8543distribution_elementwise_grid_stride_kernelIdLi2EZNS0_9templates4cuda20normal_and_transformIddPNS_17CUDAGeneratorImplEZZZNS4_13normal_kernelIS7_EEvRKNS_10TensorBaseEddT_ENKUlvE_clEvENKUlvE_clEvEUldE_EEvRNS_18TensorIteratorBaseET1_T2_EUlP24curandStatePhilox4_32_10E_ZNS1_27distribution_nullary_kernelIdd7double2S7_SM_SF_EEvSH_SJ_RKT3_T4_EUlidE0_EEvlNS_15PhiloxCudaStateESI_SJ_)
        .other          _ZN2at6native54_GLOBAL__N__3a6f1fcb_21_DistributionNormal_cu_0c5b6e8543distribution_elementwise_grid_stride_kernelIdLi2EZNS0_9templates4cuda20normal_and_transformIddPNS_17CUDAGeneratorImplEZZZNS4_13normal_kernelIS7_EEvRKNS_10TensorBaseEddT_ENKUlvE_clEvENKUlvE_clEvEUldE_EEvRNS_18TensorIteratorBaseET1_T2_EUlP24curandStatePhilox4_32_10E_ZNS1_27distribution_nullary_kernelIdd7double2S7_SM_SF_EEvSH_SJ_RKT3_T4_EUlidE0_EEvlNS_15PhiloxCudaStateESI_SJ_,@"STO_CUDA_ENTRY STV_DEFAULT"
_ZN2at6native54_GLOBAL__N__3a6f1fcb_21_DistributionNormal_cu_0c5b6e8543distribution_elementwise_grid_stride_kernelIdLi2EZNS0_9templates4cuda20normal_and_transformIddPNS_17CUDAGeneratorImplEZZZNS4_13normal_kernelIS7_EEvRKNS_10TensorBaseEddT_ENKUlvE_clEvENKUlvE_clEvEUldE_EEvRNS_18TensorIteratorBaseET1_T2_EUlP24curandStatePhilox4_32_10E_ZNS1_27distribution_nullary_kernelIdd7double2S7_SM_SF_EEvSH_SJ_RKT3_T4_EUlidE0_EEvlNS_15PhiloxCudaStateESI_SJ_:
        /* <DEDUP_REMOVED lines=92> */
[----:B------:R-:W-:Y:S05]  /*05c0*/  CALL.REL.NOINC `($__internal_20_$__cuda_sm20_div_s64) ;  /* 0x00002ea000007944 */ /* 0x000fea0003c00000 */
[----:B------:R-:W-:Y:S05]  /*05d0*/  BRA `(.L_x_269) ;  /* 0x0000016000007947 */ /* 0x000fea0003800000 */
.L_x_268:
[----:B------:R-:W-:-:S04]  /*05e0*/  IMAD.MOV.U32 R15, RZ, RZ, c[0x0][0x0] ;  /* 0x00000000ff0f7624 */ /* 0x000fc800078e00ff */
        /* <DEDUP_REMOVED lines=21> */
.L_x_269:
        /* <DEDUP_REMOVED lines=16> */
.L_x_284:
[----:B------:R-:W-:Y:S01]  /*0840*/  IADD3 R0, R0, 0x1, RZ ;  /* 0x0000000100007810 */ /* 0x000fe20007ffe0ff */
[----:B------:R-:W-:Y:S03]  /*0850*/  BSSY B0, `(.L_x_270) ;  /* 0x000000c000007945 */ /* 0x000fe60003800000 */
[C---:B------:R-:W-:Y:S01]  /*0860*/  ISETP.NE.AND P0, PT, R0.reuse, RZ, PT ;  /* 0x000000ff0000720c */ /* 0x040fe20003f05270 */
[----:B------:R-:W-:-:S12]  /*0870*/  IMAD.HI.U32 R14, R0, -0x2daee0ad, RZ ;  /* 0xd2511f53000e7827 */ /* 0x000fd800078e00ff */
[----:B0-----:R-:W-:Y:S05]  /*0880*/  @P0 BRA `(.L_x_271) ;  /* 0x0000008000000947 */ /* 0x001fea0003800000 */
        /* <DEDUP_REMOVED lines=8> */
.L_x_271:
[----:B------:R-:W-:Y:S05]  /*0910*/  BSYNC B0 ;  /* 0x0000000000007941 */ /* 0x000fea0003800000 */
.L_x_270:
        /* <DEDUP_REMOVED lines=55> */
[----:B------:R-:W-:Y:S01]  /*0c90*/  IMAD.MOV.U32 R20, RZ, RZ, R50 ;  /* 0x000000ffff147224 */ /* 0x000fe200078e0032 */
        /* <DEDUP_REMOVED lines=11> */
[----:B------:R-:W-:Y:S02]  /*0d50*/  IMAD.MOV.U32 R18, RZ, RZ, R24 ;  /* 0x000000ffff127224 */ /* 0x000fe400078e0018 */
[----:B------:R-:W-:Y:S01]  /*0d60*/  IMAD.MOV.U32 R20, RZ, RZ, R22 ;  /* 0x000000ffff147224 */ /* 0x000fe200078e0016 */
[----:B------:R-:W-:Y:S05]  /*0d70*/  BRA `(.L_x_272) ;  /* 0x0000004000007947 */ /* 0x000fea0003800000 */
.L_x_273:
[----:B------:R-:W-:Y:S01]  /*0d80*/  IMAD.MOV.U32 R21, RZ, RZ, R16 ;  /* 0x000000ffff157224 */ /* 0x000fe200078e0010 */
[----:B------:R-:W-:Y:S01]  /*0d90*/  MOV R18, R22 ;  /* 0x0000001600127202 */ /* 0x000fe20000000f00 */
[----:B------:R-:W-:Y:S02]  /*0da0*/  IMAD.MOV.U32 R19, RZ, RZ, R50 ;  /* 0x000000ffff137224 */ /* 0x000fe400078e0032 */
[----:B------:R-:W-:-:S04]  /*0db0*/  IMAD.MOV.U32 R20, RZ, RZ, R14 ;  /* 0x000000ffff147224 */ /* 0x000fc800078e000e */
.L_x_272:
[----:B------:R-:W-:Y:S01]  /*0dc0*/  IMAD.WIDE.U32 R16, R20, 0x200000, RZ ;  /* 0x0020000014107825 */ /* 0x000fe200078e00ff */
[----:B------:R-:W-:Y:S01]  /*0dd0*/  MOV R25, 0x3de5db65 ;  /* 0x3de5db6500197802 */ /* 0x000fe20000000f00 */
[----:B------:R-:W-:Y:S02]  /*0de0*/  BSSY B0, `(.L_x_274) ;  /* 0x0000057000007945 */ /* 0x000fe40003800000 */
[----:B------:R-:W-:Y:S01]  /*0df0*/  IMAD.MOV.U32 R34, RZ, RZ, 0x0 ;  /* 0x00000000ff227424 */ /* 0x000fe200078e00ff */
[----:B------:R-:W-:Y:S01]  /*0e00*/  LOP3.LUT R22, R16, R19, RZ, 0x3c, !PT ;  /* 0x0000001310167212 */ /* 0x000fe200078e3cff */
[----:B------:R-:W-:Y:S01]  /*0e10*/  IMAD.MOV.U32 R35, RZ, RZ, 0x3ca00000 ;  /* 0x3ca00000ff237424 */ /* 0x000fe200078e00ff */
[----:B------:R-:W-:Y:S01]  /*0e20*/  MOV R23, R17 ;  /* 0x0000001100177202 */ /* 0x000fe20000000f00 */
[----:B------:R-:W-:-:S03]  /*0e30*/  IMAD.WIDE.U32 R18, R18, 0x200000, RZ ;  /* 0x0020000012127825 */ /* 0x000fc600078e00ff */
[----:B------:R-:W0:Y:S02]  /*0e40*/  I2F.F64.U64 R16, R22 ;  /* 0x0000001600107312 */ /* 0x000e240000301800 */
[----:B------:R-:W-:Y:S02]  /*0e50*/  LOP3.LUT R20, R18, R21, RZ, 0x3c, !PT ;  /* 0x0000001512147212 */ /* 0x000fe400078e3cff */
[----:B------:R-:W-:-:S04]  /*0e60*/  MOV R21, R19 ;  /* 0x0000001300157202 */ /* 0x000fc80000000f00 */
[----:B------:R-:W1:Y:S01]  /*0e70*/  I2F.F64.U64 R18, R20 ;  /* 0x0000001400127312 */ /* 0x000e620000301800 */
[----:B0-----:R-:W0:-:S04]  /*0e80*/  DFMA R16, R16, 2.2204460492503130808e-16, R34 ;  /* 0x3cb000001010782b */ /* 0x001e080000000022 */
[----:B-1----:R1:W2:-:S06]  /*0e90*/  DFMA R34, R18, R34, 5.5511151231257827021e-17 ;  /* 0x3c9000001222742b */ /* 0x00228c0000000022 */
[----:B0-----:R-:W-:Y:S02]  /*0ea0*/  IMAD.SHL.U32 R24, R17, 0x2, RZ ;  /* 0x0000000211187824 */ /* 0x001fe400078e00ff */
[----:B-1----:R-:W-:-:S03]  /*0eb0*/  IMAD.MOV.U32 R18, RZ, RZ, R17 ;  /* 0x000000ffff127224 */ /* 0x002fc600078e0011 */
[----:B------:R-:W-:Y:S01]  /*0ec0*/  ISETP.GE.U32.AND P1, PT, R24, -0x797fffff, PT ;  /* 0x868000011800780c */ /* 0x000fe20003f26070 */
[----:B------:R-:W-:Y:S01]  /*0ed0*/  IMAD.MOV.U32 R24, RZ, RZ, -0x687a146 ;  /* 0xf9785ebaff187424 */ /* 0x000fe200078e00ff */
[----:B--2---:R-:W-:Y:S01]  /*0ee0*/  ISETP.GT.AND P0, PT, R35, 0xfffff, PT ;  /* 0x000fffff2300780c */ /* 0x004fe20003f04270 */
[----:B------:R-:W-:Y:S01]  /*0ef0*/  IMAD.MOV.U32 R28, RZ, RZ, R34 ;  /* 0x000000ffff1c7224 */ /* 0x000fe200078e0022 */
[----:B------:R-:W-:Y:S01]  /*0f00*/  MOV R40, R34 ;  /* 0x0000002200287202 */ /* 0x000fe20000000f00 */
[----:B------:R-:W-:Y:S02]  /*0f10*/  IMAD.MOV.U32 R29, RZ, RZ, R35 ;  /* 0x000000ffff1d7224 */ /* 0x000fe400078e0023 */
[----:B------:R-:W-:-:S06]  /*0f20*/  IMAD.MOV.U32 R34, RZ, RZ, -0x3ff ;  /* 0xfffffc01ff227424 */ /* 0x000fcc00078e00ff */
[----:B------:R-:W0:Y:S02]  /*0f30*/  @P1 DMUL R16, RZ, R16 ;  /* 0x00000010ff101228 */ /* 0x000e240000000000 */
[----:B------:R-:W-:Y:S02]  /*0f40*/  @!P0 MOV R34, 0xfffffbcb ;  /* 0xfffffbcb00228802 */ /* 0x000fe40000000f00 */
[----:B------:R-:W1:-:S06]  /*0f50*/  @!P0 DMUL R28, R28, 1.80143985094819840000e+16 ;  /* 0x435000001c1c8828 */ /* 0x000e4c0000000000 */
[----:B0-----:R-:W-:-:S04]  /*0f60*/  @P1 MOV R18, R17 ;  /* 0x0000001100121202 */ /* 0x001fc80000000f00 */
[----:B------:R-:W-:Y:S01]  /*0f70*/  IADD3 R19, R18, 0x100000, RZ ;  /* 0x0010000012137810 */ /* 0x000fe20007ffe0ff */
[----:B-1----:R-:W-:Y:S01]  /*0f80*/  @!P0 IMAD.MOV.U32 R35, RZ, RZ, R29 ;  /* 0x000000ffff238224 */ /* 0x002fe200078e001d */
[----:B------:R-:W-:Y:S01]  /*0f90*/  MOV R18, R16 ;  /* 0x0000001000127202 */ /* 0x000fe20000000f00 */
[----:B------:R-:W-:-:S03]  /*0fa0*/  @!P0 IMAD.MOV.U32 R40, RZ, RZ, R28 ;  /* 0x000000ffff288224 */ /* 0x000fc600078e001c */
[----:B------:R-:W0:Y:S01]  /*0fb0*/  FRND.F64 R22, R18 ;  /* 0x0000001200167313 */ /* 0x000e220000301800 */
[----:B------:R-:W-:-:S04]  /*0fc0*/  IADD3 R20, R35, -0x1, RZ ;  /* 0xffffffff23147810 */ /* 0x000fc80007ffe0ff */
[----:B------:R-:W-:Y:S01]  /*0fd0*/  ISETP.GE.U32.AND P1, PT, R20, 0x7fefffff, PT ;  /* 0x7fefffff1400780c */ /* 0x000fe20003f26070 */
[----:B0-----:R-:W0:-:S12]  /*0fe0*/  DFMA R22, -R22, 0.5, R16 ;  /* 0x3fe000001616782b */ /* 0x001e180000000110 */
[----:B------:R-:W-:Y:S01]  /*0ff0*/  @P1 IMAD.MOV.U32 R26, RZ, RZ, 0x0 ;  /* 0x00000000ff1a1424 */ /* 0x000fe200078e00ff */
[----:B------:R-:W-:Y:S01]  /*1000*/  @P1 FSETP.NEU.FTZ.AND P2, PT, R29, RZ, PT ;  /* 0x000000ff1d00120b */ /* 0x000fe20003f5d000 */
[----:B------:R-:W-:Y:S01]  /*1010*/  @P1 IMAD.MOV.U32 R27, RZ, RZ, 0x7ff00000 ;  /* 0x7ff00000ff1b1424 */ /* 0x000fe200078e00ff */
[----:B0-----:R-:W0:-:S05]  /*1020*/  DMUL R20, R22, c[0x2][0x50] ;  /* 0x0080140016147a28 */ /* 0x001e0a0000000000 */
        /* <DEDUP_REMOVED lines=50> */
.L_x_275:
[----:B------:R-:W-:Y:S05]  /*1350*/  BSYNC B0 ;  /* 0x0000000000007941 */ /* 0x000fea0003800000 */
.L_x_274:
        /* <DEDUP_REMOVED lines=32> */
[----:B0-----:R-:W-:Y:S01]  /*1560*/  @!P0 IMAD.MOV.U32 R32, RZ, RZ, R22 ;  /* 0x000000ffff208224 */ /* 0x001fe200078e0016 */
[----:B------:R-:W-:Y:S01]  /*1570*/  @!P0 MOV R33, R23 ;  /* 0x0000001700218202 */ /* 0x000fe20000000f00 */
        /* <DEDUP_REMOVED lines=16> */
[----:B01----:R-:W-:Y:S05]  /*1680*/  CALL.REL.NOINC `($__internal_21_$__cuda_sm20_dsqrt_rn_f64_mediumpath_v1) ;  /* 0x0000228000007944 */ /* 0x003fea0003c00000 */
.L_x_277:
[----:B--2---:R-:W-:Y:S05]  /*1690*/  BSYNC B0 ;  /* 0x0000000000007941 */ /* 0x004fea0003800000 */
.L_x_276:
        /* <DEDUP_REMOVED lines=10> */
[----:B------:R-:W-:Y:S01]  /*1740*/  IMAD.MOV.U32 R16, RZ, RZ, RZ ;  /* 0x000000ffff107224 */ /* 0x000fe200078e00ff */
[----:B------:R-:W-:Y:S01]  /*1750*/  MOV R20, c[0x0][0x188] ;  /* 0x0000620000147a02 */ /* 0x000fe20000000f00 */
[----:B------:R-:W-:-:S03]  /*1760*/  IMAD.MOV.U32 R17, RZ, RZ, R42 ;  /* 0x000000ffff117224 */ /* 0x000fc600078e002a */
[----:B------:R-:W-:Y:S01]  /*1770*/  ISETP.NE.AND P0, PT, R20, 0x1, PT ;  /* 0x000000011400780c */ /* 0x000fe20003f05270 */
[----:B------:R-:W-:-:S05]  /*1780*/  IMAD.HI.U32 R16, R42, c[0x0][0x190], R16 ;  /* 0x000064002a107a27 */ /* 0x000fca00078e0010 */
[----:B------:R-:W-:-:S05]  /*1790*/  SHF.R.U32.HI R17, RZ, c[0x0][0x194], R16 ;  /* 0x00006500ff117a19 */ /* 0x000fca0000011610 */
[----:B------:R-:W-:-:S04]  /*17a0*/  IMAD.MOV R21, RZ, RZ, -R17 ;  /* 0x000000ffff157224 */ /* 0x000fc800078e0a11 */
        /* <DEDUP_REMOVED lines=12> */
[----:B------:R-:W-:Y:S01]  /*1870*/  ISETP.NE.AND P0, PT, R20, 0x3, PT ;  /* 0x000000031400780c */ /* 0x000fe20003f05270 */
[----:B------:R-:W-:-:S04]  /*1880*/  IMAD.MOV.U32 R17, RZ, RZ, R23 ;  /* 0x000000ffff117224 */ /* 0x000fc800078e0017 */
        /* <DEDUP_REMOVED lines=189> */
[----:B------:R-:W-:-:S03]  /*2460*/  @P0 IMAD R21, R16, c[0x0][0x318], R21 ;  /* 0x0000c60010150a24 */ /* 0x000fc600078e0215 */
.L_x_280:
[----:B------:R-:W-:Y:S01]  /*2470*/  MOV R16, c[0x0][0x330] ;  /* 0x0000cc0000107a02 */ /* 0x000fe20000000f00 */
[----:B------:R-:W-:Y:S01]  /*2480*/  IMAD.MOV.U32 R17, RZ, RZ, c[0x0][0x334] ;  /* 0x0000cd00ff117624 */ /* 0x000fe200078e00ff */
[----:B------:R-:W-:-:S04]  /*2490*/  IADD3 R20, P0, R21, c[0x0][0x320], RZ ;  /* 0x0000c80015147a10 */ /* 0x000fc80007f1e0ff */
[----:B------:R-:W-:Y:S01]  /*24a0*/  IADD3.X R21, RZ, c[0x0][0x324], RZ, P0, !PT ;  /* 0x0000c900ff157a10 */ /* 0x000fe200007fe4ff */
[----:B------:R-:W0:-:S07]  /*24b0*/  DFMA R16, R32, R16, c[0x0][0x328] ;  /* 0x0000ca002010762b */ /* 0x000e0e0000000010 */
[----:B0-----:R0:W-:Y:S04]  /*24c0*/  STG.E.64 [R20.64], R16 ;  /* 0x0000001014007986 */ /* 0x0011e8000c101b08 */
.L_x_279:
[----:B012---:R-:W-:Y:S05]  /*24d0*/  BSYNC B0 ;  /* 0x0000000000007941 */ /* 0x007fea0003800000 */
.L_x_278:
[----:B------:R-:W-:-:S04]  /*24e0*/  IMAD.MOV.U32 R17, RZ, RZ, c[0x0][0x0] ;  /* 0x00000000ff117624 */ /* 0x000fc800078e00ff */
        /* <DEDUP_REMOVED lines=9> */
[----:B------:R-:W-:-:S05]  /*2580*/  MOV R20, RZ ;  /* 0x000000ff00147202 */ /* 0x000fca0000000f00 */
[----:B------:R-:W-:-:S05]  /*2590*/  IMAD.HI.U32 R16, R21, c[0x0][0x190], R20 ;  /* 0x0000640015107a27 */ /* 0x000fca00078e0014 */
[----:B------:R-:W-:Y:S01]  /*25a0*/  SHF.R.U32.HI R23, RZ, c[0x0][0x194], R16 ;  /* 0x00006500ff177a19 */ /* 0x000fe20000011610 */
[----:B------:R-:W-:-:S03]  /*25b0*/  IMAD.MOV.U32 R16, RZ, RZ, c[0x0][0x188] ;  /* 0x00006200ff107624 */ /* 0x000fc600078e00ff */
[----:B------:R-:W-:Y:S02]  /*25c0*/  IADD3 R22, -R23, RZ, RZ ;  /* 0x000000ff17167210 */ /* 0x000fe40007ffe1ff */
[----:B------:R-:W-:-:S03]  /*25d0*/  ISETP.NE.AND P0, PT, R16, 0x1, PT ;  /* 0x000000011000780c */ /* 0x000fc60003f05270 */
[----:B------:R-:W-:-:S04]  /*25e0*/  IMAD R22, R22, c[0x0][0x18c], R21 ;  /* 0x0000630016167a24 */ /* 0x000fc800078e0215 */
[----:B------:R-:W-:-:S06]  /*25f0*/  IMAD R22, R22, c[0x0][0x2b8], RZ ;  /* 0x0000ae0016167a24 */ /* 0x000fcc00078e02ff */
        /* <DEDUP_REMOVED lines=213> */
.L_x_282:
[----:B------:R-:W-:Y:S01]  /*3350*/  MOV R20, c[0x0][0x330] ;  /* 0x0000cc0000147a02 */ /* 0x000fe20000000f00 */
[----:B------:R-:W-:Y:S01]  /*3360*/  IMAD.MOV.U32 R21, RZ, RZ, c[0x0][0x334] ;  /* 0x0000cd00ff157624 */ /* 0x000fe200078e00ff */
[----:B------:R-:W-:-:S04]  /*3370*/  IADD3 R22, P0, R22, c[0x0][0x320], RZ ;  /* 0x0000c80016167a10 */ /* 0x000fc80007f1e0ff */
[----:B------:R-:W-:Y:S01]  /*3380*/  IADD3.X R23, RZ, c[0x0][0x324], RZ, P0, !PT ;  /* 0x0000c900ff177a10 */ /* 0x000fe200007fe4ff */
[----:B------:R-:W0:-:S07]  /*3390*/  DFMA R18, R18, R20, c[0x0][0x328] ;  /* 0x0000ca001212762b */ /* 0x000e0e0000000014 */
[----:B0-----:R0:W-:Y:S04]  /*33a0*/  STG.E.64 [R22.64], R18 ;  /* 0x0000001216007986 */ /* 0x0011e8000c101b08 */
.L_x_281:
[----:B------:R-:W-:Y:S01]  /*33b0*/  LEA R42, P0, R17, R42, 0x1 ;  /* 0x0000002a112a7211 */ /* 0x000fe200078008ff */
[----:B------:R-:W-:Y:S01]  /*33c0*/  WARPSYNC 0xffffffff ;  /* 0xffffffff00007948 */ /* 0x000fe20003800000 */
[----:B------:R-:W-:Y:S01]  /*33d0*/  BAR.SYNC.DEFER_BLOCKING 0x0 ;  /* 0x0000000000007b1d */ /* 0x000fe20000010000 */
[----:B------:R-:W-:Y:S01]  /*33e0*/  MOV R24, R14 ;  /* 0x0000000e00187202 */ /* 0x000fe20000000f00 */
[----:B------:R-:W-:Y:S01]  /*33f0*/  IMAD.MOV.U32 R17, RZ, RZ, R50 ;  /* 0x000000ffff117224 */ /* 0x000fe200078e0032 */
[----:B------:R-:W-:Y:S01]  /*3400*/  MOV R16, R51 ;  /* 0x0000003300107202 */ /* 0x000fe20000000f00 */
[----:B------:R-:W-:Y:S01]  /*3410*/  IMAD.X R43, RZ, RZ, R43, P0 ;  /* 0x000000ffff2b7224 */ /* 0x000fe200000e062b */
[----:B------:R-:W-:-:S04]  /*3420*/  ISETP.GE.U32.AND P0, PT, R42, R47, PT ;  /* 0x0000002f2a00720c */ /* 0x000fc80003f06070 */
[----:B------:R-:W-:-:S13]  /*3430*/  ISETP.GE.AND.EX P0, PT, R43, R48, PT, P0 ;  /* 0x000000302b00720c */ /* 0x000fda0003f06300 */
[----:B------:R-:W-:Y:S01]  /*3440*/  @P0 CALL.REL.NOINC `(.L_x_283) ;  /* 0x0000001000000944 */ /* 0x000fe20003c00000 */
[----:B------:R-:W-:Y:S05]  /*3450*/  BRA `(.L_x_284) ;  /* 0xffffd3e000007947 */ /* 0x000fea000383ffff */
.L_x_283:
[----:B------:R-:W-:Y:S05]  /*3460*/  EXIT ;  /* 0x000000000000794d */ /* 0x000fea0003800000 */
        .weak           $__internal_20_$__cuda_sm20_div_s64
        .type           $__internal_20_$__cuda_sm20_div_s64,@function
        .size           $__internal_20_$__cuda_sm20_div_s64,($__internal_21_$__cuda_sm20_dsqrt_rn_f64_mediumpath_v1 - $__internal_20_$__cuda_sm20_div_s64)
$__internal_20_$__cuda_sm20_div_s64:
        /* <DEDUP_REMOVED lines=73> */
[----:B------:R-:W-:Y:S06]  /*3900*/  RET.REL.NODEC R22 `(_ZN2at6native54_GLOBAL__N__3a6f1fcb_21_DistributionNormal_cu_0c5b6e8543distribution_elementwise_grid_stride_kernelIdLi2EZNS0_9templates4cuda20normal_and_transformIddPNS_17CUDAGeneratorImplEZZZNS4_13normal_kernelIS7_EEvRKNS_10TensorBaseEddT_ENKUlvE_clEvENKUlvE_clEvEUldE_EEvRNS_18TensorIteratorBaseET1_T2_EUlP24curandStatePhilox4_32_10E_ZNS1_27distribution_nullary_kernelIdd7double2S7_SM_SF_EEvSH_SJ_RKT3_T4_EUlidE0_EEvlNS_15PhiloxCudaStateESI_SJ_) ;  /* 0xffffc6f016007950 */ /* 0x000fec0003c3ffff */
        .weak           $__internal_21_$__cuda_sm20_dsqrt_rn_f64_mediumpath_v1
        .type           $__internal_21_$__cuda_sm20_dsqrt_rn_f64_mediumpath_v1,@function
        .size           $__internal_21_$__cuda_sm20_dsqrt_rn_f64_mediumpath_v1,(.L_x_341 - $__internal_21_$__cuda_sm20_dsqrt_rn_f64_mediumpath_v1)
$__internal_21_$__cuda_sm20_dsqrt_rn_f64_mediumpath_v1:
        /* <DEDUP_REMOVED lines=12> */
.L_x_286:
        /* <DEDUP_REMOVED lines=24> */
.L_x_288:
[----:B------:R0:W1:-:S06]  /*3b50*/  DADD R16, R26, R26 ;  /* 0x000000001a107229 */ /* 0x00004c000000001a */
.L_x_287:
[----:B------:R-:W-:Y:S05]  /*3b60*/  BSYNC B1 ;  /* 0x0000000000017941 */ /* 0x000fea0003800000 */
.L_x_285:
[----:B------:R-:W-:-:S04]  /*3b70*/  MOV R19, 0x0 ;  /* 0x0000000000137802 */ /* 0x000fc80000000f00 */
[----:B------:R-:W-:Y:S05]  /*3b80*/  RET.REL.NODEC R18 `(_ZN2at6native54_GLOBAL__N__3a6f1fcb_21_DistributionNormal_cu_0c5b6e8543distribution_elementwise_grid_stride_kernelIdLi2EZNS0_9templates4cuda20normal_and_transformIddPNS_17CUDAGeneratorImplEZZZNS4_13normal_kernelIS7_EEvRKNS_10TensorBaseEddT_ENKUlvE_clEvENKUlvE_clEvEUldE_EEvRNS_18TensorIteratorBaseET1_T2_EUlP24curandStatePhilox4_32_10E_ZNS1_27distribution_nullary_kernelIdd7double2S7_SM_SF_EEvSH_SJ_RKT3_T4_EUlidE0_EEvlNS_15PhiloxCudaStateESI_SJ_) ;  /* 0xffffc47012007950 */ /* 0x000fea0003c3ffff */
.L_x_289:
        /* <DEDUP_REMOVED lines=15> */
.L_x_341:


//--------------------- .text._ZN2at6native54_GLOBAL__N__3a6f1fcb_21_DistributionNormal_cu_0c5b6e8543distribution_elementwise_grid_stride_kernelIdLi2EZNS0_9templates4cuda20normal_and_transformIddPNS_17CUDAGeneratorImplEZZZNS4_13normal_kernelIS7_EEvRKNS_10TensorBaseEddT_ENKUlvE_clEvENKUlvE_clEvEUldE_EEvRNS_18TensorIteratorBaseET1_T2_EUlP24curandStatePhilox4_32_10E_ZNS1_27distribution_nullary_kernelIdd7double2S7_SM_SF_EEvSH_SJ_RKT3_T4_EUlidE_EEvlNS_15PhiloxCudaStateESI_SJ_ --------------------------
	.section	.text._ZN2at6native54_GLOBAL__N__3a6f1fcb_21_DistributionNormal_cu_0c5b6e8543distribution_elementwise_grid_stride_kernelIdLi2EZNS0_9templates4cuda20normal_and_transformIddPNS_17CUDAGeneratorImplEZZZNS4_13normal_kernelIS7_EEvRKNS_10TensorBaseEddT_ENKUlvE_clEvENKUlvE_clEvEUldE_EEvRNS_18TensorIteratorBaseET1_T2_EUlP24curandStatePhilox4_32_10E_ZNS1_27distribution_nullary_kernelIdd7double2S7_SM_SF_EEvSH_SJ_RKT3_T4_EUlidE_EEvlNS_15PhiloxCudaStateESI_SJ_,"ax",@progbits
	.sectioninfo	@"SHI_REGISTERS=54"
	.align	128
.text._ZN2at6native54_GLOBAL__N__3a6f1fcb_21_DistributionNormal_cu_0c5b6e8543distribution_elementwise_grid_stride_kernelIdLi2EZNS0_9templates4cuda20normal_and_transformIddPNS_17CUDAGeneratorImplEZZZNS4_13normal_kernelIS7_EEvRKNS_10TensorBaseEddT_ENKUlvE_clEvENKUlvE_clEvEUldE_EEvRNS_18TensorIteratorBaseET1_T2_EUlP24curandStatePhilox4_32_10E_ZNS1_27distribution_nullary_kernelIdd7double2S7_SM_SF_EEvSH_SJ_RKT3_T4_EUlidE_EEvlNS_15PhiloxCudaStateESI_SJ_:
        .type           _ZN2at6native54_GLOBAL__N__3a6f1fcb_21_DistributionNormal_cu_0c5b6e8543distribution_elementwise_grid_stride_kernelIdLi2EZNS0_9templates4cuda20normal_and_transformIddPNS_17CUDAGeneratorImplEZZZNS4_13normal_kernelIS7_EEvRKNS_10TensorBaseEddT_ENKUlvE_clEvENKUlvE_clEvEUldE_EEvRNS_18TensorIteratorBaseET1_T2_EUlP24curandStatePhilox4_32_10E_ZNS1_27distribution_nullary_kernelIdd7double2S7_SM_SF_EEvSH_SJ_RKT3_T4_EUlidE_EEvlNS_15PhiloxCudaStateESI_SJ_,@function
        .size           _ZN2at6native54_GLOBAL__N__3a6f1fcb_21_DistributionNormal_cu_0c5b6e8543distribution_elementwise_grid_stride_kernelIdLi2EZNS0_9templates4cuda20normal_and_transformIddPNS_17CUDAGeneratorImplEZZZNS4_13normal_kernelIS7_EEvRKNS_10TensorBaseEddT_ENKUlvE_clEvENKUlvE_clEvEUldE_EEvRNS_18TensorIteratorBaseET1_T2_EUlP24curandStatePhilox4_32_10E_ZNS1_27distribution_nullary_kernelIdd7double2S7_SM_SF_EEvSH_SJ_RKT3_T4_EUlidE_EEvlNS_15PhiloxCudaStateESI_SJ_,(.L_x_344 - _ZN2at6native54_GLOBAL__N__3a6f1fcb_21_DistributionNormal_cu_0c5b6e8543distribution_elementwise_grid_stride_kernelIdLi2EZNS0_9templates4cuda20normal_and_transformIddPNS_17CUDAGeneratorImplEZZZNS4_13normal_kernelIS7_EEvRKNS_10TensorBaseEddT_ENKUlvE_clEvENKUlvE_clEvEUldE_EEvRNS_18TensorIteratorBaseET1_T2_EUlP24curandStatePhilox4_32_10E_ZNS1_27distribution_nullary_kernelIdd7double2S7_SM_SF_EEvSH_SJ_RKT3_T4_EUlidE_EEvlNS_15PhiloxCudaStateESI_SJ_)
        .other          _ZN2at6native54_GLOBAL__N__3a6f1fcb_21_DistributionNormal_cu_0c5b6e8543distribution_elementwise_grid_stride_kernelIdLi2EZNS0_9templates4cuda20normal_and_transformIddPNS_17CUDAGeneratorImplEZZZNS4_13normal_kernelIS7_EEvRKNS_10TensorBaseEddT_ENKUlvE_clEvENKUlvE_clEvEUldE_EEvRNS_18TensorIteratorBaseET1_T2_EUlP24curandStatePhilox4_32_10E_ZNS1_27distribution_nullary_kernelIdd7double2S7_SM_SF_EEvSH_SJ_RKT3_T4_EUlidE_EEvlNS_15PhiloxCudaStateESI_SJ_,@"STO_CUDA_ENTRY STV_DEFAULT"
_ZN2at6native54_GLOBAL__N__3a6f1fcb_21_DistributionNormal_cu_0c5b6e8543distribution_elementwise_grid_stride_kernelIdLi2EZNS0_9templates4cuda20normal_and_transformIddPNS_17CUDAGeneratorImplEZZZNS4_13normal_kernelIS7_EEvRKNS_10TensorBaseEddT_ENKUlvE_clEvENKUlvE_clEvEUldE_EEvRNS_18TensorIteratorBaseET1_T2_EUlP24curandStatePhilox4_32_10E_ZNS1_27distribution_nullary_kernelIdd7double2S7_SM_SF_EEvSH_SJ_RKT3_T4_EUlidE_EEvlNS_15PhiloxCudaStateESI_SJ_:
        /* <DEDUP_REMOVED lines=86> */
[----:B------:R-:W-:Y:S05]  /*0560*/  CALL.REL.NOINC `($__internal_22_$__cuda_sm20_div_s64) ;  /* 0x000013f000007944 */ /* 0x000fea0003c00000 */
[----:B------:R-:W-:Y:S02]  /*0570*/  IMAD.MOV.U32 R22, RZ, RZ, R21 ;  /* 0x000000ffff167224 */ /* 0x000fe400078e0015 */
[----:B------:R-:W-:Y:S01]  /*0580*/  IMAD.MOV.U32 R23, RZ, RZ, R24 ;  /* 0x000000ffff177224 */ /* 0x000fe200078e0018 */
[----:B------:R-:W-:Y:S05]  /*0590*/  BRA `(.L_x_291) ;  /* 0x0000016000007947 */ /* 0x000fea0003800000 */
.L_x_290:
        /* <DEDUP_REMOVED lines=22> */
.L_x_291:
        /* <DEDUP_REMOVED lines=23> */
[----:B------:R-:W-:Y:S02]  /*0870*/  SHF.R.U32.HI R47, RZ, 0x2, R17 ;  /* 0x00000002ff2f7819 */ /* 0x000fe40000011611 */
[----:B------:R-:W-:-:S02]  /*0880*/  LOP3.LUT R19, R19, R20, RZ, 0x3c, !PT ;  /* 0x0000001413137212 */ /* 0x000fc400078e3cff */
[C---:B------:R-:W-:Y:S02]  /*0890*/  SHF.R.U64 R48, R16.reuse, 0x2, R17 ;  /* 0x0000000210307819 */ /* 0x040fe40000001211 */
[----:B------:R-:W-:Y:S02]  /*08a0*/  LOP3.LUT R49, R16, 0x3, RZ, 0xc0, !PT ;  /* 0x0000000310317812 */ /* 0x000fe400078ec0ff */
.L_x_301:
[----:B------:R-:W-:Y:S01]  /*08b0*/  IADD3 R48, R48, 0x1, RZ ;  /* 0x0000000130307810 */ /* 0x000fe20007ffe0ff */
[----:B------:R-:W-:Y:S03]  /*08c0*/  BSSY B0, `(.L_x_292) ;  /* 0x000000c000007945 */ /* 0x000fe60003800000 */
[C---:B------:R-:W-:Y:S01]  /*08d0*/  ISETP.NE.AND P0, PT, R48.reuse, RZ, PT ;  /* 0x000000ff3000720c */ /* 0x040fe20003f05270 */
[----:B------:R-:W-:-:S12]  /*08e0*/  IMAD.HI.U32 R17, R48, -0x2daee0ad, RZ ;  /* 0xd2511f5330117827 */ /* 0x000fd800078e00ff */
[----:B0-----:R-:W-:Y:S05]  /*08f0*/  @P0 BRA `(.L_x_293) ;  /* 0x0000008000000947 */ /* 0x001fea0003800000 */
        /* <DEDUP_REMOVED lines=8> */
.L_x_293:
[----:B------:R-:W-:Y:S05]  /*0980*/  BSYNC B0 ;  /* 0x0000000000007941 */ /* 0x000fea0003800000 */
.L_x_292:
        /* <DEDUP_REMOVED lines=17> */
[C---:B------:R-:W-:Y:S02]  /*0aa0*/  IADD3 R21, R14.reuse, -0x255992d5, RZ ;  /* 0xdaa66d2b0e157810 */ /* 0x040fe40007ffe0ff */
[----:B------:R-:W-:Y:S01]  /*0ab0*/  IADD3 R23, R14, 0x78dde6e4, RZ ;  /* 0x78dde6e40e177810 */ /* 0x000fe20007ffe0ff */
[----:B------:R-:W-:Y:S01]  /*0ac0*/  IMAD.WIDE.U32 R24, R24, -0x2daee0ad, RZ ;  /* 0xd2511f5318187825 */ /* 0x000fe200078e00ff */
[----:B------:R-:W-:-:S04]  /*0ad0*/  LOP3.LUT R20, R17, R20, R21, 0x96, !PT ;  /* 0x0000001411147212 */ /* 0x000fc800078e9615 */
[----:B------:R-:W-:Y:S01]  /*0ae0*/  LOP3.LUT R26, R25, R26, R3, 0x96, !PT ;  /* 0x0000001a191a7212 */ /* 0x000fe200078e9603 */
[----:B------:R-:W-:-:S04]  /*0af0*/  IMAD.WIDE.U32 R20, R20, -0x2daee0ad, RZ ;  /* 0xd2511f5314147825 */ /* 0x000fc800078e00ff */
        /* <DEDUP_REMOVED lines=22> */
[----:B------:R-:W-:Y:S01]  /*0c60*/  IADD3 R21, R14, -0x700cb87f, RZ ;  /* 0x8ff347810e157810 */ /* 0x000fe20007ffe0ff */
        /* <DEDUP_REMOVED lines=18> */
[----:B------:R-:W-:Y:S05]  /*0d90*/  @!P0 BRA `(.L_x_294) ;  /* 0x0000009000008947 */ /* 0x000fea0003800000 */
[----:B------:R-:W-:Y:S02]  /*0da0*/  IMAD.MOV.U32 R23, RZ, RZ, R18 ;  /* 0x000000ffff177224 */ /* 0x000fe400078e0012 */
[----:B------:R-:W-:Y:S02]  /*0db0*/  IMAD.MOV.U32 R20, RZ, RZ, R22 ;  /* 0x000000ffff147224 */ /* 0x000fe400078e0016 */
[----:B------:R-:W-:Y:S02]  /*0dc0*/  IMAD.MOV.U32 R21, RZ, RZ, R19 ;  /* 0x000000ffff157224 */ /* 0x000fe400078e0013 */
[----:B------:R-:W-:Y:S01]  /*0dd0*/  IMAD.MOV.U32 R24, RZ, RZ, R25 ;  /* 0x000000ffff187224 */ /* 0x000fe200078e0019 */
[----:B------:R-:W-:Y:S05]  /*0de0*/  BRA `(.L_x_294) ;  /* 0x0000004000007947 */ /* 0x000fea0003800000 */
.L_x_295:
[----:B------:R-:W-:Y:S02]  /*0df0*/  IMAD.MOV.U32 R23, RZ, RZ, R19 ;  /* 0x000000ffff177224 */ /* 0x000fe400078e0013 */
[----:B------:R-:W-:Y:S02]  /*0e00*/  IMAD.MOV.U32 R20, RZ, RZ, R25 ;  /* 0x000000ffff147224 */ /* 0x000fe400078e0019 */
[----:B------:R-:W-:-:S02]  /*0e10*/  IMAD.MOV.U32 R21, RZ, RZ, R50 ;  /* 0x000000ffff157224 */ /* 0x000fc400078e0032 */
[----:B------:R-:W-:-:S04]  /*0e20*/  IMAD.MOV.U32 R24, RZ, RZ, R16 ;  /* 0x000000ffff187224 */ /* 0x000fc800078e0010 */
.L_x_294:
[----:B------:R-:W-:Y:S01]  /*0e30*/  IMAD.WIDE.U32 R18, R24, 0x200000, RZ ;  /* 0x0020000018127825 */ /* 0x000fe200078e00ff */
[----:B------:R-:W-:Y:S03]  /*0e40*/  BSSY B0, `(.L_x_296) ;  /* 0x0000058000007945 */ /* 0x000fe60003800000 */
[----:B------:R-:W-:Y:S01]  /*0e50*/  IMAD.MOV.U32 R25, RZ, RZ, R19 ;  /* 0x000000ffff197224 */ /* 0x000fe200078e0013 */
[----:B------:R-:W-:Y:S01]  /*0e60*/  LOP3.LUT R24, R18, R21, RZ, 0x3c, !PT ;  /* 0x0000001512187212 */ /* 0x000fe200078e3cff */
[----:B------:R-:W-:Y:S02]  /*0e70*/  IMAD.MOV.U32 R36, RZ, RZ, 0x0 ;  /* 0x00000000ff247424 */ /* 0x000fe400078e00ff */
[----:B------:R-:W-:Y:S01]  /*0e80*/  IMAD.MOV.U32 R37, RZ, RZ, 0x3ca00000 ;  /* 0x3ca00000ff257424 */ /* 0x000fe200078e00ff */
[----:B------:R-:W0:Y:S01]  /*0e90*/  I2F.F64.U64 R18, R24 ;  /* 0x0000001800127312 */ /* 0x000e220000301800 */
[----:B------:R-:W-:-:S04]  /*0ea0*/  IMAD.WIDE.U32 R20, R20, 0x200000, RZ ;  /* 0x0020000014147825 */ /* 0x000fc800078e00ff */
[----:B------:R-:W-:Y:S01]  /*0eb0*/  IMAD.MOV.U32 R27, RZ, RZ, 0x3de5db65 ;  /* 0x3de5db65ff1b7424 */ /* 0x000fe200078e00ff */
[----:B------:R-:W-:Y:S01]  /*0ec0*/  LOP3.LUT R22, R20, R23, RZ, 0x3c, !PT ;  /* 0x0000001714167212 */ /* 0x000fe200078e3cff */
[----:B------:R-:W-:-:S04]  /*0ed0*/  IMAD.MOV.U32 R23, RZ, RZ, R21 ;  /* 0x000000ffff177224 */ /* 0x000fc800078e0015 */
[----:B------:R-:W1:Y:S01]  /*0ee0*/  I2F.F64.U64 R20, R22 ;  /* 0x0000001600147312 */ /* 0x000e620000301800 */
[----:B0-----:R-:W0:-:S10]  /*0ef0*/  DFMA R18, R18, 2.2204460492503130808e-16, R36 ;  /* 0x3cb000001212782b */ /* 0x001e140000000024 */
[----:B0-----:R-:W-:Y:S01]  /*0f00*/  IMAD.SHL.U32 R26, R19, 0x2, RZ ;  /* 0x00000002131a7824 */ /* 0x001fe200078e00ff */
[----:B-1----:R0:W1:Y:S02]  /*0f10*/  DFMA R36, R20, R36, 5.5511151231257827021e-17 ;  /* 0x3c9000001424742b */ /* 0x0020640000000024 */
[----:B0-----:R-:W-:Y:S02]  /*0f20*/  IMAD.MOV.U32 R20, RZ, RZ, R19 ;  /* 0x000000ffff147224 */ /* 0x001fe400078e0013 */
[----:B------:R-:W-:Y:S01]  /*0f30*/  ISETP.GE.U32.AND P1, PT, R26, -0x797fffff, PT ;  /* 0x868000011a00780c */ /* 0x000fe20003f26070 */
[----:B------:R-:W-:-:S05]  /*0f40*/  IMAD.MOV.U32 R26, RZ, RZ, -0x687a146 ;  /* 0xf9785ebaff1a7424 */ /* 0x000fca00078e00ff */
[----:B-1----:R-:W-:Y:S01]  /*0f50*/  ISETP.GT.AND P0, PT, R37, 0xfffff, PT ;  /* 0x000fffff2500780c */ /* 0x002fe20003f04270 */
[----:B------:R-:W-:Y:S01]  /*0f60*/  IMAD.MOV.U32 R31, RZ, RZ, R37 ;  /* 0x000000ffff1f7224 */ /* 0x000fe200078e0025 */
[----:B------:R-:W-:Y:S01]  /*0f70*/  MOV R30, R36 ;  /* 0x00000024001e7202 */ /* 0x000fe20000000f00 */
[----:B------:R-:W-:Y:S02]  /*0f80*/  IMAD.MOV.U32 R42, RZ, RZ, R36 ;  /* 0x000000ffff2a7224 */ /* 0x000fe400078e0024 */
[----:B------:R-:W-:Y:S02]  /*0f90*/  IMAD.MOV.U32 R36, RZ, RZ, -0x3ff ;  /* 0xfffffc01ff247424 */ /* 0x000fe400078e00ff */
[----:B------:R-:W0:-:S06]  /*0fa0*/  @P1 DMUL R18, RZ, R18 ;  /* 0x00000012ff121228 */ /* 0x000e0c0000000000 */
[----:B------:R-:W1:Y:S01]  /*0fb0*/  @!P0 DMUL R30, R30, 1.80143985094819840000e+16 ;  /* 0x435000001e1e8828 */ /* 0x000e620000000000 */
[----:B------:R-:W-:-:S03]  /*0fc0*/  @!P0 IMAD.MOV.U32 R36, RZ, RZ, -0x435 ;  /* 0xfffffbcbff248424 */ /* 0x000fc600078e00ff */
[----:B0-----:R-:W-:-:S05]  /*0fd0*/  @P1 IMAD.MOV.U32 R20, RZ, RZ, R19 ;  /* 0x000000ffff141224 */ /* 0x001fca00078e0013 */
[----:B------:R-:W-:Y:S01]  /*0fe0*/  IADD3 R21, R20, 0x100000, RZ ;  /* 0x0010000014157810 */ /* 0x000fe20007ffe0ff */
[----:B------:R-:W-:Y:S02]  /*0ff0*/  IMAD.MOV.U32 R20, RZ, RZ, R18 ;  /* 0x000000ffff147224 */ /* 0x000fe400078e0012 */
[----:B-1----:R-:W-:Y:S02]  /*1000*/  @!P0 IMAD.MOV.U32 R37, RZ, RZ, R31 ;  /* 0x000000ffff258224 */ /* 0x002fe400078e001f */
[----:B------:R-:W0:Y:S01]  /*1010*/  FRND.F64 R24, R20 ;  /* 0x0000001400187313 */ /* 0x000e220000301800 */
[----:B------:R-:W-:Y:S02]  /*1020*/  @!P0 IMAD.MOV.U32 R42, RZ, RZ, R30 ;  /* 0x000000ffff2a8224 */ /* 0x000fe400078e001e */
        /* <DEDUP_REMOVED lines=57> */
.L_x_297:
[----:B------:R-:W-:Y:S05]  /*13c0*/  BSYNC B0 ;  /* 0x0000000000007941 */ /* 0x000fea0003800000 */
.L_x_296:
        /* <DEDUP_REMOVED lines=50> */
[----:B01----:R-:W-:Y:S05]  /*16f0*/  CALL.REL.NOINC `($__internal_23_$__cuda_sm20_dsqrt_rn_f64_mediumpath_v1) ;  /* 0x0000070000007944 */ /* 0x003fea0003c00000 */
.L_x_299:
[----:B--2---:R-:W-:Y:S05]  /*1700*/  BSYNC B0 ;  /* 0x0000000000007941 */ /* 0x004fea0003800000 */
.L_x_298:
[----:B------:R-:W-:Y:S01]  /*1710*/  IMAD.MOV.U32 R17, RZ, RZ, c[0x0][0x0] ;  /* 0x00000000ff117624 */ /* 0x000fe200078e00ff */
[----:B------:R-:W-:Y:S01]  /*1720*/  ISETP.GE.U32.AND P0, PT, R8, c[0x0][0x160], PT ;  /* 0x0000580008007a0c */ /* 0x000fe20003f06070 */
[----:B------:R-:W2:Y:S01]  /*1730*/  DADD R22, RZ, R24 ;  /* 0x00000000ff167229 */ /* 0x000ea20000000018 */
[----:B------:R-:W-:Y:S01]  /*1740*/  WARPSYNC 0xffffffff ;  /* 0xffffffff00007948 */ /* 0x000fe20003800000 */
[----:B------:R-:W-:Y:S01]  /*1750*/  IMAD R17, R17, c[0x0][0xc], RZ ;  /* 0x0000030011117a24 */ /* 0x000fe200078e02ff */
[----:B------:R-:W-:Y:S01]  /*1760*/  ISETP.GE.AND.EX P0, PT, R9, c[0x0][0x164], PT, P0 ;  /* 0x0000590009007a0c */ /* 0x000fe20003f06300 */
[----:B01----:R-:W0:-:S03]  /*1770*/  DMUL R34, R18, R34 ;  /* 0x0000002212227228 */ /* 0x003e060000000000 */
[----:B------:R-:W-:Y:S01]  /*1780*/  IADD3 R28, P2, R17, R8, RZ ;  /* 0x00000008111c7210 */ /* 0x000fe20007f5e0ff */
[----:B--2---:R-:W-:-:S03]  /*1790*/  DMUL R22, R22, R18 ;  /* 0x0000001216167228 */ /* 0x004fc60000000000 */
[----:B------:R-:W-:Y:S01]  /*17a0*/  ISETP.GE.U32.AND P1, PT, R28, c[0x0][0x160], PT ;  /* 0x000058001c007a0c */ /* 0x000fe20003f26070 */
[----:B------:R-:W-:-:S04]  /*17b0*/  IMAD.X R20, RZ, RZ, R9, P2 ;  /* 0x000000ffff147224 */ /* 0x000fc800010e0609 */
[----:B------:R-:W-:Y:S01]  /*17c0*/  @!P0 IMAD R25, R8, c[0x0][0x190], RZ ;  /* 0x0000640008198a24 */ /* 0x000fe200078e02ff */
[----:B------:R-:W-:Y:S01]  /*17d0*/  ISETP.GE.AND.EX P1, PT, R20, c[0x0][0x164], PT, P1 ;  /* 0x0000590014007a0c */ /* 0x000fe20003f26310 */
[----:B------:R-:W-:Y:S01]  /*17e0*/  @!P0 IMAD.MOV.U32 R20, RZ, RZ, c[0x0][0x1a0] ;  /* 0x00006800ff148624 */ /* 0x000fe200078e00ff */
[----:B------:R-:W-:Y:S02]  /*17f0*/  @!P0 MOV R21, c[0x0][0x1a4] ;  /* 0x0000690000158a02 */ /* 0x000fe40000000f00 */
[----:B------:R-:W-:-:S04]  /*1800*/  @!P0 IADD3 R24, P2, R25, c[0x0][0x188], RZ ;  /* 0x0000620019188a10 */ /* 0x000fc80007f5e0ff */
[----:B0-----:R-:W0:Y:S01]  /*1810*/  @!P0 DFMA R34, R34, R20, c[0x0][0x198] ;  /* 0x000066002222862b */ /* 0x001e220000000014 */
[----:B------:R-:W-:-:S04]  /*1820*/  @!P0 LEA.HI.X.SX32 R25, R25, c[0x0][0x18c], 0x1, P2 ;  /* 0x0000630019198a11 */ /* 0x000fc800010f0eff */
[----:B------:R-:W-:Y:S02]  /*1830*/  @!P1 IMAD R28, R28, c[0x0][0x190], RZ ;  /* 0x000064001c1c9a24 */ /* 0x000fe400078e02ff */
[----:B0-----:R0:W-:Y:S01]  /*1840*/  @!P0 STG.E.64 [R24.64], R34 ;  /* 0x0000002218008986 */ /* 0x0011e2000c101b08 */
[----:B------:R-:W-:Y:S01]  /*1850*/  LEA R8, P0, R17, R8, 0x1 ;  /* 0x0000000811087211 */ /* 0x000fe200078008ff */
[----:B------:R-:W-:Y:S01]  /*1860*/  @!P1 IMAD.MOV.U32 R18, RZ, RZ, c[0x0][0x1a0] ;  /* 0x00006800ff129624 */ /* 0x000fe200078e00ff */
[----:B------:R-:W-:Y:S01]  /*1870*/  @!P1 IADD3 R20, P3, R28, c[0x0][0x188], RZ ;  /* 0x000062001c149a10 */ /* 0x000fe20007f7e0ff */
[----:B------:R-:W-:Y:S02]  /*1880*/  @!P1 IMAD.MOV.U32 R19, RZ, RZ, c[0x0][0x1a4] ;  /* 0x00006900ff139624 */ /* 0x000fe400078e00ff */
[----:B------:R-:W-:Y:S01]  /*1890*/  IMAD.X R9, RZ, RZ, R9, P0 ;  /* 0x000000ffff097224 */ /* 0x000fe200000e0609 */
[----:B------:R-:W-:Y:S02]  /*18a0*/  ISETP.GE.U32.AND P0, PT, R8, R45, PT ;  /* 0x0000002d0800720c */ /* 0x000fe40003f06070 */
[----:B------:R-:W-:Y:S01]  /*18b0*/  @!P1 LEA.HI.X.SX32 R21, R28, c[0x0][0x18c], 0x1, P3 ;  /* 0x000063001c159a11 */ /* 0x000fe200018f0eff */
[----:B------:R1:W2:Y:S01]  /*18c0*/  @!P1 DFMA R26, R22, R18, c[0x0][0x198] ;  /* 0x00006600161a962b */ /* 0x0002a20000000012 */
[----:B------:R-:W-:Y:S01]  /*18d0*/  ISETP.GE.AND.EX P0, PT, R9, R44, PT, P0 ;  /* 0x0000002c0900720c */ /* 0x000fe20003f06300 */
[----:B-1----:R-:W-:-:S02]  /*18e0*/  IMAD.MOV.U32 R22, RZ, RZ, R16 ;  /* 0x000000ffff167224 */ /* 0x002fc400078e0010 */
[----:B------:R-:W-:Y:S02]  /*18f0*/  IMAD.MOV.U32 R18, RZ, RZ, R50 ;  /* 0x000000ffff127224 */ /* 0x000fe400078e0032 */
[----:B------:R-:W-:Y:S01]  /*1900*/  IMAD.MOV.U32 R19, RZ, RZ, R51 ;  /* 0x000000ffff137224 */ /* 0x000fe200078e0033 */
[----:B--2---:R0:W-:Y:S04]  /*1910*/  @!P1 STG.E.64 [R20.64], R26 ;  /* 0x0000001a14009986 */ /* 0x0041e8000c101b08 */
[----:B------:R-:W-:Y:S06]  /*1920*/  BAR.SYNC.DEFER_BLOCKING 0x0 ;  /* 0x0000000000007b1d */ /* 0x000fec0000010000 */
[----:B------:R-:W-:Y:S01]  /*1930*/  @P0 CALL.REL.NOINC `(.L_x_300) ;  /* 0x0000001000000944 */ /* 0x000fe20003c00000 */
[----:B------:R-:W-:Y:S05]  /*1940*/  BRA `(.L_x_301) ;  /* 0xffffef6000007947 */ /* 0x000fea000383ffff */
.L_x_300:
[----:B------:R-:W-:Y:S05]  /*1950*/  EXIT ;  /* 0x000000000000794d */ /* 0x000fea0003800000 */
        .weak           $__internal_22_$__cuda_sm20_div_s64
        .type           $__internal_22_$__cuda_sm20_div_s64,@function
        .size           $__internal_22_$__cuda_sm20_div_s64,($__internal_23_$__cuda_sm20_dsqrt_rn_f64_mediumpath_v1 - $__internal_22_$__cuda_sm20_div_s64)
$__internal_22_$__cuda_sm20_div_s64:
        /* <DEDUP_REMOVED lines=43> */
[----:B------:R-:W-:-:S03]  /*1c10*/  IMAD.WIDE.U32 R24, R23, UR4, RZ ;  /* 0x0000000417187c25 */ /* 0x000fc6000f8e00ff */
[----:B------:R-:W-:Y:S02]  /*1c20*/  IADD3.X R21, RZ, R21, RZ, P2, !PT ;  /* 0x00000015ff157210 */ /* 0x000fe400017fe4ff */
        /* <DEDUP_REMOVED lines=28> */
[----:B------:R-:W-:Y:S06]  /*1df0*/  RET.REL.NODEC R22 `(_ZN2at6native54_GLOBAL__N__3a6f1fcb_21_DistributionNormal_cu_0c5b6e8543distribution_elementwise_grid_stride_kernelIdLi2EZNS0_9templates4cuda20normal_and_transformIddPNS_17CUDAGeneratorImplEZZZNS4_13normal_kernelIS7_EEvRKNS_10TensorBaseEddT_ENKUlvE_clEvENKUlvE_clEvEUldE_EEvRNS_18TensorIteratorBaseET1_T2_EUlP24curandStatePhilox4_32_10E_ZNS1_27distribution_nullary_kernelIdd7double2S7_SM_SF_EEvSH_SJ_RKT3_T4_EUlidE_EEvlNS_15PhiloxCudaStateESI_SJ_) ;  /* 0xffffe20016007950 */ /* 0x000fec0003c3ffff */
        .weak           $__internal_23_$__cuda_sm20_dsqrt_rn_f64_mediumpath_v1
        .type           $__internal_23_$__cuda_sm20_dsqrt_rn_f64_mediumpath_v1,@function
        .size           $__internal_23_$__cuda_sm20_dsqrt_rn_f64_mediumpath_v1,(.L_x_344 - $__internal_23_$__cuda_sm20_dsqrt_rn_f64_mediumpath_v1)
$__internal_23_$__cuda_sm20_dsqrt_rn_f64_mediumpath_v1:
        /* <DEDUP_REMOVED lines=12> */
.L_x_303:
        /* <DEDUP_REMOVED lines=24> */
.L_x_305:
[----:B------:R0:W1:-:S06]  /*2040*/  DADD R18, R28, R28 ;  /* 0x000000001c127229 */ /* 0x00004c000000001c */
.L_x_304:
[----:B------:R-:W-:Y:S05]  /*2050*/  BSYNC B1 ;  /* 0x0000000000017941 */ /* 0x000fea0003800000 */
.L_x_302:
[----:B------:R-:W-:-:S04]  /*2060*/  IMAD.MOV.U32 R21, RZ, RZ, 0x0 ;  /* 0x00000000ff157424 */ /* 0x000fc800078e00ff */
[----:B------:R-:W-:Y:S05]  /*2070*/  RET.REL.NODEC R20 `(_ZN2at6native54_GLOBAL__N__3a6f1fcb_21_DistributionNormal_cu_0c5b6e8543distribution_elementwise_grid_stride_kernelIdLi2EZNS0_9templates4cuda20normal_and_transformIddPNS_17CUDAGeneratorImplEZZZNS4_13normal_kernelIS7_EEvRKNS_10TensorBaseEddT_ENKUlvE_clEvENKUlvE_clEvEUldE_EEvRNS_18TensorIteratorBaseET1_T2_EUlP24curandStatePhilox4_32_10E_ZNS1_27distribution_nullary_kernelIdd7double2S7_SM_SF_EEvSH_SJ_RKT3_T4_EUlidE_EEvlNS_15PhiloxCudaStateESI_SJ_) ;  /* 0xffffdf8014007950 */ /* 0x000fea0003c3ffff */
.L_x_306:
        /* <DEDUP_REMOVED lines=16> */
.L_x_344:


//--------------------- .nv.global.init           --------------------------
	.section	.nv.global.init,"aw",@progbits
	.align	4
.nv.global.init:
	.type		mrg32k3aM1SubSeq,@object
	.size		mrg32k3aM1SubSeq,(mrg32k3aM2SubSeq - mrg32k3aM1SubSeq)
mrg32k3aM1SubSeq:
        /* <DEDUP_REMOVED lines=126> */
	.type		mrg32k3aM2SubSeq,@object
	.size		mrg32k3aM2SubSeq,(mrg32k3aM1 - mrg32k3aM2SubSeq)
mrg32k3aM2SubSeq:
        /* <DEDUP_REMOVED lines=126> */
	.type		mrg32k3aM1,@object
	.size		mrg32k3aM1,(mrg32k3aM1Seq - mrg32k3aM1)
mrg32k3aM1:
        /* <DEDUP_REMOVED lines=144> */
	.type		mrg32k3aM1Seq,@object
	.size		mrg32k3aM1Seq,(mrg32k3aM2 - mrg32k3aM1Seq)
mrg32k3aM1Seq:
        /* <DEDUP_REMOVED lines=144> */
	.type		mrg32k3aM2,@object
	.size		mrg32k3aM2,(mrg32k3aM2Seq - mrg32k3aM2)
mrg32k3aM2:
        /* <DEDUP_REMOVED lines=144> */
	.type		mrg32k3aM2Seq,@object
	.size		mrg32k3aM2Seq,(precalc_xorwow_matrix - mrg32k3aM2Seq)
mrg32k3aM2Seq:
        /* <DEDUP_REMOVED lines=144> */
	.type		precalc_xorwow_matrix,@object
	.size		precalc_xorwow_matrix,(precalc_xorwow_offset_matrix - precalc_xorwow_matrix)
precalc_xorwow_matrix:
        /* <DEDUP_REMOVED lines=6400> */
	.type		precalc_xorwow_offset_matrix,@object
	.size		precalc_xorwow_offset_matrix,(.L_1 - precalc_xorwow_offset_matrix)
precalc_xorwow_offset_matrix:
        /* <DEDUP_REMOVED lines=6400> */
.L_1:


//--------------------- .nv.global                --------------------------
	.section	.nv.global,"aw",@nobits
.nv.global:
	.type		_ZN52_INTERNAL_3a6f1fcb_21_DistributionNormal_cu_0c5b6e854cuda3std3__48in_placeE,@object
	.size		_ZN52_INTERNAL_3a6f1fcb_21_DistributionNormal_cu_0c5b6e854cuda3std3__48in_placeE,(_ZN52_INTERNAL_3a6f1fcb_21_DistributionNormal_cu_0c5b6e854cuda3std6ranges3__45__cpo8distanceE - _ZN52_INTERNAL_3a6f1fcb_21_DistributionNormal_cu_0c5b6e854cuda3std3__48in_placeE)
_ZN52_INTERNAL_3a6f1fcb_21_DistributionNormal_cu_0c5b6e854cuda3std3__48in_placeE:
	.zero		1
	.type		_ZN52_INTERNAL_3a6f1fcb_21_DistributionNormal_cu_0c5b6e854cuda3std6ranges3__45__cpo8distanceE,@object
	.size		_ZN52_INTERNAL_3a6f1fcb_21_DistributionNormal_cu_0c5b6e854cuda3std6ranges3__45__cpo8distanceE,(_ZN52_INTERNAL_3a6f1fcb_21_DistributionNormal_cu_0c5b6e854cuda3std3__45__cpo6cbeginE - _ZN52_INTERNAL_3a6f1fcb_21_DistributionNormal_cu_0c5b6e854cuda3std6ranges3__45__cpo8distanceE)
_ZN52_INTERNAL_3a6f1fcb_21_DistributionNormal_cu_0c5b6e854cuda3std6ranges3__45__cpo8distanceE:
	.zero		1
	.type		_ZN52_INTERNAL_3a6f1fcb_21_DistributionNormal_cu_0c5b6e854cuda3std3__45__cpo6cbeginE,@object
	.size		_ZN52_INTERNAL_3a6f1fcb_21_DistributionNormal_cu_0c5b6e854cuda3std3__45__cpo6cbeginE,(_ZN52_INTERNAL_3a6f1fcb_21_DistributionNormal_cu_0c5b6e854cuda3std6ranges3__45__cpo7advanceE - _ZN52_INTERNAL_3a6f1fcb_21_DistributionNormal_cu_0c5b6e854cuda3std3__45__cpo6cbeginE)
_ZN52_INTERNAL_3a6f1fcb_21_DistributionNormal_cu_0c5b6e854cuda3std3__45__cpo6cbeginE:
	.zero		1
	.type		_ZN52_INTERNAL_3a6f1fcb_21_DistributionNormal_cu_0c5b6e854cuda3std6ranges3__45__cpo7advanceE,@object
	.size		_ZN52_INTERNAL_3a6f1fcb_21_DistributionNormal_cu_0c5b6e854cuda3std6ranges3__45__cpo7advanceE,(_ZN52_INTERNAL_3a6f1fcb_21_DistributionNormal_cu_0c5b6e854cuda3std3__45__cpo7crbeginE - _ZN52_INTERNAL_3a6f1fcb_21_DistributionNormal_cu_0c5b6e854cuda3std6ranges3__45__cpo7advanceE)
_ZN52_INTERNAL_3a6f1fcb_21_DistributionNormal_cu_0c5b6e854cuda3std6ranges3__45__cpo7advanceE:
	.zero		1
	.type		_ZN52_INTERNAL_3a6f1fcb_21_DistributionNormal_cu_0c5b6e854cuda3std3__45__cpo7crbeginE,@object
	.size		_ZN52_INTERNAL_3a6f1fcb_21_DistributionNormal_cu_0c5b6e854cuda3std3__45__cpo7crbeginE,(_ZN52_INTERNAL_3a6f1fcb_21_DistributionNormal_cu_0c5b6e854cuda3std6ranges3__45__cpo4dataE - _ZN52_INTERNAL_3a6f1fcb_21_DistributionNormal_cu_0c5b6e854cuda3std3__45__cpo7crbeginE)
_ZN52_INTERNAL_3a6f1fcb_21_DistributionNormal_cu_0c5b6e854cuda3std3__45__cpo7crbeginE:
	.zero		1
	.type		_ZN52_INTERNAL_3a6f1fcb_21_DistributionNormal_cu_0c5b6e854cuda3std6ranges3__45__cpo4dataE,@object
	.size		_ZN52_INTERNAL_3a6f1fcb_21_DistributionNormal_cu_0c5b6e854cuda3std6ranges3__45__cpo4dataE,(_ZN52_INTERNAL_3a6f1fcb_21_DistributionNormal_cu_0c5b6e854cuda3std6ranges3__45__cpo5beginE - _ZN52_INTERNAL_3a6f1fcb_21_DistributionNormal_cu_0c5b6e854cuda3std6ranges3__45__cpo4dataE)
_ZN52_INTERNAL_3a6f1fcb_21_DistributionNormal_cu_0c5b6e854cuda3std6ranges3__45__cpo4dataE:
	.zero		1
	.type		_ZN52_INTERNAL_3a6f1fcb_21_DistributionNormal_cu_0c5b6e854cuda3std6ranges3__45__cpo5beginE,@object
	.size		_ZN52_INTERNAL_3a6f1fcb_21_DistributionNormal_cu_0c5b6e854cuda3std6ranges3__45__cpo5beginE,(_ZN52_INTERNAL_3a6f1fcb_21_DistributionNormal_cu_0c5b6e854cuda3std3__454_GLOBAL__N__3a6f1fcb_21_DistributionNormal_cu_0c5b6e856ignoreE - _ZN52_INTERNAL_3a6f1fcb_21_DistributionNormal_cu_0c5b6e854cuda3std6ranges3__45__cpo5beginE)
_ZN52_INTERNAL_3a6f1fcb_21_DistributionNormal_cu_0c5b6e854cuda3std6ranges3__45__cpo5beginE:
	.zero		1
	.type		_ZN52_INTERNAL_3a6f1fcb_21_DistributionNormal_cu_0c5b6e854cuda3std3__454_GLOBAL__N__3a6f1fcb_21_DistributionNormal_cu_0c5b6e856ignoreE,@object
	.size		_ZN52_INTERNAL_3a6f1fcb_21_DistributionNormal_cu_0c5b6e854cuda3std3__454_GLOBAL__N__3a6f1fcb_21_DistributionNormal_cu_0c5b6e856ignoreE,(_ZN52_INTERNAL_3a6f1fcb_21_DistributionNormal_cu_0c5b6e854cuda3std6ranges3__45__cpo4sizeE - _ZN52_INTERNAL_3a6f1fcb_21_DistributionNormal_cu_0c5b6e854cuda3std3__454_GLOBAL__N__3a6f1fcb_21_DistributionNormal_cu_0c5b6e856ignoreE)
_ZN52_INTERNAL_3a6f1fcb_21_DistributionNormal_cu_0c5b6e854cuda3std3__454_GLOBAL__N__3a6f1fcb_21_DistributionNormal_cu_0c5b6e856ignoreE:
	.zero		1
	.type		_ZN52_INTERNAL_3a6f1fcb_21_DistributionNormal_cu_0c5b6e854cuda3std6ranges3__45__cpo4sizeE,@object
	.size		_ZN52_INTERNAL_3a6f1fcb_21_DistributionNormal_cu_0c5b6e854cuda3std6ranges3__45__cpo4sizeE,(_ZN52_INTERNAL_3a6f1fcb_21_DistributionNormal_cu_0c5b6e854cuda3std3__45__cpo5beginE - _ZN52_INTERNAL_3a6f1fcb_21_DistributionNormal_cu_0c5b6e854cuda3std6ranges3__45__cpo4sizeE)
_ZN52_INTERNAL_3a6f1fcb_21_DistributionNormal_cu_0c5b6e854cuda3std6ranges3__45__cpo4sizeE:
	.zero		1
	.type		_ZN52_INTERNAL_3a6f1fcb_21_DistributionNormal_cu_0c5b6e854cuda3std3__45__cpo5beginE,@object
	.size		_ZN52_INTERNAL_3a6f1fcb_21_DistributionNormal_cu_0c5b6e854cuda3std3__45__cpo5beginE,(_ZN52_INTERNAL_3a6f1fcb_21_DistributionNormal_cu_0c5b6e854cuda3std6ranges3__45__cpo6cbeginE - _ZN52_INTERNAL_3a6f1fcb_21_DistributionNormal_cu_0c5b6e854cuda3std3__45__cpo5beginE)
_ZN52_INTERNAL_3a6f1fcb_21_DistributionNormal_cu_0c5b6e854cuda3std3__45__cpo5beginE:
	.zero		1
	.type		_ZN52_INTERNAL_3a6f1fcb_21_DistributionNormal_cu_0c5b6e854cuda3std6ranges3__45__cpo6cbeginE,@object
	.size		_ZN52_INTERNAL_3a6f1fcb_21_DistributionNormal_cu_0c5b6e854cuda3std6ranges3__45__cpo6cbeginE,(_ZN52_INTERNAL_3a6f1fcb_21_DistributionNormal_cu_0c5b6e854cuda3std3__45__cpo6rbeginE - _ZN52_INTERNAL_3a6f1fcb_21_DistributionNormal_cu_0c5b6e854cuda3std6ranges3__45__cpo6cbeginE)
_ZN52_INTERNAL_3a6f1fcb_21_DistributionNormal_cu_0c5b6e854cuda3std6ranges3__45__cpo6cbeginE:
	.zero		1
	.type		_ZN52_INTERNAL_3a6f1fcb_21_DistributionNormal_cu_0c5b6e854cuda3std3__45__cpo6rbeginE,@object
	.size		_ZN52_INTERNAL_3a6f1fcb_21_DistributionNormal_cu_0c5b6e854cuda3std3__45__cpo6rbeginE,(_ZN52_INTERNAL_3a6f1fcb_21_DistributionNormal_cu_0c5b6e854cuda3std6ranges3__45__cpo4nextE - _ZN52_INTERNAL_3a6f1fcb_21_DistributionNormal_cu_0c5b6e854cuda3std3__45__cpo6rbeginE)
_ZN52_INTERNAL_3a6f1fcb_21_DistributionNormal_cu_0c5b6e854cuda3std3__45__cpo6rbeginE:
	.zero		1
	.type		_ZN52_INTERNAL_3a6f1fcb_21_DistributionNormal_cu_0c5b6e854cuda3std6ranges3__45__cpo4nextE,@object
	.size		_ZN52_INTERNAL_3a6f1fcb_21_DistributionNormal_cu_0c5b6e854cuda3std6ranges3__45__cpo4nextE,(_ZN52_INTERNAL_3a6f1fcb_21_DistributionNormal_cu_0c5b6e854cuda3std6ranges3__45__cpo4swapE - _ZN52_INTERNAL_3a6f1fcb_21_DistributionNormal_cu_0c5b6e854cuda3std6ranges3__45__cpo4nextE)
_ZN52_INTERNAL_3a6f1fcb_21_DistributionNormal_cu_0c5b6e854cuda3std6ranges3__45__cpo4nextE:
	.zero		1
	.type		_ZN52_INTERNAL_3a6f1fcb_21_DistributionNormal_cu_0c5b6e854cuda3std6ranges3__45__cpo4swapE,@object
	.size		_ZN52_INTERNAL_3a6f1fcb_21_DistributionNormal_cu_0c5b6e854cuda3std6ranges3__45__cpo4swapE,(_ZN52_INTERNAL_3a6f1fcb_21_DistributionNormal_cu_0c5b6e854cuda3std3__420unreachable_sentinelE - _ZN52_INTERNAL_3a6f1fcb_21_DistributionNormal_cu_0c5b6e854cuda3std6ranges3__45__cpo4swapE)
_ZN52_INTERNAL_3a6f1fcb_21_DistributionNormal_cu_0c5b6e854cuda3std6ranges3__45__cpo4swapE:
	.zero		1
	.type		_ZN52_INTERNAL_3a6f1fcb_21_DistributionNormal_cu_0c5b6e854cuda3std3__420unreachable_sentinelE,@object
	.size		_ZN52_INTERNAL_3a6f1fcb_21_DistributionNormal_cu_0c5b6e854cuda3std3__420unreachable_sentinelE,(_ZN52_INTERNAL_3a6f1fcb_21_DistributionNormal_cu_0c5b6e856thrust23THRUST_300001_SM_800_NS6system6detail10sequential3seqE - _ZN52_INTERNAL_3a6f1fcb_21_DistributionNormal_cu_0c5b6e854cuda3std3__420unreachable_sentinelE)
_ZN52_INTERNAL_3a6f1fcb_21_DistributionNormal_cu_0c5b6e854cuda3std3__420unreachable_sentinelE:
	.zero		1
	.type		_ZN52_INTERNAL_3a6f1fcb_21_DistributionNormal_cu_0c5b6e856thrust23THRUST_300001_SM_800_NS6system6detail10sequential3seqE,@object
	.size		_ZN52_INTERNAL_3a6f1fcb_21_DistributionNormal_cu_0c5b6e856thrust23THRUST_300001_SM_800_NS6system6detail10sequential3seqE,(_ZN52_INTERNAL_3a6f1fcb_21_DistributionNormal_cu_0c5b6e854cuda3std3__45__cpo4cendE - _ZN52_INTERNAL_3a6f1fcb_21_DistributionNormal_cu_0c5b6e856thrust23THRUST_300001_SM_800_NS6system6detail10sequential3seqE)
_ZN52_INTERNAL_3a6f1fcb_21_DistributionNormal_cu_0c5b6e856thrust23THRUST_300001_SM_800_NS6system6detail10sequential3seqE:
	.zero		1
	.type		_ZN52_INTERNAL_3a6f1fcb_21_DistributionNormal_cu_0c5b6e854cuda3std3__45__cpo4cendE,@object
	.size		_ZN52_INTERNAL_3a6f1fcb_21_DistributionNormal_cu_0c5b6e854cuda3std3__45__cpo4cendE,(_ZN52_INTERNAL_3a6f1fcb_21_DistributionNormal_cu_0c5b6e854cuda3std6ranges3__45__cpo9iter_swapE - _ZN52_INTERNAL_3a6f1fcb_21_DistributionNormal_cu_0c5b6e854cuda3std3__45__cpo4cendE)
_ZN52_INTERNAL_3a6f1fcb_21_DistributionNormal_cu_0c5b6e854cuda3std3__45__cpo4cendE:
	.zero		1
	.type		_ZN52_INTERNAL_3a6f1fcb_21_DistributionNormal_cu_0c5b6e854cuda3std6ranges3__45__cpo9iter_swapE,@object
	.size		_ZN52_INTERNAL_3a6f1fcb_21_DistributionNormal_cu_0c5b6e854cuda3std6ranges3__45__cpo9iter_swapE,(_ZN52_INTERNAL_3a6f1fcb_21_DistributionNormal_cu_0c5b6e854cuda3std3__45__cpo5crendE - _ZN52_INTERNAL_3a6f1fcb_21_DistributionNormal_cu_0c5b6e854cuda3std6ranges3__45__cpo9iter_swapE)
_ZN52_INTERNAL_3a6f1fcb_21_DistributionNormal_cu_0c5b6e854cuda3std6ranges3__45__cpo9iter_swapE:
	.zero		1
	.type		_ZN52_INTERNAL_3a6f1fcb_21_DistributionNormal_cu_0c5b6e854cuda3std3__45__cpo5crendE,@object
	.size		_ZN52_INTERNAL_3a6f1fcb_21_DistributionNormal_cu_0c5b6e854cuda3std3__45__cpo5crendE,(_ZN52_INTERNAL_3a6f1fcb_21_DistributionNormal_cu_0c5b6e854cuda3std6ranges3__45__cpo5cdataE - _ZN52_INTERNAL_3a6f1fcb_21_DistributionNormal_cu_0c5b6e854cuda3std3__45__cpo5crendE)
_ZN52_INTERNAL_3a6f1fcb_21_DistributionNormal_cu_0c5b6e854cuda3std3__45__cpo5crendE:
	.zero		1
	.type		_ZN52_INTERNAL_3a6f1fcb_21_DistributionNormal_cu_0c5b6e854cuda3std6ranges3__45__cpo5cdataE,@object
	.size		_ZN52_INTERNAL_3a6f1fcb_21_DistributionNormal_cu_0c5b6e854cuda3std6ranges3__45__cpo5cdataE,(_ZN52_INTERNAL_3a6f1fcb_21_DistributionNormal_cu_0c5b6e854cuda3std6ranges3__45__cpo3endE - _ZN52_INTERNAL_3a6f1fcb_21_DistributionNormal_cu_0c5b6e854cuda3std6ranges3__45__cpo5cdataE)
_ZN52_INTERNAL_3a6f1fcb_21_DistributionNormal_cu_0c5b6e854cuda3std6ranges3__45__cpo5cdataE:
	.zero		1
	.type		_ZN52_INTERNAL_3a6f1fcb_21_DistributionNormal_cu_0c5b6e854cuda3std6ranges3__45__cpo3endE,@object
	.size		_ZN52_INTERNAL_3a6f1fcb_21_DistributionNormal_cu_0c5b6e854cuda3std6ranges3__45__cpo3endE,(_ZN52_INTERNAL_3a6f1fcb_21_DistributionNormal_cu_0c5b6e854cuda3std3__419piecewise_constructE - _ZN52_INTERNAL_3a6f1fcb_21_DistributionNormal_cu_0c5b6e854cuda3std6ranges3__45__cpo3endE)
_ZN52_INTERNAL_3a6f1fcb_21_DistributionNormal_cu_0c5b6e854cuda3std6ranges3__45__cpo3endE:
	.zero		1
	.type		_ZN52_INTERNAL_3a6f1fcb_21_DistributionNormal_cu_0c5b6e854cuda3std3__419piecewise_constructE,@object
	.size		_ZN52_INTERNAL_3a6f1fcb_21_DistributionNormal_cu_0c5b6e854cuda3std3__419piecewise_constructE,(_ZN52_INTERNAL_3a6f1fcb_21_DistributionNormal_cu_0c5b6e854cuda3std6ranges3__45__cpo5ssizeE - _ZN52_INTERNAL_3a6f1fcb_21_DistributionNormal_cu_0c5b6e854cuda3std3__419piecewise_constructE)
_ZN52_INTERNAL_3a6f1fcb_21_DistributionNormal_cu_0c5b6e854cuda3std3__419piecewise_constructE:
	.zero		1
	.type		_ZN52_INTERNAL_3a6f1fcb_21_DistributionNormal_cu_0c5b6e854cuda3std6ranges3__45__cpo5ssizeE,@object
	.size		_ZN52_INTERNAL_3a6f1fcb_21_DistributionNormal_cu_0c5b6e854cuda3std6ranges3__45__cpo5ssizeE,(_ZN52_INTERNAL_3a6f1fcb_21_DistributionNormal_cu_0c5b6e854cuda3std3__45__cpo3endE - _ZN52_INTERNAL_3a6f1fcb_21_DistributionNormal_cu_0c5b6e854cuda3std6ranges3__45__cpo5ssizeE)
_ZN52_INTERNAL_3a6f1fcb_21_DistributionNormal_cu_0c5b6e854cuda3std6ranges3__45__cpo5ssizeE:
	.zero		1
	.type		_ZN52_INTERNAL_3a6f1fcb_21_DistributionNormal_cu_0c5b6e854cuda3std3__45__cpo3endE,@object
	.size		_ZN52_INTERNAL_3a6f1fcb_21_DistributionNormal_cu_0c5b6e854cuda3std3__45__cpo3endE,(_ZN52_INTERNAL_3a6f1fcb_21_DistributionNormal_cu_0c5b6e854cuda3std6ranges3__45__cpo4cendE - _ZN52_INTERNAL_3a6f1fcb_21_DistributionNormal_cu_0c5b6e854cuda3std3__45__cpo3endE)
_ZN52_INTERNAL_3a6f1fcb_21_DistributionNormal_cu_0c5b6e854cuda3std3__45__cpo3endE:
	.zero		1
	.type		_ZN52_INTERNAL_3a6f1fcb_21_DistributionNormal_cu_0c5b6e854cuda3std6ranges3__45__cpo4cendE,@object
	.size		_ZN52_INTERNAL_3a6f1fcb_21_DistributionNormal_cu_0c5b6e854cuda3std6ranges3__45__cpo4cendE,(_ZN52_INTERNAL_3a6f1fcb_21_DistributionNormal_cu_0c5b6e854cuda3std3__45__cpo4rendE - _ZN52_INTERNAL_3a6f1fcb_21_DistributionNormal_cu_0c5b6e854cuda3std6ranges3__45__cpo4cendE)
_ZN52_INTERNAL_3a6f1fcb_21_DistributionNormal_cu_0c5b6e854cuda3std6ranges3__45__cpo4cendE:
	.zero		1
	.type		_ZN52_INTERNAL_3a6f1fcb_21_DistributionNormal_cu_0c5b6e854cuda3std3__45__cpo4rendE,@object
	.size		_ZN52_INTERNAL_3a6f1fcb_21_DistributionNormal_cu_0c5b6e854cuda3std3__45__cpo4rendE,(_ZN52_INTERNAL_3a6f1fcb_21_DistributionNormal_cu_0c5b6e854cuda3std6ranges3__45__cpo4prevE - _ZN52_INTERNAL_3a6f1fcb_21_DistributionNormal_cu_0c5b6e854cuda3std3__45__cpo4rendE)
_ZN52_INTERNAL_3a6f1fcb_21_DistributionNormal_cu_0c5b6e854cuda3std3__45__cpo4rendE:
	.zero		1
	.type		_ZN52_INTERNAL_3a6f1fcb_21_DistributionNormal_cu_0c5b6e854cuda3std6ranges3__45__cpo4prevE,@object
	.size		_ZN52_INTERNAL_3a6f1fcb_21_DistributionNormal_cu_0c5b6e854cuda3std6ranges3__45__cpo4prevE,(_ZN52_INTERNAL_3a6f1fcb_21_DistributionNormal_cu_0c5b6e854cuda3std6ranges3__45__cpo9iter_moveE - _ZN52_INTERNAL_3a6f1fcb_21_DistributionNormal_cu_0c5b6e854cuda3std6ranges3__45__cpo4prevE)
_ZN52_INTERNAL_3a6f1fcb_21_DistributionNormal_cu_0c5b6e854cuda3std6ranges3__45__cpo4prevE:
	.zero		1
	.type		_ZN52_INTERNAL_3a6f1fcb_21_DistributionNormal_cu_0c5b6e854cuda3std6ranges3__45__cpo9iter_moveE,@object
	.size		_ZN52_INTERNAL_3a6f1fcb_21_DistributionNormal_cu_0c5b6e854cuda3std6ranges3__45__cpo9iter_moveE,(.L_22 - _ZN52_INTERNAL_3a6f1fcb_21_DistributionNormal_cu_0c5b6e854cuda3std6ranges3__45__cpo9iter_moveE)
_ZN52_INTERNAL_3a6f1fcb_21_DistributionNormal_cu_0c5b6e854cuda3std6ranges3__45__cpo9iter_moveE:
	.zero		1
.L_22:
